def matmul_kernel(
    a_ptr,
    b_ptr,
    c_ptr,
    M,
    N,
    K,
    stride_am,
    stride_ak,
    stride_bk,
    stride_bn,
    stride_cm,
    stride_cn,
    BLOCK_M: tl.constexpr,
    BLOCK_N: tl.constexpr,
    BLOCK_K: tl.constexpr,
    GROUP_M: tl.constexpr,
):
    pid = tl.program_id(axis=0)
    num_pid_m = tl.cdiv(M, BLOCK_M)
    num_pid_n = tl.cdiv(N, BLOCK_N)
    num_pid_in_group = GROUP_M * num_pid_n
    group_id = pid // num_pid_in_group
    first_pid_m = group_id * GROUP_M
    group_size_m = min(num_pid_m - first_pid_m, GROUP_M)
    pid_m = first_pid_m + ((pid % num_pid_in_group) % group_size_m)
    pid_n = (pid % num_pid_in_group) // group_size_m

    offs_am = (pid_m * BLOCK_M + tl.arange(0, BLOCK_M)) % M
    offs_bn = (pid_n * BLOCK_N + tl.arange(0, BLOCK_N)) % N
    offs_k = tl.arange(0, BLOCK_K)
    a_ptrs = a_ptr + offs_am[:, None] * stride_am + offs_k[None, :] * stride_ak
    b_ptrs = b_ptr + offs_k[:, None] * stride_bk + offs_bn[None, :] * stride_bn

    acc = tl.zeros((BLOCK_M, BLOCK_N), dtype=tl.float32)
    for kk in range(0, tl.cdiv(K, BLOCK_K)):
        a = tl.load(a_ptrs, mask=offs_k[None, :] < K - kk * BLOCK_K, other=0.0)
        b = tl.load(b_ptrs, mask=offs_k[:, None] < K - kk * BLOCK_K, other=0.0)
        acc = tl.dot(a, b, acc)
        a_ptrs += BLOCK_K * stride_ak
        b_ptrs += BLOCK_K * stride_bk

    c = acc.to(c_ptr.dtype.element_ty)
    offs_cm = pid_m * BLOCK_M + tl.arange(0, BLOCK_M)
    offs_cn = pid_n * BLOCK_N + tl.arange(0, BLOCK_N)
    c_ptrs = c_ptr + offs_cm[:, None] * stride_cm + offs_cn[None, :] * stride_cn
    mask = (offs_cm[:, None] < M) & (offs_cn[None, :] < N)
    tl.store(c_ptrs, c, mask=mask)

# config = {"BLOCK_K": 128, "BLOCK_M": 128, "BLOCK_N": 256, "GROUP_M": 8, "arch": "sm_100", "dtype": "fp8e4m3", "num_ctas": 1, "num_stages": 3, "num_warps": 4}
# arch = sm_100


// ===== COMPILED SASS (sm_100a) =====

	.target	sm_100a

	.elftype	@"ET_EXEC"


//--------------------- .note.nv.tkinfo           --------------------------
	.section	.note.nv.tkinfo,"",@"SHT_NOTE"
	.sectionflags	@"SHF_NOTE_NV_TKINFO"
	.tkinfo
        /*0018*/ 	.word	0x00000081
        /*0030*/ 	.string	""
        /*0030*/ 	.string	"ptxas-blackwell"
        /*0030*/ 	.string	"Cuda compilation tools, release 12.9, V12.9.86"
        /*0030*/ 	.string	"Build cuda_12.9.r12.9/compiler.36037853_0"
        /*0030*/ 	.string	"-v  -suppress-debug-info  -lineinfo  -arch sm_100a "



//--------------------- .note.nv.cuver            --------------------------
	.section	.note.nv.cuver,"",@"SHT_NOTE"
	.sectionflags	@"SHF_NOTE_NV_CUVER"
        /*0018*/ 	.short	0x0001
        /*001a*/ 	.short	0x0064
        /*001c*/ 	.short	0x0001
        /*001e*/ 	.short	0x0000
        /*0020*/ 	.short	0x0001
        /*0022*/ 	.short	0x0000


//--------------------- .nv.info                  --------------------------
	.section	.nv.info,"",@"SHT_CUDA_INFO"
	.align	4


	//----- nvinfo : EIATTR_REGCOUNT
	.align		4
        /*0000*/ 	.byte	0x04, 0x2f
        /*0002*/ 	.short	(.L_4 - .L_3)
	.align		4
.L_3:
        /*0004*/ 	.word	index@(matmul_kernel)
        /*0008*/ 	.word	0x00000060


	//----- nvinfo : EIATTR_FRAME_SIZE
	.align		4
.L_4:
        /*000c*/ 	.byte	0x04, 0x11
        /*000e*/ 	.short	(.L_6 - .L_5)
	.align		4
.L_5:
        /*0010*/ 	.word	index@($__internal_2_$__cuda_sm10x_tcgen05_guardrail_trap_unallocated_columns_being_dealloced)
        /*0014*/ 	.word	0x00001810


	//----- nvinfo : EIATTR_FRAME_SIZE
	.align		4
.L_6:
        /*0018*/ 	.byte	0x04, 0x11
        /*001a*/ 	.short	(.L_8 - .L_7)
	.align		4
.L_7:
        /*001c*/ 	.word	index@($__internal_1_$__cuda_sm10x_tcgen05_guardrail_trap_phase_invalid_during_alloc)
        /*0020*/ 	.word	0x00001810


	//----- nvinfo : EIATTR_FRAME_SIZE
	.align		4
.L_8:
        /*0024*/ 	.byte	0x04, 0x11
        /*0026*/ 	.short	(.L_10 - .L_9)
	.align		4
.L_9:
        /*0028*/ 	.word	index@($__internal_0_$__cuda_sm10x_tcgen05_guardrail_trap_col_being_dealloced_not_returned_by_alloc)
        /*002c*/ 	.word	0x00001810


	//----- nvinfo : EIATTR_FRAME_SIZE
	.align		4
.L_10:
        /*0030*/ 	.byte	0x04, 0x11
        /*0032*/ 	.short	(.L_12 - .L_11)
	.align		4
.L_11:
        /*0034*/ 	.word	index@(matmul_kernel)
        /*0038*/ 	.word	0x00001810


	//----- nvinfo : EIATTR_MIN_STACK_SIZE
	.align		4
.L_12:
        /*003c*/ 	.byte	0x04, 0x12
        /*003e*/ 	.short	(.L_14 - .L_13)
	.align		4
.L_13:
        /*0040*/ 	.word	index@(matmul_kernel)
        /*0044*/ 	.word	0x00001810
.L_14:


//--------------------- .nv.info.matmul_kernel    --------------------------
	.section	.nv.info.matmul_kernel,"",@"SHT_CUDA_INFO"
	.sectionflags	@""
	.align	4


	//----- nvinfo : EIATTR_CUDA_API_VERSION
	.align		4
        /*0000*/ 	.byte	0x04, 0x37
        /*0002*/ 	.short	(.L_16 - .L_15)
.L_15:
        /*0004*/ 	.word	0x00000081


	//----- nvinfo : EIATTR_KPARAM_INFO
	.align		4
.L_16:
        /*0008*/ 	.byte	0x04, 0x17
        /*000a*/ 	.short	(.L_18 - .L_17)
.L_17:
        /*000c*/ 	.word	0x00000000
        /*0010*/ 	.short	0x000d
        /*0012*/ 	.short	0x0048
        /*0014*/ 	.byte	0x00, 0xf4, 0x21, 0x00


	//----- nvinfo : EIATTR_KPARAM_INFO
	.align		4
.L_18:
        /*0018*/ 	.byte	0x04, 0x17
        /*001a*/ 	.short	(.L_20 - .L_19)
.L_19:
        /*001c*/ 	.word	0x00000000
        /*0020*/ 	.short	0x000c
        /*0022*/ 	.short	0x0040
        /*0024*/ 	.byte	0x00, 0xf4, 0x21, 0x00


	//----- nvinfo : EIATTR_KPARAM_INFO
	.align		4
.L_20:
        /*0028*/ 	.byte	0x04, 0x17
        /*002a*/ 	.short	(.L_22 - .L_21)
.L_21:
        /*002c*/ 	.word	0x00000000
        /*0030*/ 	.short	0x000b
        /*0032*/ 	.short	0x0038
        /*0034*/ 	.byte	0x00, 0xf0, 0x11, 0x00


	//----- nvinfo : EIATTR_KPARAM_INFO
	.align		4
.L_22:
        /*0038*/ 	.byte	0x04, 0x17
        /*003a*/ 	.short	(.L_24 - .L_23)
.L_23:
        /*003c*/ 	.word	0x00000000
        /*0040*/ 	.short	0x000a
        /*0042*/ 	.short	0x0034
        /*0044*/ 	.byte	0x00, 0xf0, 0x11, 0x00


	//----- nvinfo : EIATTR_KPARAM_INFO
	.align		4
.L_24:
        /*0048*/ 	.byte	0x04, 0x17
        /*004a*/ 	.short	(.L_26 - .L_25)
.L_25:
        /*004c*/ 	.word	0x00000000
        /*0050*/ 	.short	0x0009
        /*0052*/ 	.short	0x0030
        /*0054*/ 	.byte	0x00, 0xf0, 0x11, 0x00


	//----- nvinfo : EIATTR_KPARAM_INFO
	.align		4
.L_26:
        /*0058*/ 	.byte	0x04, 0x17
        /*005a*/ 	.short	(.L_28 - .L_27)
.L_27:
        /*005c*/ 	.word	0x00000000
        /*0060*/ 	.short	0x0008
        /*0062*/ 	.short	0x002c
        /*0064*/ 	.byte	0x00, 0xf0, 0x11, 0x00


	//----- nvinfo : EIATTR_KPARAM_INFO
	.align		4
.L_28:
        /*0068*/ 	.byte	0x04, 0x17
        /*006a*/ 	.short	(.L_30 - .L_29)
.L_29:
        /*006c*/ 	.word	0x00000000
        /*0070*/ 	.short	0x0007
        /*0072*/ 	.short	0x0028
        /*0074*/ 	.byte	0x00, 0xf0, 0x11, 0x00


	//----- nvinfo : EIATTR_KPARAM_INFO
	.align		4
.L_30:
        /*0078*/ 	.byte	0x04, 0x17
        /*007a*/ 	.short	(.L_32 - .L_31)
.L_31:
        /*007c*/ 	.word	0x00000000
        /*0080*/ 	.short	0x0006
        /*0082*/ 	.short	0x0024
        /*0084*/ 	.byte	0x00, 0xf0, 0x11, 0x00


	//----- nvinfo : EIATTR_KPARAM_INFO
	.align		4
.L_32:
        /*0088*/ 	.byte	0x04, 0x17
        /*008a*/ 	.short	(.L_34 - .L_33)
.L_33:
        /*008c*/ 	.word	0x00000000
        /*0090*/ 	.short	0x0005
        /*0092*/ 	.short	0x0020
        /*0094*/ 	.byte	0x00, 0xf0, 0x11, 0x00


	//----- nvinfo : EIATTR_KPARAM_INFO
	.align		4
.L_34:
        /*0098*/ 	.byte	0x04, 0x17
        /*009a*/ 	.short	(.L_36 - .L_35)
.L_35:
        /*009c*/ 	.word	0x00000000
        /*00a0*/ 	.short	0x0004
        /*00a2*/ 	.short	0x001c
        /*00a4*/ 	.byte	0x00, 0xf0, 0x11, 0x00


	//----- nvinfo : EIATTR_KPARAM_INFO
	.align		4
.L_36:
        /*00a8*/ 	.byte	0x04, 0x17
        /*00aa*/ 	.short	(.L_38 - .L_37)
.L_37:
        /*00ac*/ 	.word	0x00000000
        /*00b0*/ 	.short	0x0003
        /*00b2*/ 	.short	0x0018
        /*00b4*/ 	.byte	0x00, 0xf0, 0x11, 0x00


	//----- nvinfo : EIATTR_KPARAM_INFO
	.align		4
.L_38:
        /*00b8*/ 	.byte	0x04, 0x17
        /*00ba*/ 	.short	(.L_40 - .L_39)
.L_39:
        /*00bc*/ 	.word	0x00000000
        /*00c0*/ 	.short	0x0002
        /*00c2*/ 	.short	0x0010
        /*00c4*/ 	.byte	0x00, 0xf4, 0x21, 0x00


	//----- nvinfo : EIATTR_KPARAM_INFO
	.align		4
.L_40:
        /*00c8*/ 	.byte	0x04, 0x17
        /*00ca*/ 	.short	(.L_42 - .L_41)
.L_41:
        /*00cc*/ 	.word	0x00000000
        /*00d0*/ 	.short	0x0001
        /*00d2*/ 	.short	0x0008
        /*00d4*/ 	.byte	0x00, 0xf4, 0x21, 0x00


	//----- nvinfo : EIATTR_KPARAM_INFO
	.align		4
.L_42:
        /*00d8*/ 	.byte	0x04, 0x17
        /*00da*/ 	.short	(.L_44 - .L_43)
.L_43:
        /*00dc*/ 	.word	0x00000000
        /*00e0*/ 	.short	0x0000
        /*00e2*/ 	.short	0x0000
        /*00e4*/ 	.byte	0x00, 0xf4, 0x21, 0x00


	//----- nvinfo : EIATTR_AT_ENTRY_FRAGMENTS
	.align		4
.L_44:
        /*00e8*/ 	.byte	0x04, 0x4f
        /*00ea*/ 	.short	(.L_46 - .L_45)


	//   ....[0]....
.L_45:
        /*00ec*/ 	.word	0x00000004


	//----- nvinfo : EIATTR_RESERVED_SMEM_USED
	.align		4
.L_46:
        /*00f0*/ 	.byte	0x01, 0x41
	.zero		2


	//----- nvinfo : EIATTR_SPARSE_MMA_MASK
	.align		4
        /*00f4*/ 	.byte	0x03, 0x50
        /*00f6*/ 	.short	0x0000


	//----- nvinfo : EIATTR_TCGEN05_1CTA_USED
	.align		4
        /*00f8*/ 	.byte	0x01, 0x51
	.zero		2


	//----- nvinfo : EIATTR_MAXREG_COUNT
	.align		4
        /*00fc*/ 	.byte	0x03, 0x1b
        /*00fe*/ 	.short	0x00ff


	//----- nvinfo : EIATTR_NUM_BARRIERS
	.align		4
        /*0100*/ 	.byte	0x02, 0x4c
        /*0102*/ 	.byte	0x01
	.zero		1


	//----- nvinfo : EIATTR_ANNOTATIONS
	.align		4
        /*0104*/ 	.byte	0x04, 0x55
        /*0106*/ 	.short	(.L_48 - .L_47)


	//   ....[0]....
.L_47:
        /*0108*/ 	.word	0x00000001
        /*010c*/ 	.byte	0xc0, 0x03, 0x00, 0x00, 0x01, 0x00, 0x00, 0x00, 0xa0, 0x09, 0x00, 0x00, 0x01, 0x00, 0x00, 0x00
        /* <DEDUP_REMOVED lines=2942> */
        /*b8fc*/ 	.byte	0x60, 0x6a, 0x04, 0x00


	//----- nvinfo : EIATTR_INT_WARP_WIDE_INSTR_OFFSETS
	.align		4
.L_48:
        /*b900*/ 	.byte	0x04, 0x31
        /*b902*/ 	.short	(.L_50 - .L_49)


	//   ....[0]....
.L_49:
        /*b904*/ 	.word	0x0000b3d0


	//   ....[1]....
        /*b908*/ 	.word	0x0000b420


	//   ....[2]....
        /*b90c*/ 	.word	0x00015740


	//   ....[3]....
        /*b910*/ 	.word	0x00046f80


	//   ....[4]....
        /*b914*/ 	.word	0x00046fd0


	//----- nvinfo : EIATTR_COOP_GROUP_MASK_REGIDS
	.align		4
.L_50:
        /*b918*/ 	.byte	0x04, 0x29
        /*b91a*/ 	.short	(.L_52 - .L_51)


	//   ....[0]....
.L_51:
        /*b91c*/ 	.word	0xffffffff


	//   ....[1]....
        /*b920*/ 	.word	0xffffffff


	//   ....[2]....
        /*b924*/ 	.word	0xffffffff


	//   ....[3]....
        /*b928*/ 	.word	0xffffffff


	//----- nvinfo : EIATTR_COOP_GROUP_INSTR_OFFSETS
	.align		4
.L_52:
        /*b92c*/ 	.byte	0x04, 0x28
        /*b92e*/ 	.short	(.L_54 - .L_53)


	//   ....[0]....
.L_53:
        /*b930*/ 	.word	0x00000070


	//   ....[1]....
        /*b934*/ 	.word	0x00000330


	//   ....[2]....
        /*b938*/ 	.word	0x00046e10


	//   ....[3]....
        /*b93c*/ 	.word	0x00047080


	//----- nvinfo : EIATTR_VRC_CTA_INIT_COUNT
	.align		4
.L_54:
        /*b940*/ 	.byte	0x02, 0x4a
        /*b942*/ 	.byte	0x80
	.zero		1


	//----- nvinfo : EIATTR_MBARRIER_INSTR_OFFSETS
	.align		4
        /*b944*/ 	.byte	0x04, 0x39
        /*b946*/ 	.short	(.L_56 - .L_55)


	//   ....[0]....
.L_55:
        /*b948*/ 	.word	0x0000bcb0
        /*b94c*/ 	.word	0x000000ff
        /*b950*/ 	.word	0x00000000
        /*b954*/ 	.short	0x0100
        /*b956*/ 	.byte	0x06
	.zero		1


	//   ....[1]....
        /*b958*/ 	.word	0x00015770
        /*b95c*/ 	.word	0x000000ff
        /*b960*/ 	.word	0x00018008
        /*b964*/ 	.short	0x0100
        /*b966*/ 	.byte	0x09
	.zero		1


	//   ....[2]....
        /*b968*/ 	.word	0x000277b0
        /*b96c*/ 	.word	0x000000ff
        /*b970*/ 	.word	0x00000000
        /*b974*/ 	.short	0x010a
        /*b976*/ 	.byte	0x06
	.zero		1


	//   ....[3]....
        /*b978*/ 	.word	0x0003cda0
        /*b97c*/ 	.word	0x000000ff
        /*b980*/ 	.word	0x00000000
        /*b984*/ 	.short	0x010a
        /*b986*/ 	.byte	0x06
	.zero		1


	//   ....[4]....
        /*b988*/ 	.word	0x0003cf30
        /*b98c*/ 	.word	0x000000ff
        /*b990*/ 	.word	0x00018000
        /*b994*/ 	.short	0x0108
        /*b996*/ 	.byte	0x09
	.zero		1


	//   ....[5]....
        /*b998*/ 	.word	0x0003cfe0
        /*b99c*/ 	.word	0x000000ff
        /*b9a0*/ 	.word	0x00018008
        /*b9a4*/ 	.short	0x0108
        /*b9a6*/ 	.byte	0x09
	.zero		1


	//   ....[6]....
        /*b9a8*/ 	.word	0x000470a0
        /*b9ac*/ 	.word	0x000000ff
        /*b9b0*/ 	.word	0x00000000
        /*b9b4*/ 	.short	0x010a
        /*b9b6*/ 	.byte	0x06
	.zero		1


	//   ....[7]....
        /*b9b8*/ 	.word	0x000470d0
        /*b9bc*/ 	.word	0x000000ff
        /*b9c0*/ 	.word	0x00000000
        /*b9c4*/ 	.short	0x010a
        /*b9c6*/ 	.byte	0x06
	.zero		1


	//----- nvinfo : EIATTR_NUM_MBARRIERS
	.align		4
.L_56:
        /*b9c8*/ 	.byte	0x03, 0x38
        /*b9ca*/ 	.short	0x0002


	//----- nvinfo : EIATTR_EXIT_INSTR_OFFSETS
	.align		4
        /*b9cc*/ 	.byte	0x04, 0x1c
        /*b9ce*/ 	.short	(.L_58 - .L_57)


	//   ....[0]....
.L_57:
        /*b9d0*/ 	.word	0x00047090


	//----- nvinfo : EIATTR_REQNTID
	.align		4
.L_58:
        /*b9d4*/ 	.byte	0x04, 0x10
        /*b9d6*/ 	.short	(.L_60 - .L_59)
.L_59:
        /*b9d8*/ 	.word	0x00000080
        /*b9dc*/ 	.word	0x00000001
        /*b9e0*/ 	.word	0x00000001


	//----- nvinfo : EIATTR_CRS_STACK_SIZE
	.align		4
.L_60:
        /*b9e4*/ 	.byte	0x04, 0x1e
        /*b9e6*/ 	.short	(.L_62 - .L_61)
.L_61:
        /*b9e8*/ 	.word	0x00000000


	//----- nvinfo : EIATTR_CBANK_PARAM_SIZE
	.align		4
.L_62:
        /*b9ec*/ 	.byte	0x03, 0x19
        /*b9ee*/ 	.short	0x0050


	//----- nvinfo : EIATTR_PARAM_CBANK
	.align		4
        /*b9f0*/ 	.byte	0x04, 0x0a
        /*b9f2*/ 	.short	(.L_64 - .L_63)
	.align		4
.L_63:
        /*b9f4*/ 	.word	index@(.nv.constant0.matmul_kernel)
        /*b9f8*/ 	.short	0x0380
        /*b9fa*/ 	.short	0x0050


	//----- nvinfo : EIATTR_SW_WAR
	.align		4
.L_64:
        /*b9fc*/ 	.byte	0x04, 0x36
        /*b9fe*/ 	.short	(.L_66 - .L_65)
.L_65:
        /*ba00*/ 	.word	0x00000008
.L_66:


//--------------------- .nv.compat                --------------------------
	.section	.nv.compat,"",@"SHT_CUDA_COMPAT_INFO"
	.align	4
        /*0000*/ 	.byte	0x02, 0x02, 0x02, 0x00, 0x02, 0x05, 0x05, 0x00, 0x02, 0x03, 0x00, 0x00, 0x02, 0x06, 0x01, 0x00


//--------------------- .nv.callgraph             --------------------------
	.section	.nv.callgraph,"",@"SHT_CUDA_CALLGRAPH"
	.align	4
	.sectionentsize	8
	.align		4
        /*0000*/ 	.word	0x00000000
	.align		4
        /*0004*/ 	.word	0xffffffff
	.align		4
        /*0008*/ 	.word	0x00000000
	.align		4
        /*000c*/ 	.word	0xfffffffe
	.align		4
        /*0010*/ 	.word	0x00000000
	.align		4
        /*0014*/ 	.word	0xfffffffd
	.align		4
        /*0018*/ 	.word	0x00000000
	.align		4
        /*001c*/ 	.word	0xfffffffc


//--------------------- .text.matmul_kernel       --------------------------
	.section	.text.matmul_kernel,"ax",@progbits
	.align	128
        .global         matmul_kernel
        .type           matmul_kernel,@function
        .size           matmul_kernel,(.L_x_20 - matmul_kernel)
        .other          matmul_kernel,@"STO_CUDA_ENTRY STV_DEFAULT"
matmul_kernel:
.text.matmul_kernel:
[----:B------:R-:W0:Y:S01]  /*0000*/  LDC R1, c[0x0][0x37c] ;  /* 0x0000df00ff017b82 */ /* 0x000e220000000800 */
[----:B------:R-:W1:Y:S01]  /*0010*/  S2R R39, SR_TID.X ;  /* 0x0000000000277919 */ /* 0x000e620000002100 */
[----:B0-----:R-:W-:Y:S01]  /*0020*/  VIADD R1, R1, 0xffffe7f0 ;  /* 0xffffe7f001017836 */ /* 0x001fe20000000000 */
[----:B-1----:R-:W-:-:S13]  /*0030*/  ISETP.GE.U32.AND P0, PT, R39, 0x20, PT ;  /* 0x000000202700780c */ /* 0x002fda0003f06070 */
[----:B------:R-:W-:Y:S02]  /*0040*/  VOTEU.ANY UP0, P0 ;  /* 0x0000000000ff7886 */ /* 0x000fe40000000100 */
[----:B------:R-:W-:Y:S05]  /*0050*/  BRA.U UP0, `(.L_x_0) ;  /* 0x0000000100b87547 */ /* 0x000fea000b800000 */
[----:B------:R-:W0:Y:S01]  /*0060*/  S2UR UR6, SR_CgaCtaId ;  /* 0x00000000000679c3 */ /* 0x000e220000008800 */
[----:B------:R-:W-:Y:S01]  /*0070*/  NOP ;  /* 0x0000000000007918 */ /* 0x000fe20000000000 */
[----:B------:R-:W-:Y:S02]  /*0080*/  UMOV UR4, 0x40 ;  /* 0x0000004000047882 */ /* 0x000fe40000000000 */
[----:B0-----:R-:W-:-:S09]  /*0090*/  ULEA UR4, UR6, UR4, 0x18 ;  /* 0x0000000406047291 */ /* 0x001fd2000f8ec0ff */
[----:B------:R-:W0:Y:S01]  /*00a0*/  LDS.U8 R0, [UR4] ;  /* 0x00000004ff007984 */ /* 0x000e220008000000 */
[----:B------:R-:W-:Y:S02]  /*00b0*/  UMOV UR4, 0x400 ;  /* 0x0000040000047882 */ /* 0x000fe40000000000 */
[----:B------:R-:W-:Y:S01]  /*00c0*/  ULEA UR4, UR6, UR4, 0x18 ;  /* 0x0000000406047291 */ /* 0x000fe2000f8ec0ff */
[----:B0-----:R-:W-:-:S13]  /*00d0*/  ISETP.NE.AND P0, PT, R0, RZ, PT ;  /* 0x000000ff0000720c */ /* 0x001fda0003f05270 */
[----:B------:R-:W-:Y:S05]  /*00e0*/  @P0 BRA `(.L_x_1) ;  /* 0x00000000007c0947 */ /* 0x000fea0003800000 */
[----:B------:R-:W-:-:S13]  /*00f0*/  ELECT P0, URZ, PT ;  /* 0x0000000000ff782f */ /* 0x000fda0003800000 */
[----:B------:R-:W-:Y:S05]  /*0100*/  @!P0 BRA `(.L_x_2) ;  /* 0x0000000000848947 */ /* 0x000fea0003800000 */
[----:B------:R-:W-:Y:S01]  /*0110*/  UMOV UR5, 0x8 ;  /* 0x0000000800057882 */ /* 0x000fe20000000000 */
[----:B------:R-:W-:Y:S02]  /*0120*/  IMAD.MOV.U32 R4, RZ, RZ, 0x1 ;  /* 0x00000001ff047424 */ /* 0x000fe400078e00ff */
[----:B------:R-:W-:Y:S02]  /*0130*/  IMAD.MOV.U32 R5, RZ, RZ, 0xff ;  /* 0x000000ffff057424 */ /* 0x000fe400078e00ff */
[----:B------:R-:W-:Y:S04]  /*0140*/  DEPBAR.LE SB0, 0x36 ;  /* 0x00008d800000791a */ /* 0x000fe80000000000 */
[----:B------:R-:W0:Y:S02]  /*0150*/  UTCATOMSWS.FIND_AND_SET.ALIGN UP1, UR5, UR5 ;  /* 0x00000005000575e3 */ /* 0x000e240008020800 */
[----:B0-----:R-:W-:-:S04]  /*0160*/  PLOP3.LUT P0, PT, PT, PT, UP1, 0x80, 0x8 ;  /* 0x000000000008781c */ /* 0x001fc80003f0f018 */
[----:B------:R-:W-:-:S04]  /*0170*/  SEL R0, RZ, 0xffffffff, !P0 ;  /* 0xffffffffff007807 */ /* 0x000fc80004000000 */
[----:B------:R-:W-:Y:S01]  /*0180*/  ISETP.NE.AND P0, PT, R0, RZ, PT ;  /* 0x000000ff0000720c */ /* 0x000fe20003f05270 */
[----:B------:R-:W-:-:S12]  /*0190*/  IMAD.U32 R0, RZ, RZ, UR5 ;  /* 0x00000005ff007e24 */ /* 0x000fd8000f8e00ff */
[----:B------:R-:W-:Y:S05]  /*01a0*/  @P0 BRA `(.L_x_3) ;  /* 0x0000000000240947 */ /* 0x000fea0003800000 */
.L_x_4:
[----:B------:R-:W-:Y:S05]  /*01b0*/  NANOSLEEP 0x64 ;  /* 0x000000640000795d */ /* 0x000fea0003800000 */
[----:B------:R-:W-:-:S05]  /*01c0*/  UMOV UR5, 0x8 ;  /* 0x0000000800057882 */ /* 0x000fca0000000000 */
[----:B------:R-:W-:Y:S04]  /*01d0*/  DEPBAR.LE SB0, 0x36 ;  /* 0x00008d800000791a */ /* 0x000fe80000000000 */
[----:B------:R-:W0:Y:S02]  /*01e0*/  UTCATOMSWS.FIND_AND_SET.ALIGN UP1, UR5, UR5 ;  /* 0x00000005000575e3 */ /* 0x000e240008020800 */
[----:B0-----:R-:W-:-:S04]  /*01f0*/  PLOP3.LUT P0, PT, PT, PT, UP1, 0x80, 0x8 ;  /* 0x000000000008781c */ /* 0x001fc80003f0f018 */
[----:B------:R-:W-:-:S04]  /*0200*/  SEL R0, RZ, 0xffffffff, !P0 ;  /* 0xffffffffff007807 */ /* 0x000fc80004000000 */
[----:B------:R-:W-:Y:S01]  /*0210*/  ISETP.NE.AND P0, PT, R0, RZ, PT ;  /* 0x000000ff0000720c */ /* 0x000fe20003f05270 */
[----:B------:R-:W-:-:S12]  /*0220*/  IMAD.U32 R0, RZ, RZ, UR5 ;  /* 0x00000005ff007e24 */ /* 0x000fd8000f8e00ff */
[----:B------:R-:W-:Y:S05]  /*0230*/  @!P0 BRA `(.L_x_4) ;  /* 0xfffffffc00dc8947 */ /* 0x000fea000383ffff */
.L_x_3:
[C---:B------:R-:W-:Y:S01]  /*0240*/  VIADD R3, R0.reuse, 0x10 ;  /* 0x0000001000037836 */ /* 0x040fe20000000000 */
[----:B------:R-:W-:Y:S01]  /*0250*/  UMOV UR5, 0x50 ;  /* 0x0000005000057882 */ /* 0x000fe20000000000 */
[----:B------:R-:W-:Y:S01]  /*0260*/  SHF.L.U32 R2, R5, R0, RZ ;  /* 0x0000000005027219 */ /* 0x000fe200000006ff */
[----:B------:R-:W-:Y:S01]  /*0270*/  ULEA UR5, UR6, UR5, 0x18 ;  /* 0x0000000506057291 */ /* 0x000fe2000f8ec0ff */
[----:B------:R-:W-:Y:S01]  /*0280*/  IMAD.SHL.U32 R0, R0, 0x20, RZ ;  /* 0x0000002000007824 */ /* 0x000fe200078e00ff */
[----:B------:R-:W-:-:S04]  /*0290*/  SHF.L.U32 R3, R4, R3, RZ ;  /* 0x0000000304037219 */ /* 0x000fc800000006ff */
[----:B------:R-:W-:-:S05]  /*02a0*/  LOP3.LUT R2, R3, R2, RZ, 0xfc, !PT ;  /* 0x0000000203027212 */ /* 0x000fca00078efcff */
[----:B------:R0:W-:Y:S04]  /*02b0*/  ATOMS.OR RZ, [UR5], R2 ;  /* 0x00000002ffff798c */ /* 0x0001e8000b000005 */
[----:B------:R0:W-:Y:S01]  /*02c0*/  STS [UR4], R0 ;  /* 0x00000000ff007988 */ /* 0x0001e20008000804 */
[----:B------:R-:W-:Y:S05]  /*02d0*/  BRA `(.L_x_2) ;  /* 0x0000000000107947 */ /* 0x000fea0003800000 */
.L_x_1:
[----:B------:R-:W-:Y:S01]  /*02e0*/  IMAD.MOV.U32 R0, RZ, RZ, -0x1 ;  /* 0xffffffffff007424 */ /* 0x000fe200078e00ff */
[----:B------:R-:W-:-:S04]  /*02f0*/  MOV R2, 0x320 ;  /* 0x0000032000027802 */ /* 0x000fc80000000f00 */
[----:B------:R0:W-:Y:S03]  /*0300*/  STS [UR4], R0 ;  /* 0x00000000ff007988 */ /* 0x0001e60008000804 */
[----:B0-----:R-:W-:Y:S05]  /*0310*/  CALL.REL.NOINC `($__internal_1_$__cuda_sm10x_tcgen05_guardrail_trap_phase_invalid_during_alloc) ;  /* 0x0000046c00847944 */ /* 0x001fea0003c00000 */
.L_x_2:
[----:B------:R-:W-:Y:S05]  /*0320*/  WARPSYNC.ALL ;  /* 0x0000000000007948 */ /* 0x000fea0003800000 */
[----:B------:R-:W-:Y:S01]  /*0330*/  NOP ;  /* 0x0000000000007918 */ /* 0x000fe20000000000 */
.L_x_0:
[----:B------:R-:W1:Y:S01]  /*0340*/  LDC.64 R10, c[0x0][0x398] ;  /* 0x0000e600ff0a7b82 */ /* 0x000e620000000a00 */
[----:B------:R-:W2:Y:S01]  /*0350*/  S2R R5, SR_CTAID.X ;  /* 0x0000000000057919 */ /* 0x000ea20000002500 */
[----:B------:R-:W-:Y:S01]  /*0360*/  UMOV UR9, 0x400 ;  /* 0x0000040000097882 */ /* 0x000fe20000000000 */
[----:B------:R-:W3:Y:S01]  /*0370*/  LDCU UR4, c[0x0][0x3a4] ;  /* 0x00007480ff0477ac */ /* 0x000ee20008000800 */
[----:B------:R-:W4:Y:S04]  /*0380*/  LDCU.128 UR12, c[0x0][0x380] ;  /* 0x00007000ff0c77ac */ /* 0x000f280008000c00 */
[----:B------:R-:W0:Y:S02]  /*0390*/  S2UR UR5, SR_CgaCtaId ;  /* 0x00000000000579c3 */ /* 0x000e240000008800 */
[----:B01----:R-:W-:Y:S01]  /*03a0*/  VIADD R0, R11, 0xff ;  /* 0x000000ff0b007836 */ /* 0x003fe20000000000 */
[----:B------:R-:W-:Y:S01]  /*03b0*/  IABS R15, R10 ;  /* 0x0000000a000f7213 */ /* 0x000fe20000000000 */
[----:B------:R-:W-:Y:S03]  /*03c0*/  STL [R1+0x12bc], R11 ;  /* 0x0012bc0b01007387 */ /* 0x000fe60000100800 */
[----:B------:R-:W-:Y:S01]  /*03d0*/  SHF.R.S32.HI R3, RZ, 0x1f, R0 ;  /* 0x0000001fff037819 */ /* 0x000fe20000011400 */
[----:B------:R-:W-:-:S03]  /*03e0*/  ULEA UR9, UR5, UR9, 0x18 ;  /* 0x0000000905097291 */ /* 0x000fc6000f8ec0ff */
[----:B------:R-:W-:Y:S01]  /*03f0*/  LEA.HI R3, R3, R0, RZ, 0x8 ;  /* 0x0000000003037211 */ /* 0x000fe200078f40ff */
[----:B------:R-:W-:Y:S01]  /*0400*/  BAR.SYNC.DEFER_BLOCKING 0x0 ;  /* 0x0000000000007b1d */ /* 0x000fe20000010000 */
[----:B--2---:R-:W-:Y:S02]  /*0410*/  IABS R8, R5 ;  /* 0x0000000500087213 */ /* 0x004fe40000000000 */
[----:B------:R-:W-:-:S05]  /*0420*/  SHF.R.S32.HI R3, RZ, 0x8, R3 ;  /* 0x00000008ff037819 */ /* 0x000fca0000011403 */
[----:B------:R-:W-:-:S05]  /*0430*/  IMAD.SHL.U32 R4, R3, 0x8, RZ ;  /* 0x0000000803047824 */ /* 0x000fca00078e00ff */
[-C--:B------:R-:W-:Y:S02]  /*0440*/  IABS R7, R4.reuse ;  /* 0x0000000400077213 */ /* 0x080fe40000000000 */
[----:B------:R-:W-:Y:S02]  /*0450*/  IABS R12, R4 ;  /* 0x00000004000c7213 */ /* 0x000fe40000000000 */
[----:B------:R-:W0:Y:S01]  /*0460*/  I2F.RP R0, R7 ;  /* 0x0000000700007306 */ /* 0x000e220000209400 */
[----:B------:R-:W1:Y:S07]  /*0470*/  LDS R16, [UR9] ;  /* 0x00000009ff107984 */ /* 0x000e6e0008000800 */
[----:B0-----:R-:W0:Y:S02]  /*0480*/  MUFU.RCP R0, R0 ;  /* 0x0000000000007308 */ /* 0x001e240000001000 */
[----:B0-----:R-:W-:-:S02]  /*0490*/  VIADD R2, R0, 0xffffffe ;  /* 0x0ffffffe00027836 */ /* 0x001fc40000000000 */
[----:B------:R-:W-:-:S04]  /*04a0*/  IMAD.MOV R0, RZ, RZ, -R12 ;  /* 0x000000ffff007224 */ /* 0x000fc800078e0a0c */
[----:B------:R0:W2:Y:S02]  /*04b0*/  F2I.FTZ.U32.TRUNC.NTZ R3, R2 ;  /* 0x0000000200037305 */ /* 0x0000a4000021f000 */
[----:B0-----:R-:W-:Y:S01]  /*04c0*/  IMAD.MOV.U32 R2, RZ, RZ, RZ ;  /* 0x000000ffff027224 */ /* 0x001fe200078e00ff */
[----:B-1----:R-:W-:Y:S01]  /*04d0*/  R2UR UR8, R16 ;  /* 0x00000000100872ca */ /* 0x002fe200000e0000 */
[----:B--2---:R-:W-:-:S04]  /*04e0*/  IMAD.MOV R6, RZ, RZ, -R3 ;  /* 0x000000ffff067224 */ /* 0x004fc800078e0a03 */
[----:B------:R-:W-:Y:S02]  /*04f0*/  IMAD R9, R6, R7, RZ ;  /* 0x0000000706097224 */ /* 0x000fe400078e02ff */
[----:B------:R-:W-:Y:S01]  /*0500*/  IMAD.MOV.U32 R6, RZ, RZ, R8 ;  /* 0x000000ffff067224 */ /* 0x000fe200078e0008 */
[----:B------:R-:W-:Y:S01]  /*0510*/  IABS R8, R11 ;  /* 0x0000000b00087213 */ /* 0x000fe20000000000 */
[----:B------:R-:W-:-:S06]  /*0520*/  IMAD.HI.U32 R3, R3, R9, R2 ;  /* 0x0000000903037227 */ /* 0x000fcc00078e0002 */
[----:B------:R-:W-:-:S04]  /*0530*/  IMAD.HI.U32 R3, R3, R6, RZ ;  /* 0x0000000603037227 */ /* 0x000fc800078e00ff */
[----:B------:R-:W-:Y:S01]  /*0540*/  IMAD R0, R3, R0, R6 ;  /* 0x0000000003007224 */ /* 0x000fe200078e0206 */
[----:B------:R-:W-:Y:S04]  /*0550*/  BAR.SYNC.DEFER_BLOCKING 0x0 ;  /* 0x0000000000007b1d */ /* 0x000fe80000010000 */
[----:B------:R-:W-:-:S13]  /*0560*/  ISETP.GT.U32.AND P1, PT, R7, R0, PT ;  /* 0x000000000700720c */ /* 0x000fda0003f24070 */
[----:B------:R-:W-:Y:S02]  /*0570*/  @!P1 IMAD.IADD R0, R0, 0x1, -R7 ;  /* 0x0000000100009824 */ /* 0x000fe400078e0a07 */
[----:B------:R-:W-:Y:S01]  /*0580*/  @!P1 VIADD R3, R3, 0x1 ;  /* 0x0000000103039836 */ /* 0x000fe20000000000 */
[----:B------:R-:W-:Y:S02]  /*0590*/  ISETP.NE.AND P1, PT, R4, RZ, PT ;  /* 0x000000ff0400720c */ /* 0x000fe40003f25270 */
[----:B------:R-:W-:Y:S02]  /*05a0*/  ISETP.GE.U32.AND P0, PT, R0, R7, PT ;  /* 0x000000070000720c */ /* 0x000fe40003f06070 */
[----:B------:R-:W-:Y:S01]  /*05b0*/  LOP3.LUT R0, R5, R4, RZ, 0x3c, !PT ;  /* 0x0000000405007212 */ /* 0x000fe200078e3cff */
[----:B------:R-:W0:Y:S03]  /*05c0*/  I2F.RP R7, R8 ;  /* 0x0000000800077306 */ /* 0x000e260000209400 */
[----:B------:R-:W-:Y:S01]  /*05d0*/  ISETP.GE.AND P2, PT, R0, RZ, PT ;  /* 0x000000ff0000720c */ /* 0x000fe20003f46270 */
[----:B------:R-:W-:-:S06]  /*05e0*/  VIADD R0, R10, 0x7f ;  /* 0x0000007f0a007836 */ /* 0x000fcc0000000000 */
[----:B------:R-:W-:-:S04]  /*05f0*/  @P0 VIADD R3, R3, 0x1 ;  /* 0x0000000103030836 */ /* 0x000fc80000000000 */
[----:B------:R-:W-:Y:S01]  /*0600*/  IMAD.MOV.U32 R2, RZ, RZ, R3 ;  /* 0x000000ffff027224 */ /* 0x000fe200078e0003 */
[----:B------:R-:W-:Y:S01]  /*0610*/  SHF.R.S32.HI R3, RZ, 0x1f, R0 ;  /* 0x0000001fff037819 */ /* 0x000fe20000011400 */
[----:B0-----:R-:W-:Y:S02]  /*0620*/  MUFU.RCP R7, R7 ;  /* 0x0000000700077308 */ /* 0x001fe40000001000 */
[----:B------:R-:W-:Y:S01]  /*0630*/  @!P2 IMAD.MOV R2, RZ, RZ, -R2 ;  /* 0x000000ffff02a224 */ /* 0x000fe200078e0a02 */
[----:B------:R-:W-:Y:S02]  /*0640*/  @!P1 LOP3.LUT R2, RZ, R4, RZ, 0x33, !PT ;  /* 0x00000004ff029212 */ /* 0x000fe400078e33ff */
[----:B------:R-:W-:-:S03]  /*0650*/  LEA.HI R3, R3, R0, RZ, 0x7 ;  /* 0x0000000003037211 */ /* 0x000fc600078f38ff */
[----:B------:R-:W-:Y:S02]  /*0660*/  IMAD.SHL.U32 R12, R2, 0x8, RZ ;  /* 0x00000008020c7824 */ /* 0x000fe400078e00ff */
[----:B------:R-:W-:-:S03]  /*0670*/  IMAD.MOV R2, RZ, RZ, -R2 ;  /* 0x000000ffff027224 */ /* 0x000fc600078e0a02 */
[----:B------:R-:W-:Y:S01]  /*0680*/  LEA.HI.SX32 R3, R3, -R12, 0x19 ;  /* 0x8000000c03037211 */ /* 0x000fe200078fcaff */
[----:B------:R-:W-:Y:S02]  /*0690*/  IMAD R14, R4, R2, R5 ;  /* 0x00000002040e7224 */ /* 0x000fe400078e0205 */
[----:B------:R-:W-:Y:S01]  /*06a0*/  IMAD.MOV.U32 R2, RZ, RZ, RZ ;  /* 0x000000ffff027224 */ /* 0x000fe200078e00ff */
[----:B------:R-:W-:-:S04]  /*06b0*/  VIMNMX R13, PT, PT, R3, 0x8, PT ;  /* 0x00000008030d7848 */ /* 0x000fc80003fe0100 */
[-C--:B------:R-:W-:Y:S02]  /*06c0*/  IABS R9, R13.reuse ;  /* 0x0000000d00097213 */ /* 0x080fe40000000000 */
[----:B------:R-:W-:Y:S02]  /*06d0*/  IABS R4, R13 ;  /* 0x0000000d00047213 */ /* 0x000fe40000000000 */
[----:B------:R-:W0:Y:S08]  /*06e0*/  I2F.RP R0, R9 ;  /* 0x0000000900007306 */ /* 0x000e300000209400 */
[----:B0-----:R-:W0:Y:S02]  /*06f0*/  MUFU.RCP R0, R0 ;  /* 0x0000000000007308 */ /* 0x001e240000001000 */
[----:B0-----:R-:W-:Y:S01]  /*0700*/  VIADD R3, R0, 0xffffffe ;  /* 0x0ffffffe00037836 */ /* 0x001fe20000000000 */
[----:B------:R-:W-:-:S05]  /*0710*/  IABS R0, R14 ;  /* 0x0000000e00007213 */ /* 0x000fca0000000000 */
[----:B------:R-:W0:Y:S02]  /*0720*/  F2I.FTZ.U32.TRUNC.NTZ R3, R3 ;  /* 0x0000000300037305 */ /* 0x000e24000021f000 */
[----:B0-----:R-:W-:-:S04]  /*0730*/  IMAD.MOV R6, RZ, RZ, -R3 ;  /* 0x000000ffff067224 */ /* 0x001fc800078e0a03 */
[----:B------:R-:W-:Y:S02]  /*0740*/  IMAD R5, R6, R9, RZ ;  /* 0x0000000906057224 */ /* 0x000fe400078e02ff */
[----:B------:R-:W0:Y:S02]  /*0750*/  I2F.RP R6, R15 ;  /* 0x0000000f00067306 */ /* 0x000e240000209400 */
[----:B------:R-:W-:-:S04]  /*0760*/  IMAD.HI.U32 R2, R3, R5, R2 ;  /* 0x0000000503027227 */ /* 0x000fc800078e0002 */
[----:B------:R-:W-:Y:S02]  /*0770*/  IMAD.MOV.U32 R3, RZ, RZ, R0 ;  /* 0x000000ffff037224 */ /* 0x000fe400078e0000 */
[----:B------:R-:W-:Y:S02]  /*0780*/  IMAD.MOV R0, RZ, RZ, -R4 ;  /* 0x000000ffff007224 */ /* 0x000fe400078e0a04 */
[----:B------:R-:W-:-:S04]  /*0790*/  IMAD.HI.U32 R2, R2, R3, RZ ;  /* 0x0000000302027227 */ /* 0x000fc800078e00ff */
[----:B------:R-:W-:Y:S01]  /*07a0*/  IMAD R0, R2, R0, R3 ;  /* 0x0000000002007224 */ /* 0x000fe200078e0203 */
[----:B0-----:R-:W0:Y:S01]  /*07b0*/  MUFU.RCP R6, R6 ;  /* 0x0000000600067308 */ /* 0x001e220000001000 */
[----:B------:R-:W-:-:S03]  /*07c0*/  VIADD R4, R7, 0xffffffe ;  /* 0x0ffffffe07047836 */ /* 0x000fc60000000000 */
[----:B------:R-:W-:-:S04]  /*07d0*/  ISETP.GT.U32.AND P1, PT, R9, R0, PT ;  /* 0x000000000900720c */ /* 0x000fc80003f24070 */
[----:B------:R-:W1:Y:S09]  /*07e0*/  F2I.FTZ.U32.TRUNC.NTZ R5, R4 ;  /* 0x0000000400057305 */ /* 0x000e72000021f000 */
[----:B------:R-:W-:Y:S02]  /*07f0*/  @!P1 IMAD.IADD R0, R0, 0x1, -R9 ;  /* 0x0000000100009824 */ /* 0x000fe400078e0a09 */
[----:B0-----:R-:W-:-:S02]  /*0800*/  VIADD R3, R6, 0xffffffe ;  /* 0x0ffffffe06037836 */ /* 0x001fc40000000000 */
[----:B------:R-:W-:Y:S01]  /*0810*/  @!P1 VIADD R2, R2, 0x1 ;  /* 0x0000000102029836 */ /* 0x000fe20000000000 */
[----:B------:R-:W-:Y:S01]  /*0820*/  ISETP.GE.U32.AND P0, PT, R0, R9, PT ;  /* 0x000000090000720c */ /* 0x000fe20003f06070 */
[----:B-1----:R-:W-:Y:S01]  /*0830*/  IMAD.MOV R9, RZ, RZ, -R5 ;  /* 0x000000ffff097224 */ /* 0x002fe200078e0a05 */
[----:B------:R-:W-:Y:S01]  /*0840*/  LOP3.LUT R0, R14, R13, RZ, 0x3c, !PT ;  /* 0x0000000d0e007212 */ /* 0x000fe200078e3cff */
[----:B------:R-:W0:Y:S01]  /*0850*/  F2I.FTZ.U32.TRUNC.NTZ R3, R3 ;  /* 0x0000000300037305 */ /* 0x000e22000021f000 */
[----:B------:R-:W-:Y:S01]  /*0860*/  ISETP.NE.AND P1, PT, R13, RZ, PT ;  /* 0x000000ff0d00720c */ /* 0x000fe20003f25270 */
[----:B------:R-:W-:Y:S01]  /*0870*/  IMAD R9, R9, R8, RZ ;  /* 0x0000000809097224 */ /* 0x000fe200078e02ff */
[----:B------:R-:W-:Y:S01]  /*0880*/  ISETP.GE.AND P2, PT, R0, RZ, PT ;  /* 0x000000ff0000720c */ /* 0x000fe20003f46270 */
[----:B------:R-:W-:Y:S01]  /*0890*/  IMAD.MOV.U32 R4, RZ, RZ, RZ ;  /* 0x000000ffff047224 */ /* 0x000fe200078e00ff */
[----:B------:R-:W-:-:S03]  /*08a0*/  SHF.R.U32.HI R0, RZ, 0x5, R39 ;  /* 0x00000005ff007819 */ /* 0x000fc60000011627 */
[----:B------:R-:W-:Y:S01]  /*08b0*/  IMAD.HI.U32 R9, R5, R9, R4 ;  /* 0x0000000905097227 */ /* 0x000fe200078e0004 */
[----:B------:R-:W-:-:S03]  /*08c0*/  R2UR UR7, R0 ;  /* 0x00000000000772ca */ /* 0x000fc600000e0000 */
[----:B------:R-:W-:Y:S02]  /*08d0*/  @P0 VIADD R2, R2, 0x1 ;  /* 0x0000000102020836 */ /* 0x000fe40000000000 */
[----:B0-----:R-:W-:Y:S02]  /*08e0*/  IMAD.MOV R6, RZ, RZ, -R3 ;  /* 0x000000ffff067224 */ /* 0x001fe400078e0a03 */
[----:B------:R-:W-:Y:S01]  /*08f0*/  @!P2 IMAD.MOV R2, RZ, RZ, -R2 ;  /* 0x000000ffff02a224 */ /* 0x000fe200078e0a02 */
[----:B------:R-:W-:-:S05]  /*0900*/  @!P1 LOP3.LUT R2, RZ, R13, RZ, 0x33, !PT ;  /* 0x0000000dff029212 */ /* 0x000fca00078e33ff */
[----:B------:R-:W-:Y:S02]  /*0910*/  IMAD.SHL.U32 R0, R2, 0x100, RZ ;  /* 0x0000010002007824 */ /* 0x000fe400078e00ff */
[----:B------:R-:W-:Y:S02]  /*0920*/  IMAD.MOV R38, RZ, RZ, -R2 ;  /* 0x000000ffff267224 */ /* 0x000fe400078e0a02 */
[----:B------:R-:W-:Y:S02]  /*0930*/  IMAD.MOV.U32 R2, RZ, RZ, R6 ;  /* 0x000000ffff027224 */ /* 0x000fe400078e0006 */
[----:B------:R-:W-:Y:S02]  /*0940*/  VIADD R18, R0, 0x1 ;  /* 0x0000000100127836 */ /* 0x000fe40000000000 */
[----:B------:R-:W-:Y:S01]  /*0950*/  IMAD R38, R13, R38, R14 ;  /* 0x000000260d267224 */ /* 0x000fe200078e020e */
[----:B------:R-:W-:Y:S01]  /*0960*/  IABS R14, R0 ;  /* 0x00000000000e7213 */ /* 0x000fe20000000000 */
[----:B------:R-:W-:Y:S01]  /*0970*/  IMAD R91, R2, R15, RZ ;  /* 0x0000000f025b7224 */ /* 0x000fe200078e02ff */
[----:B------:R-:W-:Y:S01]  /*0980*/  IABS R81, R18 ;  /* 0x0000001200517213 */ /* 0x000fe20000000000 */
[----:B------:R-:W-:Y:S01]  /*0990*/  IMAD.MOV.U32 R2, RZ, RZ, RZ ;  /* 0x000000ffff027224 */ /* 0x000fe200078e00ff */
[----:B------:R-:W-:Y:S01]  /*09a0*/  STL [R1+0xf44], R18 ;  /* 0x000f441201007387 */ /* 0x000fe20000100800 */
[----:B------:R-:W-:-:S02]  /*09b0*/  VIADD R7, R0, 0x3 ;  /* 0x0000000300077836 */ /* 0x000fc40000000000 */
[C---:B------:R-:W-:Y:S02]  /*09c0*/  VIADD R17, R0.reuse, 0x2 ;  /* 0x0000000200117836 */ /* 0x040fe40000000000 */
[----:B------:R-:W-:Y:S01]  /*09d0*/  IMAD.HI.U32 R91, R3, R91, R2 ;  /* 0x0000005b035b7227 */ /* 0x000fe200078e0002 */
[----:B------:R-:W-:Y:S02]  /*09e0*/  IABS R23, R7 ;  /* 0x0000000700177213 */ /* 0x000fe40000000000 */
[----:B------:R-:W-:Y:S01]  /*09f0*/  STL [R1+0xf50], R17 ;  /* 0x000f501101007387 */ /* 0x000fe20000100800 */
[----:B------:R-:W-:Y:S01]  /*0a00*/  IMAD.HI.U32 R2, R9, R14, RZ ;  /* 0x0000000e09027227 */ /* 0x000fe200078e00ff */
[----:B------:R-:W-:Y:S02]  /*0a10*/  IABS R82, R17 ;  /* 0x0000001100527213 */ /* 0x000fe40000000000 */
[----:B------:R-:W-:Y:S01]  /*0a20*/  STL [R1+0xf4c], R7 ;  /* 0x000f4c0701007387 */ /* 0x000fe20000100800 */
[----:B------:R-:W-:-:S02]  /*0a30*/  VIADD R6, R0, 0x4 ;  /* 0x0000000400067836 */ /* 0x000fc40000000000 */
[----:B------:R-:W-:-:S03]  /*0a40*/  IMAD.HI.U32 R3, R9, R81, RZ ;  /* 0x0000005109037227 */ /* 0x000fc600078e00ff */
[----:B------:R-:W-:Y:S01]  /*0a50*/  IABS R22, R6 ;  /* 0x0000000600167213 */ /* 0x000fe20000000000 */
[----:B------:R-:W-:Y:S01]  /*0a60*/  IMAD.MOV R5, RZ, RZ, -R2 ;  /* 0x000000ffff057224 */ /* 0x000fe200078e0a02 */
[----:B------:R0:W-:Y:S01]  /*0a70*/  STL [R1+0xf48], R6 ;  /* 0x000f480601007387 */ /* 0x0001e20000100800 */
[----:B------:R-:W-:Y:S02]  /*0a80*/  IMAD.MOV R3, RZ, RZ, -R3 ;  /* 0x000000ffff037224 */ /* 0x000fe400078e0a03 */
[----:B------:R-:W-:Y:S02]  /*0a90*/  IMAD R14, R8, R5, R14 ;  /* 0x00000005080e7224 */ /* 0x000fe400078e020e */
[----:B------:R-:W-:-:S04]  /*0aa0*/  IMAD.HI.U32 R2, R9, R23, RZ ;  /* 0x0000001709027227 */ /* 0x000fc800078e00ff */
[----:B------:R-:W-:Y:S02]  /*0ab0*/  IMAD R81, R8, R3, R81 ;  /* 0x0000000308517224 */ /* 0x000fe400078e0251 */
[C---:B0-----:R-:W-:Y:S02]  /*0ac0*/  VIADD R6, R0.reuse, 0x6 ;  /* 0x0000000600067836 */ /* 0x041fe40000000000 */
[----:B------:R-:W-:Y:S01]  /*0ad0*/  VIADD R5, R0, 0x7 ;  /* 0x0000000700057836 */ /* 0x000fe20000000000 */
[----:B------:R-:W-:Y:S01]  /*0ae0*/  STL [R1+0x137c], R81 ;  /* 0x00137c5101007387 */ /* 0x000fe20000100800 */
[C---:B------:R-:W-:Y:S01]  /*0af0*/  IMAD.HI.U32 R3, R9.reuse, R22, RZ ;  /* 0x0000001609037227 */ /* 0x040fe200078e00ff */
[----:B------:R-:W-:Y:S02]  /*0b00*/  IABS R24, R6 ;  /* 0x0000000600187213 */ /* 0x000fe40000000000 */
[----:B------:R-:W-:Y:S01]  /*0b10*/  IABS R25, R5 ;  /* 0x0000000500197213 */ /* 0x000fe20000000000 */
[----:B------:R-:W-:Y:S01]  /*0b20*/  IMAD.HI.U32 R4, R9, R82, RZ ;  /* 0x0000005209047227 */ /* 0x000fe200078e00ff */
[----:B------:R0:W-:Y:S03]  /*0b30*/  STL [R1+0xf54], R6 ;  /* 0x000f540601007387 */ /* 0x0001e60000100800 */
[----:B------:R-:W-:Y:S01]  /*0b40*/  IMAD.MOV R2, RZ, RZ, -R2 ;  /* 0x000000ffff027224 */ /* 0x000fe200078e0a02 */
[----:B------:R1:W-:Y:S01]  /*0b50*/  STL [R1+0xf58], R5 ;  /* 0x000f580501007387 */ /* 0x0003e20000100800 */
[----:B------:R-:W-:-:S02]  /*0b60*/  IMAD.MOV R3, RZ, RZ, -R3 ;  /* 0x000000ffff037224 */ /* 0x000fc400078e0a03 */
[----:B------:R-:W-:Y:S02]  /*0b70*/  IMAD.MOV R7, RZ, RZ, -R4 ;  /* 0x000000ffff077224 */ /* 0x000fe400078e0a04 */
[----:B------:R-:W-:Y:S02]  /*0b80*/  IMAD R23, R8, R2, R23 ;  /* 0x0000000208177224 */ /* 0x000fe400078e0217 */
[----:B------:R-:W-:-:S04]  /*0b90*/  IMAD.HI.U32 R2, R9, R24, RZ ;  /* 0x0000001809027227 */ /* 0x000fc800078e00ff */
[----:B------:R-:W-:Y:S02]  /*0ba0*/  VIADD R4, R0, 0x8 ;  /* 0x0000000800047836 */ /* 0x000fe40000000000 */
[----:B------:R-:W-:Y:S02]  /*0bb0*/  IMAD R22, R8, R3, R22 ;  /* 0x0000000308167224 */ /* 0x000fe400078e0216 */
[----:B0-----:R-:W-:Y:S01]  /*0bc0*/  VIADD R6, R0, 0xa ;  /* 0x0000000a00067836 */ /* 0x001fe20000000000 */
[----:B------:R0:W-:Y:S01]  /*0bd0*/  STL [R1+0xf5c], R4 ;  /* 0x000f5c0401007387 */ /* 0x0001e20000100800 */
[----:B------:R-:W-:Y:S01]  /*0be0*/  IMAD.HI.U32 R3, R9, R25, RZ ;  /* 0x0000001909037227 */ /* 0x000fe200078e00ff */
[----:B------:R-:W-:Y:S02]  /*0bf0*/  IABS R83, R4 ;  /* 0x0000000400537213 */ /* 0x000fe40000000000 */
[----:B------:R-:W-:Y:S01]  /*0c00*/  IABS R16, R6 ;  /* 0x0000000600107213 */ /* 0x000fe20000000000 */
[----:B------:R-:W-:Y:S01]  /*0c10*/  IMAD R82, R8, R7, R82 ;  /* 0x0000000708527224 */ /* 0x000fe200078e0252 */
[----:B------:R-:W-:Y:S01]  /*0c20*/  STL [R1+0x12c0], R23 ;  /* 0x0012c01701007387 */ /* 0x000fe20000100800 */
[----:B------:R-:W-:-:S02]  /*0c30*/  VIADD R7, R0, 0x9 ;  /* 0x0000000900077836 */ /* 0x000fc40000000000 */
[----:B-1----:R-:W-:Y:S01]  /*0c40*/  IMAD.MOV R5, RZ, RZ, -R2 ;  /* 0x000000ffff057224 */ /* 0x002fe200078e0a02 */
[----:B------:R1:W-:Y:S01]  /*0c50*/  STL [R1+0x12c4], R22 ;  /* 0x0012c41601007387 */ /* 0x0003e20000100800 */
[----:B------:R-:W-:Y:S01]  /*0c60*/  IMAD.MOV R3, RZ, RZ, -R3 ;  /* 0x000000ffff037224 */ /* 0x000fe200078e0a03 */
[----:B------:R-:W-:Y:S01]  /*0c70*/  IABS R84, R7 ;  /* 0x0000000700547213 */ /* 0x000fe20000000000 */
[----:B------:R-:W-:Y:S01]  /*0c80*/  IMAD R24, R8, R5, R24 ;  /* 0x0000000508187224 */ /* 0x000fe200078e0218 */
[----:B------:R2:W-:Y:S01]  /*0c90*/  STL [R1+0xf60], R7 ;  /* 0x000f600701007387 */ /* 0x0005e20000100800 */
[----:B------:R-:W-:Y:S02]  /*0ca0*/  VIADD R5, R0, 0xb ;  /* 0x0000000b00057836 */ /* 0x000fe40000000000 */
[----:B------:R-:W-:Y:S01]  /*0cb0*/  IMAD R25, R8, R3, R25 ;  /* 0x0000000308197224 */ /* 0x000fe200078e0219 */
[----:B------:R3:W-:Y:S01]  /*0cc0*/  STL [R1+0xf64], R6 ;  /* 0x000f640601007387 */ /* 0x0007e20000100800 */
[----:B------:R-:W-:Y:S01]  /*0cd0*/  IMAD.HI.U32 R3, R9, R16, RZ ;  /* 0x0000001009037227 */ /* 0x000fe200078e00ff */
[----:B------:R-:W-:-:S02]  /*0ce0*/  IABS R27, R5 ;  /* 0x00000005001b7213 */ /* 0x000fc40000000000 */
[----:B------:R-:W-:Y:S01]  /*0cf0*/  STL [R1+0x12c8], R24 ;  /* 0x0012c81801007387 */ /* 0x000fe20000100800 */
[----:B0-----:R-:W-:Y:S01]  /*0d00*/  IMAD.HI.U32 R4, R9, R83, RZ ;  /* 0x0000005309047227 */ /* 0x001fe200078e00ff */
[----:B-1----:R-:W-:Y:S02]  /*0d10*/  LOP3.LUT R22, R39, 0x7f, RZ, 0xc0, !PT ;  /* 0x0000007f27167812 */ /* 0x002fe400078ec0ff */
[----:B------:R-:W-:Y:S01]  /*0d20*/  STL [R1+0x12cc], R25 ;  /* 0x0012cc1901007387 */ /* 0x000fe20000100800 */
[C---:B--2---:R-:W-:Y:S02]  /*0d30*/  VIADD R7, R0.reuse, 0xc ;  /* 0x0000000c00077836 */ /* 0x044fe40000000000 */
[----:B---3--:R-:W-:Y:S01]  /*0d40*/  VIADD R6, R0, 0xd ;  /* 0x0000000d00067836 */ /* 0x008fe20000000000 */
[----:B------:R0:W-:Y:S01]  /*0d50*/  STL [R1+0xf68], R5 ;  /* 0x000f680501007387 */ /* 0x0001e20000100800 */
[----:B------:R-:W-:Y:S01]  /*0d60*/  IMAD.HI.U32 R2, R9, R84, RZ ;  /* 0x0000005409027227 */ /* 0x000fe200078e00ff */
[----:B------:R-:W-:-:S02]  /*0d70*/  IABS R26, R7 ;  /* 0x00000007001a7213 */ /* 0x000fc40000000000 */
[----:B------:R-:W-:Y:S01]  /*0d80*/  IABS R28, R6 ;  /* 0x00000006001c7213 */ /* 0x000fe20000000000 */
[----:B------:R-:W-:Y:S01]  /*0d90*/  IMAD.MOV R3, RZ, RZ, -R3 ;  /* 0x000000ffff037224 */ /* 0x000fe200078e0a03 */
[----:B------:R1:W-:Y:S01]  /*0da0*/  STL [R1+0xf6c], R7 ;  /* 0x000f6c0701007387 */ /* 0x0003e20000100800 */
[----:B------:R-:W-:Y:S02]  /*0db0*/  IMAD.MOV R4, RZ, RZ, -R4 ;  /* 0x000000ffff047224 */ /* 0x000fe400078e0a04 */
[----:B------:R-:W-:Y:S01]  /*0dc0*/  IMAD R16, R8, R3, R16 ;  /* 0x0000000308107224 */ /* 0x000fe200078e0210 */
[----:B------:R2:W-:Y:S01]  /*0dd0*/  STL [R1+0xf70], R6 ;  /* 0x000f700601007387 */ /* 0x0005e20000100800 */
[----:B0-----:R-:W-:Y:S02]  /*0de0*/  IMAD.MOV R5, RZ, RZ, -R2 ;  /* 0x000000ffff057224 */ /* 0x001fe400078e0a02 */
[----:B------:R-:W-:-:S04]  /*0df0*/  IMAD.HI.U32 R2, R9, R27, RZ ;  /* 0x0000001b09027227 */ /* 0x000fc800078e00ff */
[----:B-1----:R-:W-:Y:S02]  /*0e00*/  VIADD R7, R0, 0xe ;  /* 0x0000000e00077836 */ /* 0x002fe40000000000 */
[----:B------:R-:W-:Y:S02]  /*0e10*/  IMAD R83, R8, R4, R83 ;  /* 0x0000000408537224 */ /* 0x000fe400078e0253 */
[C---:B------:R-:W-:Y:S01]  /*0e20*/  IMAD.HI.U32 R3, R9.reuse, R26, RZ ;  /* 0x0000001a09037227 */ /* 0x040fe200078e00ff */
[----:B------:R-:W-:Y:S01]  /*0e30*/  IABS R29, R7 ;  /* 0x00000007001d7213 */ /* 0x000fe20000000000 */
[----:B------:R0:W-:Y:S02]  /*0e40*/  STL [R1+0xf74], R7 ;  /* 0x000f740701007387 */ /* 0x0001e40000100800 */
[----:B--2---:R-:W-:Y:S02]  /*0e50*/  VIADD R6, R0, 0xf ;  /* 0x0000000f00067836 */ /* 0x004fe40000000000 */
[----:B------:R-:W-:-:S03]  /*0e60*/  IMAD.HI.U32 R4, R9, R28, RZ ;  /* 0x0000001c09047227 */ /* 0x000fc600078e00ff */
[----:B------:R-:W-:Y:S01]  /*0e70*/  IABS R30, R6 ;  /* 0x00000006001e7213 */ /* 0x000fe20000000000 */
[----:B------:R-:W-:Y:S01]  /*0e80*/  IMAD.MOV R2, RZ, RZ, -R2 ;  /* 0x000000ffff027224 */ /* 0x000fe200078e0a02 */
[----:B------:R1:W-:Y:S01]  /*0e90*/  STL [R1+0xf78], R6 ;  /* 0x000f780601007387 */ /* 0x0003e20000100800 */
[C---:B------:R-:W-:Y:S02]  /*0ea0*/  IMAD R84, R8.reuse, R5, R84 ;  /* 0x0000000508547224 */ /* 0x040fe400078e0254 */
[----:B------:R-:W-:Y:S02]  /*0eb0*/  IMAD.MOV R3, RZ, RZ, -R3 ;  /* 0x000000ffff037224 */ /* 0x000fe400078e0a03 */
[----:B------:R-:W-:Y:S02]  /*0ec0*/  IMAD.MOV R5, RZ, RZ, -R4 ;  /* 0x000000ffff057224 */ /* 0x000fe400078e0a04 */
[C---:B------:R-:W-:Y:S02]  /*0ed0*/  IMAD R27, R8.reuse, R2, R27 ;  /* 0x00000002081b7224 */ /* 0x040fe400078e021b */
[----:B------:R-:W-:-:S02]  /*0ee0*/  IMAD R26, R8, R3, R26 ;  /* 0x00000003081a7224 */ /* 0x000fc400078e021a */
[----:B0-----:R-:W-:Y:S01]  /*0ef0*/  VIADD R7, R0, 0x10 ;  /* 0x0000001000077836 */ /* 0x001fe20000000000 */
[----:B------:R-:W-:Y:S01]  /*0f00*/  STL [R1+0x12d0], R27 ;  /* 0x0012d01b01007387 */ /* 0x000fe20000100800 */
[----:B------:R-:W-:Y:S02]  /*0f10*/  IMAD R28, R8, R5, R28 ;  /* 0x00000005081c7224 */ /* 0x000fe400078e021c */
[C---:B------:R-:W-:Y:S01]  /*0f20*/  IMAD.HI.U32 R2, R9.reuse, R29, RZ ;  /* 0x0000001d09027227 */ /* 0x040fe200078e00ff */
[----:B------:R-:W-:Y:S01]  /*0f30*/  STL [R1+0x12d4], R26 ;  /* 0x0012d41a01007387 */ /* 0x000fe20000100800 */
[----:B------:R-:W-:Y:S02]  /*0f40*/  IABS R85, R7 ;  /* 0x0000000700557213 */ /* 0x000fe40000000000 */
[----:B-1----:R-:W-:Y:S01]  /*0f50*/  VIADD R6, R0, 0x11 ;  /* 0x0000001100067836 */ /* 0x002fe20000000000 */
[----:B------:R-:W-:Y:S01]  /*0f60*/  STL [R1+0x12d8], R28 ;  /* 0x0012d81c01007387 */ /* 0x000fe20000100800 */
[----:B------:R-:W-:-:S03]  /*0f70*/  IMAD.HI.U32 R3, R9, R30, RZ ;  /* 0x0000001e09037227 */ /* 0x000fc600078e00ff */
[----:B------:R-:W-:Y:S01]  /*0f80*/  IABS R86, R6 ;  /* 0x0000000600567213 */ /* 0x000fe20000000000 */
[----:B------:R-:W-:Y:S01]  /*0f90*/  IMAD.MOV R2, RZ, RZ, -R2 ;  /* 0x000000ffff027224 */ /* 0x000fe200078e0a02 */
[----:B------:R-:W-:Y:S01]  /*0fa0*/  STL [R1+0xf7c], R7 ;  /* 0x000f7c0701007387 */ /* 0x000fe20000100800 */
[----:B------:R-:W-:Y:S02]  /*0fb0*/  IMAD.MOV R3, RZ, RZ, -R3 ;  /* 0x000000ffff037224 */ /* 0x000fe400078e0a03 */
[----:B------:R-:W-:Y:S01]  /*0fc0*/  IMAD R29, R8, R2, R29 ;  /* 0x00000002081d7224 */ /* 0x000fe200078e021d */
[----:B------:R0:W-:Y:S01]  /*0fd0*/  STL [R1+0xf80], R6 ;  /* 0x000f800601007387 */ /* 0x0001e20000100800 */
[----:B------:R-:W-:-:S04]  /*0fe0*/  IMAD.HI.U32 R2, R9, R85, RZ ;  /* 0x0000005509027227 */ /* 0x000fc800078e00ff */
[----:B------:R-:W-:Y:S02]  /*0ff0*/  IMAD R30, R8, R3, R30 ;  /* 0x00000003081e7224 */ /* 0x000fe400078e021e */
[C---:B------:R-:W-:Y:S02]  /*1000*/  VIADD R5, R0.reuse, 0x14 ;  /* 0x0000001400057836 */ /* 0x040fe40000000000 */
[C---:B------:R-:W-:Y:S02]  /*1010*/  VIADD R4, R0.reuse, 0x12 ;  /* 0x0000001200047836 */ /* 0x040fe40000000000 */
[----:B0-----:R-:W-:Y:S01]  /*1020*/  VIADD R6, R0, 0x13 ;  /* 0x0000001300067836 */ /* 0x001fe20000000000 */
[----:B------:R-:W-:Y:S01]  /*1030*/  IABS R32, R5 ;  /* 0x0000000500207213 */ /* 0x000fe20000000000 */
[----:B------:R-:W-:Y:S01]  /*1040*/  IMAD.HI.U32 R3, R9, R86, RZ ;  /* 0x0000005609037227 */ /* 0x000fe200078e00ff */
[----:B------:R0:W-:Y:S01]  /*1050*/  STL [R1+0xf88], R4 ;  /* 0x000f880401007387 */ /* 0x0001e20000100800 */
[----:B------:R-:W-:-:S02]  /*1060*/  IABS R17, R4 ;  /* 0x0000000400117213 */ /* 0x000fc40000000000 */
[----:B------:R-:W-:Y:S01]  /*1070*/  IMAD.MOV R2, RZ, RZ, -R2 ;  /* 0x000000ffff027224 */ /* 0x000fe200078e0a02 */
[----:B------:R-:W-:Y:S01]  /*1080*/  IABS R31, R6 ;  /* 0x00000006001f7213 */ /* 0x000fe20000000000 */
[----:B------:R-:W-:Y:S01]  /*1090*/  IMAD.MOV R3, RZ, RZ, -R3 ;  /* 0x000000ffff037224 */ /* 0x000fe200078e0a03 */
[----:B------:R-:W-:Y:S01]  /*10a0*/  STL [R1+0x12dc], R29 ;  /* 0x0012dc1d01007387 */ /* 0x000fe20000100800 */
[C---:B------:R-:W-:Y:S02]  /*10b0*/  IMAD R85, R8.reuse, R2, R85 ;  /* 0x0000000208557224 */ /* 0x040fe400078e0255 */
[----:B------:R-:W-:Y:S01]  /*10c0*/  IMAD R86, R8, R3, R86 ;  /* 0x0000000308567224 */ /* 0x000fe200078e0256 */
[----:B------:R-:W-:Y:S01]  /*10d0*/  STL [R1+0x12e0], R30 ;  /* 0x0012e01e01007387 */ /* 0x000fe20000100800 */
[C---:B------:R-:W-:Y:S02]  /*10e0*/  VIADD R7, R0.reuse, 0x15 ;  /* 0x0000001500077836 */ /* 0x040fe40000000000 */
[C---:B------:R-:W-:Y:S01]  /*10f0*/  IMAD.HI.U32 R2, R9.reuse, R31, RZ ;  /* 0x0000001f09027227 */ /* 0x040fe200078e00ff */
[----:B------:R1:W-:Y:S02]  /*1100*/  STL [R1+0xf8c], R6 ;  /* 0x000f8c0601007387 */ /* 0x0003e40000100800 */
[----:B------:R-:W-:Y:S01]  /*1110*/  IABS R33, R7 ;  /* 0x0000000700217213 */ /* 0x000fe20000000000 */
[C---:B------:R-:W-:Y:S01]  /*1120*/  IMAD.HI.U32 R3, R9.reuse, R32, RZ ;  /* 0x0000002009037227 */ /* 0x040fe200078e00ff */
[----:B------:R2:W-:Y:S03]  /*1130*/  STL [R1+0xf90], R5 ;  /* 0x000f900501007387 */ /* 0x0005e60000100800 */
[----:B0-----:R-:W-:Y:S01]  /*1140*/  IMAD.HI.U32 R4, R9, R17, RZ ;  /* 0x0000001109047227 */ /* 0x001fe200078e00ff */
[----:B------:R-:W-:Y:S03]  /*1150*/  STL [R1+0xf94], R7 ;  /* 0x000f940701007387 */ /* 0x000fe60000100800 */
[----:B-1----:R-:W-:-:S02]  /*1160*/  VIADD R6, R0, 0x16 ;  /* 0x0000001600067836 */ /* 0x002fc40000000000 */
[----:B------:R-:W-:Y:S02]  /*1170*/  IMAD.MOV R2, RZ, RZ, -R2 ;  /* 0x000000ffff027224 */ /* 0x000fe400078e0a02 */
[----:B--2---:R-:W-:Y:S01]  /*1180*/  VIADD R5, R0, 0x17 ;  /* 0x0000001700057836 */ /* 0x004fe20000000000 */
[----:B------:R-:W-:Y:S01]  /*1190*/  IABS R35, R6 ;  /* 0x0000000600237213 */ /* 0x000fe20000000000 */
[----:B------:R-:W-:Y:S01]  /*11a0*/  IMAD.MOV R3, RZ, RZ, -R3 ;  /* 0x000000ffff037224 */ /* 0x000fe200078e0a03 */
[----:B------:R-:W-:Y:S01]  /*11b0*/  STL [R1+0xf9c], R6 ;  /* 0x000f9c0601007387 */ /* 0x000fe20000100800 */
[----:B------:R-:W-:Y:S01]  /*11c0*/  IMAD.MOV R4, RZ, RZ, -R4 ;  /* 0x000000ffff047224 */ /* 0x000fe200078e0a04 */
[----:B------:R-:W-:Y:S01]  /*11d0*/  IABS R34, R5 ;  /* 0x0000000500227213 */ /* 0x000fe20000000000 */
[C---:B------:R-:W-:Y:S01]  /*11e0*/  IMAD R31, R8.reuse, R2, R31 ;  /* 0x00000002081f7224 */ /* 0x040fe200078e021f */
[----:B------:R0:W-:Y:S01]  /*11f0*/  STL [R1+0xf98], R5 ;  /* 0x000f980501007387 */ /* 0x0001e20000100800 */
[----:B------:R-:W-:-:S02]  /*1200*/  IMAD R32, R8, R3, R32 ;  /* 0x0000000308207224 */ /* 0x000fc400078e0220 */
[C---:B------:R-:W-:Y:S01]  /*1210*/  IMAD.HI.U32 R2, R9.reuse, R33, RZ ;  /* 0x0000002109027227 */ /* 0x040fe200078e00ff */
[----:B------:R-:W-:Y:S03]  /*1220*/  STL [R1+0x12e4], R31 ;  /* 0x0012e41f01007387 */ /* 0x000fe60000100800 */
[----:B------:R-:W-:Y:S01]  /*1230*/  IMAD R17, R8, R4, R17 ;  /* 0x0000000408117224 */ /* 0x000fe200078e0211 */
[----:B------:R-:W-:Y:S01]  /*1240*/  STL [R1+0x12e8], R32 ;  /* 0x0012e82001007387 */ /* 0x000fe20000100800 */
[----:B------:R-:W-:-:S04]  /*1250*/  IMAD.HI.U32 R3, R9, R35, RZ ;  /* 0x0000002309037227 */ /* 0x000fc800078e00ff */
[----:B0-----:R-:W-:Y:S02]  /*1260*/  VIADD R5, R0, 0x18 ;  /* 0x0000001800057836 */ /* 0x001fe40000000000 */
[----:B------:R-:W-:-:S03]  /*1270*/  IMAD.HI.U32 R4, R9, R34, RZ ;  /* 0x0000002209047227 */ /* 0x000fc600078e00ff */
[----:B------:R0:W-:Y:S01]  /*1280*/  STL [R1+0xfa4], R5 ;  /* 0x000fa40501007387 */ /* 0x0001e20000100800 */
[----:B------:R-:W-:Y:S01]  /*1290*/  IMAD.MOV R2, RZ, RZ, -R2 ;  /* 0x000000ffff027224 */ /* 0x000fe200078e0a02 */
[----:B------:R-:W-:Y:S01]  /*12a0*/  IABS R90, R5 ;  /* 0x00000005005a7213 */ /* 0x000fe20000000000 */
[----:B------:R-:W-:Y:S02]  /*12b0*/  IMAD.MOV R3, RZ, RZ, -R3 ;  /* 0x000000ffff037224 */ /* 0x000fe400078e0a03 */
[C---:B------:R-:W-:Y:S02]  /*12c0*/  VIADD R6, R0.reuse, 0x19 ;  /* 0x0000001900067836 */ /* 0x040fe40000000000 */
[----:B------:R-:W-:Y:S02]  /*12d0*/  VIADD R7, R0, 0x1a ;  /* 0x0000001a00077836 */ /* 0x000fe40000000000 */
[C---:B------:R-:W-:Y:S01]  /*12e0*/  IMAD R33, R8.reuse, R2, R33 ;  /* 0x0000000208217224 */ /* 0x040fe200078e0221 */
[----:B------:R1:W-:Y:S01]  /*12f0*/  STL [R1+0xfa0], R6 ;  /* 0x000fa00601007387 */ /* 0x0003e20000100800 */
[----:B0-----:R-:W-:Y:S01]  /*1300*/  IMAD.MOV R5, RZ, RZ, -R4 ;  /* 0x000000ffff057224 */ /* 0x001fe200078e0a04 */
[----:B------:R-:W-:Y:S01]  /*1310*/  IABS R87, R6 ;  /* 0x0000000600577213 */ /* 0x000fe20000000000 */
[C---:B------:R-:W-:Y:S01]  /*1320*/  IMAD R35, R8.reuse, R3, R35 ;  /* 0x0000000308237224 */ /* 0x040fe200078e0223 */
[----:B------:R-:W-:Y:S01]  /*1330*/  IABS R18, R7 ;  /* 0x0000000700127213 */ /* 0x000fe20000000000 */
[----:B------:R-:W-:Y:S01]  /*1340*/  IMAD R34, R8, R5, R34 ;  /* 0x0000000508227224 */ /* 0x000fe200078e0222 */
[----:B------:R-:W-:Y:S01]  /*1350*/  STL [R1+0x12ec], R33 ;  /* 0x0012ec2101007387 */ /* 0x000fe20000100800 */
[----:B------:R-:W-:-:S03]  /*1360*/  IMAD.HI.U32 R2, R9, R90, RZ ;  /* 0x0000005a09027227 */ /* 0x000fc600078e00ff */
[----:B------:R-:W-:Y:S01]  /*1370*/  STL [R1+0x12f0], R35 ;  /* 0x0012f02301007387 */ /* 0x000fe20000100800 */
[C---:B-1----:R-:W-:Y:S02]  /*1380*/  VIADD R6, R0.reuse, 0x1b ;  /* 0x0000001b00067836 */ /* 0x042fe40000000000 */
[----:B------:R-:W-:Y:S01]  /*1390*/  IMAD.MOV R5, RZ, RZ, -R2 ;  /* 0x000000ffff057224 */ /* 0x000fe200078e0a02 */
[----:B------:R-:W-:Y:S01]  /*13a0*/  STL [R1+0x12f4], R34 ;  /* 0x0012f42201007387 */ /* 0x000fe20000100800 */
[----:B------:R-:W-:Y:S01]  /*13b0*/  VIADD R4, R0, 0x1c ;  /* 0x0000001c00047836 */ /* 0x000fe20000000000 */
[----:B------:R-:W-:Y:S01]  /*13c0*/  IABS R36, R6 ;  /* 0x0000000600247213 */ /* 0x000fe20000000000 */
[C---:B------:R-:W-:Y:S01]  /*13d0*/  IMAD.HI.U32 R3, R9.reuse, R87, RZ ;  /* 0x0000005709037227 */ /* 0x040fe200078e00ff */
[----:B------:R0:W-:Y:S02]  /*13e0*/  STL [R1+0xfac], R7 ;  /* 0x000fac0701007387 */ /* 0x0001e40000100800 */
[----:B------:R-:W-:Y:S01]  /*13f0*/  IABS R93, R4 ;  /* 0x00000004005d7213 */ /* 0x000fe20000000000 */
[----:B------:R-:W-:Y:S01]  /*1400*/  IMAD.HI.U32 R2, R9, R18, RZ ;  /* 0x0000001209027227 */ /* 0x000fe200078e00ff */
[----:B------:R1:W-:Y:S03]  /*1410*/  STL [R1+0xfa8], R6 ;  /* 0x000fa80601007387 */ /* 0x0003e60000100800 */
[----:B------:R-:W-:Y:S01]  /*1420*/  IMAD R90, R8, R5, R90 ;  /* 0x00000005085a7224 */ /* 0x000fe200078e025a */
[----:B------:R2:W-:Y:S01]  /*1430*/  STL [R1+0xfb4], R4 ;  /* 0x000fb40401007387 */ /* 0x0005e20000100800 */
[----:B------:R-:W-:-:S02]  /*1440*/  IMAD.MOV R3, RZ, RZ, -R3 ;  /* 0x000000ffff037224 */ /* 0x000fc400078e0a03 */
[----:B0-----:R-:W-:Y:S02]  /*1450*/  VIADD R7, R0, 0x1d ;  /* 0x0000001d00077836 */ /* 0x001fe40000000000 */
[----:B------:R-:W-:Y:S02]  /*1460*/  IMAD.MOV R5, RZ, RZ, -R2 ;  /* 0x000000ffff057224 */ /* 0x000fe400078e0a02 */
[----:B------:R-:W-:Y:S01]  /*1470*/  IMAD R87, R8, R3, R87 ;  /* 0x0000000308577224 */ /* 0x000fe200078e0257 */
[----:B------:R-:W-:Y:S01]  /*1480*/  IABS R2, R7 ;  /* 0x0000000700027213 */ /* 0x000fe20000000000 */
[----:B-1----:R-:W-:Y:S01]  /*1490*/  VIADD R6, R0, 0x1e ;  /* 0x0000001e00067836 */ /* 0x002fe20000000000 */
[----:B------:R-:W-:Y:S01]  /*14a0*/  STL [R1+0xfb0], R7 ;  /* 0x000fb00701007387 */ /* 0x000fe20000100800 */
[----:B------:R-:W-:-:S03]  /*14b0*/  IMAD.HI.U32 R3, R9, R36, RZ ;  /* 0x0000002409037227 */ /* 0x000fc600078e00ff */
[----:B------:R0:W-:Y:S01]  /*14c0*/  STL [R1+0xfbc], R6 ;  /* 0x000fbc0601007387 */ /* 0x0001e20000100800 */
[----:B------:R-:W-:Y:S02]  /*14d0*/  IMAD R18, R8, R5, R18 ;  /* 0x0000000508127224 */ /* 0x000fe400078e0212 */
[----:B--2---:R-:W-:-:S03]  /*14e0*/  IMAD.HI.U32 R4, R9, R93, RZ ;  /* 0x0000005d09047227 */ /* 0x004fc600078e00ff */
[----:B------:R1:W-:Y:S01]  /*14f0*/  STL [R1+0x1378], R18 ;  /* 0x0013781201007387 */ /* 0x0003e20000100800 */
[----:B------:R-:W-:Y:S02]  /*1500*/  IMAD.MOV.U32 R5, RZ, RZ, R2 ;  /* 0x000000ffff057224 */ /* 0x000fe400078e0002 */
[----:B------:R-:W-:Y:S01]  /*1510*/  IMAD.MOV R3, RZ, RZ, -R3 ;  /* 0x000000ffff037224 */ /* 0x000fe200078e0a03 */
[----:B0-----:R-:W-:Y:S01]  /*1520*/  IABS R6, R6 ;  /* 0x0000000600067213 */ /* 0x001fe20000000000 */
[----:B------:R-:W-:Y:S02]  /*1530*/  IMAD.MOV R4, RZ, RZ, -R4 ;  /* 0x000000ffff047224 */ /* 0x000fe400078e0a04 */
[----:B------:R-:W-:-:S04]  /*1540*/  IMAD.HI.U32 R2, R9, R5, RZ ;  /* 0x0000000509027227 */ /* 0x000fc800078e00ff */
[----:B------:R-:W-:Y:S02]  /*1550*/  IMAD.IADD R38, R12, 0x1, R38 ;  /* 0x000000010c267824 */ /* 0x000fe400078e0226 */
[C---:B------:R-:W-:Y:S02]  /*1560*/  IMAD R36, R8.reuse, R3, R36 ;  /* 0x0000000308247224 */ /* 0x040fe400078e0224 */
[----:B------:R-:W-:Y:S02]  /*1570*/  IMAD R93, R8, R4, R93 ;  /* 0x00000004085d7224 */ /* 0x000fe400078e025d */
[C---:B------:R-:W-:Y:S01]  /*1580*/  VIADD R12, R0.reuse, 0x1f ;  /* 0x0000001f000c7836 */ /* 0x040fe20000000000 */
[----:B------:R-:W-:Y:S01]  /*1590*/  STL [R1+0x12f8], R36 ;  /* 0x0012f82401007387 */ /* 0x000fe20000100800 */
[----:B------:R-:W-:Y:S02]  /*15a0*/  IMAD.MOV R2, RZ, RZ, -R2 ;  /* 0x000000ffff027224 */ /* 0x000fe400078e0a02 */
[----:B------:R-:W-:Y:S01]  /*15b0*/  IMAD.MOV.U32 R4, RZ, RZ, R6 ;  /* 0x000000ffff047224 */ /* 0x000fe200078e0006 */
[----:B------:R-:W-:Y:S01]  /*15c0*/  STL [R1+0x12fc], R93 ;  /* 0x0012fc5d01007387 */ /* 0x000fe20000100800 */
[C---:B------:R-:W-:Y:S01]  /*15d0*/  VIADD R11, R0.reuse, 0x20 ;  /* 0x00000020000b7836 */ /* 0x040fe20000000000 */
[----:B------:R-:W-:Y:S01]  /*15e0*/  IABS R6, R12 ;  /* 0x0000000c00067213 */ /* 0x000fe20000000000 */
[----:B------:R-:W-:Y:S01]  /*15f0*/  VIADD R7, R0, 0x21 ;  /* 0x0000002100077836 */ /* 0x000fe20000000000 */
[----:B------:R-:W-:Y:S01]  /*1600*/  STL [R1+0xfb8], R12 ;  /* 0x000fb80c01007387 */ /* 0x000fe20000100800 */
[----:B------:R-:W-:Y:S01]  /*1610*/  IMAD R2, R8, R2, R5 ;  /* 0x0000000208027224 */ /* 0x000fe200078e0205 */
[----:B------:R-:W-:Y:S01]  /*1620*/  IABS R88, R11 ;  /* 0x0000000b00587213 */ /* 0x000fe20000000000 */
[----:B------:R-:W-:Y:S01]  /*1630*/  IMAD.HI.U32 R3, R9, R4, RZ ;  /* 0x0000000409037227 */ /* 0x000fe200078e00ff */
[----:B------:R0:W-:Y:S01]  /*1640*/  STL [R1+0xfd4], R11 ;  /* 0x000fd40b01007387 */ /* 0x0001e20000100800 */
[----:B------:R-:W-:-:S02]  /*1650*/  IABS R89, R7 ;  /* 0x0000000700597213 */ /* 0x000fc40000000000 */
[----:B------:R-:W-:Y:S01]  /*1660*/  IMAD.MOV R3, RZ, RZ, -R3 ;  /* 0x000000ffff037224 */ /* 0x000fe200078e0a03 */
[----:B------:R2:W-:Y:S01]  /*1670*/  STL [R1+0xfd0], R7 ;  /* 0x000fd00701007387 */ /* 0x0005e20000100800 */
[----:B-1----:R-:W-:Y:S02]  /*1680*/  VIADD R18, R0, 0x75 ;  /* 0x0000007500127836 */ /* 0x002fe40000000000 */
[----:B------:R-:W-:Y:S01]  /*1690*/  IMAD R4, R8, R3, R4 ;  /* 0x0000000308047224 */ /* 0x000fe200078e0204 */
[----:B------:R1:W-:Y:S01]  /*16a0*/  STL [R1], R2 ;  /* 0x0000000201007387 */ /* 0x0003e20000100800 */
[----:B------:R-:W-:Y:S01]  /*16b0*/  IMAD.HI.U32 R3, R9, R88, RZ ;  /* 0x0000005809037227 */ /* 0x000fe200078e00ff */
[----:B------:R-:W-:Y:S02]  /*16c0*/  IABS R37, R18 ;  /* 0x0000001200257213 */ /* 0x000fe40000000000 */
[----:B------:R3:W-:Y:S01]  /*16d0*/  STL [R1+0x4], R4 ;  /* 0x0000040401007387 */ /* 0x0007e20000100800 */
[----:B0-----:R-:W-:-:S02]  /*16e0*/  VIADD R11, R0, 0x22 ;  /* 0x00000022000b7836 */ /* 0x001fc40000000000 */
[----:B--2---:R-:W-:Y:S02]  /*16f0*/  VIADD R7, R0, 0x23 ;  /* 0x0000002300077836 */ /* 0x004fe40000000000 */
[----:B------:R-:W-:Y:S01]  /*1700*/  IMAD.MOV R3, RZ, RZ, -R3 ;  /* 0x000000ffff037224 */ /* 0x000fe200078e0a03 */
[----:B------:R-:W-:Y:S01]  /*1710*/  IABS R21, R11 ;  /* 0x0000000b00157213 */ /* 0x000fe20000000000 */
[C---:B-1----:R-:W-:Y:S01]  /*1720*/  IMAD.HI.U32 R2, R9.reuse, R6, RZ ;  /* 0x0000000609027227 */ /* 0x042fe200078e00ff */
[----:B------:R0:W-:Y:S03]  /*1730*/  STL [R1+0x1024], R11 ;  /* 0x0010240b01007387 */ /* 0x0001e60000100800 */
[----:B------:R-:W-:Y:S01]  /*1740*/  IMAD.MOV R5, RZ, RZ, -R2 ;  /* 0x000000ffff057224 */ /* 0x000fe200078e0a02 */
[----:B------:R1:W-:Y:S01]  /*1750*/  STL [R1+0xfe4], R7 ;  /* 0x000fe40701007387 */ /* 0x0003e20000100800 */
[----:B---3--:R-:W-:-:S04]  /*1760*/  IMAD.HI.U32 R4, R9, R89, RZ ;  /* 0x0000005909047227 */ /* 0x008fc800078e00ff */
[----:B------:R-:W-:Y:S01]  /*1770*/  IMAD R2, R8, R5, R6 ;  /* 0x0000000508027224 */ /* 0x000fe200078e0206 */
[----:B------:R-:W-:Y:S01]  /*1780*/  IABS R6, R7 ;  /* 0x0000000700067213 */ /* 0x000fe20000000000 */
[C---:B------:R-:W-:Y:S02]  /*1790*/  VIADD R5, R0.reuse, 0x24 ;  /* 0x0000002400057836 */ /* 0x040fe40000000000 */
[----:B------:R-:W-:Y:S01]  /*17a0*/  IMAD.MOV R4, RZ, RZ, -R4 ;  /* 0x000000ffff047224 */ /* 0x000fe200078e0a04 */
[----:B------:R2:W-:Y:S01]  /*17b0*/  STL [R1+0x8], R2 ;  /* 0x0000080201007387 */ /* 0x0005e20000100800 */
[C---:B0-----:R-:W-:Y:S02]  /*17c0*/  VIADD R11, R0.reuse, 0x25 ;  /* 0x00000025000b7836 */ /* 0x041fe40000000000 */
[----:B-1----:R-:W-:Y:S01]  /*17d0*/  VIADD R7, R0, 0x26 ;  /* 0x0000002600077836 */ /* 0x002fe20000000000 */
[----:B------:R0:W-:Y:S01]  /*17e0*/  STL [R1+0x1074], R5 ;  /* 0x0010740501007387 */ /* 0x0001e20000100800 */
[C---:B------:R-:W-:Y:S01]  /*17f0*/  IMAD R88, R8.reuse, R3, R88 ;  /* 0x0000000308587224 */ /* 0x040fe200078e0258 */
[----:B------:R-:W-:Y:S01]  /*1800*/  IABS R12, R11 ;  /* 0x0000000b000c7213 */ /* 0x000fe20000000000 */
[----:B------:R-:W-:Y:S01]  /*1810*/  IMAD R89, R8, R4, R89 ;  /* 0x0000000408597224 */ /* 0x000fe200078e0259 */
[----:B------:R-:W-:Y:S01]  /*1820*/  STL [R1+0x1048], R11 ;  /* 0x0010480b01007387 */ /* 0x000fe20000100800 */
[----:B------:R-:W-:Y:S01]  /*1830*/  IMAD.HI.U32 R3, R9, R6, RZ ;  /* 0x0000000609037227 */ /* 0x000fe200078e00ff */
[----:B------:R-:W-:-:S02]  /*1840*/  IABS R13, R7 ;  /* 0x00000007000d7213 */ /* 0x000fc40000000000 */
[----:B------:R1:W-:Y:S01]  /*1850*/  STL [R1+0x108c], R7 ;  /* 0x00108c0701007387 */ /* 0x0003e20000100800 */
[----:B--2---:R-:W-:Y:S01]  /*1860*/  IMAD.HI.U32 R2, R9, R21, RZ ;  /* 0x0000001509027227 */ /* 0x004fe200078e00ff */
[----:B0-----:R-:W-:-:S03]  /*1870*/  IABS R5, R5 ;  /* 0x0000000500057213 */ /* 0x001fc60000000000 */
[----:B------:R-:W-:Y:S02]  /*1880*/  IMAD.MOV R4, RZ, RZ, -R2 ;  /* 0x000000ffff047224 */ /* 0x000fe400078e0a02 */
[----:B------:R-:W-:Y:S02]  /*1890*/  IMAD.MOV.U32 R2, RZ, RZ, R5 ;  /* 0x000000ffff027224 */ /* 0x000fe400078e0005 */
[----:B------:R-:W-:Y:S02]  /*18a0*/  IMAD R21, R8, R4, R21 ;  /* 0x0000000408157224 */ /* 0x000fe400078e0215 */
[----:B-1----:R-:W-:Y:S02]  /*18b0*/  IMAD.MOV R7, RZ, RZ, -R3 ;  /* 0x000000ffff077224 */ /* 0x002fe400078e0a03 */
[----:B------:R-:W-:Y:S02]  /*18c0*/  IMAD.MOV.U32 R4, RZ, RZ, R12 ;  /* 0x000000ffff047224 */ /* 0x000fe400078e000c */
[----:B------:R-:W-:-:S04]  /*18d0*/  IMAD.HI.U32 R5, R9, R2, RZ ;  /* 0x0000000209057227 */ /* 0x000fc800078e00ff */
[----:B------:R-:W-:Y:S02]  /*18e0*/  VIADD R12, R0, 0x27 ;  /* 0x00000027000c7836 */ /* 0x000fe40000000000 */
[----:B------:R-:W-:Y:S02]  /*18f0*/  IMAD R6, R8, R7, R6 ;  /* 0x0000000708067224 */ /* 0x000fe400078e0206 */
[----:B------:R-:W-:Y:S02]  /*1900*/  IMAD.MOV.U32 R3, RZ, RZ, R13 ;  /* 0x000000ffff037224 */ /* 0x000fe400078e000d */
[----:B------:R-:W-:Y:S01]  /*1910*/  IMAD.HI.U32 R7, R9, R4, RZ ;  /* 0x0000000409077227 */ /* 0x000fe200078e00ff */
[----:B------:R0:W-:Y:S03]  /*1920*/  STL [R1+0xc], R6 ;  /* 0x00000c0601007387 */ /* 0x0001e60000100800 */
[----:B------:R-:W-:Y:S01]  /*1930*/  IMAD.MOV R13, RZ, RZ, -R5 ;  /* 0x000000ffff0d7224 */ /* 0x000fe200078e0a05 */
[----:B------:R-:W-:Y:S01]  /*1940*/  IABS R5, R12 ;  /* 0x0000000c00057213 */ /* 0x000fe20000000000 */
[----:B------:R-:W-:Y:S01]  /*1950*/  IMAD.MOV R7, RZ, RZ, -R7 ;  /* 0x000000ffff077224 */ /* 0x000fe200078e0a07 */
[----:B------:R1:W-:Y:S01]  /*1960*/  STL [R1+0x1084], R12 ;  /* 0x0010840c01007387 */ /* 0x0003e20000100800 */
[----:B------:R-:W-:-:S02]  /*1970*/  VIADD R11, R0, 0x28 ;  /* 0x00000028000b7836 */ /* 0x000fc40000000000 */
[----:B------:R-:W-:Y:S02]  /*1980*/  VIADD R93, R0, 0xa9 ;  /* 0x000000a9005d7836 */ /* 0x000fe40000000000 */
[----:B0-----:R-:W-:Y:S01]  /*1990*/  IMAD.HI.U32 R6, R9, R3, RZ ;  /* 0x0000000309067227 */ /* 0x001fe200078e00ff */
[----:B------:R0:W-:Y:S01]  /*19a0*/  STL [R1+0x10e0], R11 ;  /* 0x0010e00b01007387 */ /* 0x0001e20000100800 */
[----:B------:R-:W-:Y:S02]  /*19b0*/  IABS R63, R11 ;  /* 0x0000000b003f7213 */ /* 0x000fe40000000000 */
[----:B------:R-:W-:Y:S01]  /*19c0*/  IMAD.MOV R6, RZ, RZ, -R6 ;  /* 0x000000ffff067224 */ /* 0x000fe200078e0a06 */
[----:B------:R-:W-:Y:S01]  /*19d0*/  IABS R53, R93 ;  /* 0x0000005d00357213 */ /* 0x000fe20000000000 */
[----:B-1----:R-:W-:Y:S02]  /*19e0*/  IMAD R12, R8, R13, R2 ;  /* 0x0000000d080c7224 */ /* 0x002fe400078e0202 */
[----:B------:R-:W-:-:S02]  /*19f0*/  IMAD.MOV.U32 R2, RZ, RZ, R5 ;  /* 0x000000ffff027224 */ /* 0x000fc400078e0005 */
[C---:B------:R-:W-:Y:S01]  /*1a00*/  IMAD R5, R8.reuse, R7, R4 ;  /* 0x0000000708057224 */ /* 0x040fe200078e0204 */
[----:B------:R1:W-:Y:S01]  /*1a10*/  STL [R1+0x14], R12 ;  /* 0x0000140c01007387 */ /* 0x0003e20000100800 */
[----:B------:R-:W-:Y:S02]  /*1a20*/  IMAD R3, R8, R6, R3 ;  /* 0x0000000608037224 */ /* 0x000fe400078e0203 */
[C---:B------:R-:W-:Y:S01]  /*1a30*/  VIADD R4, R0.reuse, 0x29 ;  /* 0x0000002900047836 */ /* 0x040fe20000000000 */
[----:B------:R2:W-:Y:S01]  /*1a40*/  STL [R1+0x10], R5 ;  /* 0x0000100501007387 */ /* 0x0005e20000100800 */
[C---:B0-----:R-:W-:Y:S02]  /*1a50*/  VIADD R11, R0.reuse, 0x2a ;  /* 0x0000002a000b7836 */ /* 0x041fe40000000000 */
[C---:B------:R-:W-:Y:S01]  /*1a60*/  VIADD R7, R0.reuse, 0x2b ;  /* 0x0000002b00077836 */ /* 0x040fe20000000000 */
[----:B------:R0:W-:Y:S01]  /*1a70*/  STL [R1+0x18], R3 ;  /* 0x0000180301007387 */ /* 0x0001e20000100800 */
[----:B------:R-:W-:Y:S01]  /*1a80*/  IABS R64, R4 ;  /* 0x0000000400407213 */ /* 0x000fe20000000000 */
[C---:B------:R-:W-:Y:S01]  /*1a90*/  VIADD R6, R0.reuse, 0x2c ;  /* 0x0000002c00067836 */ /* 0x040fe20000000000 */
[----:B------:R-:W-:Y:S01]  /*1aa0*/  IABS R20, R11 ;  /* 0x0000000b00147213 */ /* 0x000fe20000000000 */
[----:B------:R3:W-:Y:S01]  /*1ab0*/  STL [R1+0x10d8], R4 ;  /* 0x0010d80401007387 */ /* 0x0007e20000100800 */
[----:B-1----:R-:W-:-:S02]  /*1ac0*/  VIADD R12, R0, 0x2f ;  /* 0x0000002f000c7836 */ /* 0x002fc40000000000 */
[C---:B--2---:R-:W-:Y:S01]  /*1ad0*/  IMAD.HI.U32 R5, R9.reuse, R2, RZ ;  /* 0x0000000209057227 */ /* 0x044fe200078e00ff */
[----:B------:R-:W-:Y:S01]  /*1ae0*/  STL [R1+0x1128], R11 ;  /* 0x0011280b01007387 */ /* 0x000fe20000100800 */
[----:B0-----:R-:W-:Y:S02]  /*1af0*/  IABS R3, R7 ;  /* 0x0000000700037213 */ /* 0x001fe40000000000 */
[----:B------:R-:W-:Y:S01]  /*1b00*/  IMAD.MOV R5, RZ, RZ, -R5 ;  /* 0x000000ffff057224 */ /* 0x000fe200078e0a05 */
[----:B------:R-:W-:Y:S01]  /*1b10*/  STL [R1+0x1124], R7 ;  /* 0x0011240701007387 */ /* 0x000fe20000100800 */
[----:B------:R-:W-:Y:S02]  /*1b20*/  VIADD R13, R0, 0x36 ;  /* 0x00000036000d7836 */ /* 0x000fe40000000000 */
[----:B------:R-:W-:Y:S02]  /*1b30*/  IMAD R2, R8, R5, R2 ;  /* 0x0000000508027224 */ /* 0x000fe400078e0202 */
[----:B---3--:R-:W-:-:S03]  /*1b40*/  IMAD.HI.U32 R4, R9, R63, RZ ;  /* 0x0000003f09047227 */ /* 0x008fc600078e00ff */
[----:B------:R0:W-:Y:S01]  /*1b50*/  STL [R1+0x1c], R2 ;  /* 0x00001c0201007387 */ /* 0x0001e20000100800 */
[----:B------:R-:W-:Y:S02]  /*1b60*/  IMAD.MOV R4, RZ, RZ, -R4 ;  /* 0x000000ffff047224 */ /* 0x000fe400078e0a04 */
[C---:B------:R-:W-:Y:S01]  /*1b70*/  IMAD.HI.U32 R5, R9.reuse, R20, RZ ;  /* 0x0000001409057227 */ /* 0x040fe200078e00ff */
[----:B------:R1:W-:Y:S03]  /*1b80*/  STL [R1+0x1104], R6 ;  /* 0x0011040601007387 */ /* 0x0003e60000100800 */
[----:B------:R-:W-:Y:S02]  /*1b90*/  IMAD R63, R8, R4, R63 ;  /* 0x00000004083f7224 */ /* 0x000fe400078e023f */
[----:B------:R-:W-:-:S04]  /*1ba0*/  IMAD.HI.U32 R4, R9, R3, RZ ;  /* 0x0000000309047227 */ /* 0x000fc800078e00ff */
[----:B0-----:R-:W-:Y:S01]  /*1bb0*/  IMAD.HI.U32 R2, R9, R64, RZ ;  /* 0x0000004009027227 */ /* 0x001fe200078e00ff */
[----:B-1----:R-:W-:-:S03]  /*1bc0*/  IABS R6, R6 ;  /* 0x0000000600067213 */ /* 0x002fc60000000000 */
[----:B------:R-:W-:Y:S02]  /*1bd0*/  IMAD.MOV R2, RZ, RZ, -R2 ;  /* 0x000000ffff027224 */ /* 0x000fe400078e0a02 */
[----:B------:R-:W-:Y:S02]  /*1be0*/  VIADD R7, R0, 0x2d ;  /* 0x0000002d00077836 */ /* 0x000fe40000000000 */
[----:B------:R-:W-:Y:S02]  /*1bf0*/  IMAD.MOV R5, RZ, RZ, -R5 ;  /* 0x000000ffff057224 */ /* 0x000fe400078e0a05 */
[----:B------:R-:W-:Y:S01]  /*1c00*/  IMAD.MOV R4, RZ, RZ, -R4 ;  /* 0x000000ffff047224 */ /* 0x000fe200078e0a04 */
[----:B------:R0:W-:Y:S01]  /*1c10*/  STL [R1+0x1100], R7 ;  /* 0x0011000701007387 */ /* 0x0001e20000100800 */
[C---:B------:R-:W-:Y:S01]  /*1c20*/  IMAD R64, R8.reuse, R2, R64 ;  /* 0x0000000208407224 */ /* 0x040fe200078e0240 */
[----:B------:R-:W-:Y:S01]  /*1c30*/  IABS R2, R7 ;  /* 0x0000000700027213 */ /* 0x000fe20000000000 */
[----:B------:R-:W-:-:S02]  /*1c40*/  IMAD R20, R8, R5, R20 ;  /* 0x0000000508147224 */ /* 0x000fc400078e0214 */
[----:B------:R-:W-:Y:S02]  /*1c50*/  IMAD R3, R8, R4, R3 ;  /* 0x0000000408037224 */ /* 0x000fe400078e0203 */
[C---:B------:R-:W-:Y:S02]  /*1c60*/  VIADD R5, R0.reuse, 0x2e ;  /* 0x0000002e00057836 */ /* 0x040fe40000000000 */
[C---:B------:R-:W-:Y:S01]  /*1c70*/  IMAD.HI.U32 R4, R9.reuse, R2, RZ ;  /* 0x0000000209047227 */ /* 0x040fe200078e00ff */
[----:B------:R1:W-:Y:S03]  /*1c80*/  STL [R1+0x20], R3 ;  /* 0x0000200301007387 */ /* 0x0003e60000100800 */
[----:B0-----:R-:W-:Y:S01]  /*1c90*/  IMAD.HI.U32 R7, R9, R6, RZ ;  /* 0x0000000609077227 */ /* 0x001fe200078e00ff */
[----:B------:R0:W-:Y:S03]  /*1ca0*/  STL [R1+0x10d4], R5 ;  /* 0x0010d40501007387 */ /* 0x0001e60000100800 */
[----:B------:R-:W-:Y:S01]  /*1cb0*/  IMAD.MOV R7, RZ, RZ, -R7 ;  /* 0x000000ffff077224 */ /* 0x000fe200078e0a07 */
[----:B------:R-:W-:Y:S01]  /*1cc0*/  STL [R1+0x10d0], R12 ;  /* 0x0010d00c01007387 */ /* 0x000fe20000100800 */
[----:B------:R-:W-:Y:S01]  /*1cd0*/  VIADD R11, R0, 0x30 ;  /* 0x00000030000b7836 */ /* 0x000fe20000000000 */
[----:B-1----:R-:W-:Y:S01]  /*1ce0*/  IABS R3, R12 ;  /* 0x0000000c00037213 */ /* 0x002fe20000000000 */
[----:B------:R-:W-:-:S02]  /*1cf0*/  IMAD R6, R8, R7, R6 ;  /* 0x0000000708067224 */ /* 0x000fc400078e0206 */
[----:B------:R-:W-:Y:S01]  /*1d00*/  IMAD.MOV R4, RZ, RZ, -R4 ;  /* 0x000000ffff047224 */ /* 0x000fe200078e0a04 */
[----:B0-----:R-:W-:Y:S01]  /*1d10*/  IABS R5, R5 ;  /* 0x0000000500057213 */ /* 0x001fe20000000000 */
[----:B------:R0:W-:Y:S01]  /*1d20*/  STL [R1+0x10f0], R11 ;  /* 0x0010f00b01007387 */ /* 0x0001e20000100800 */
[----:B------:R-:W-:Y:S01]  /*1d30*/  IABS R65, R11 ;  /* 0x0000000b00417213 */ /* 0x000fe20000000000 */
[----:B------:R-:W-:Y:S02]  /*1d40*/  IMAD R2, R8, R4, R2 ;  /* 0x0000000408027224 */ /* 0x000fe400078e0202 */
[----:B------:R1:W-:Y:S01]  /*1d50*/  STL [R1+0x24], R6 ;  /* 0x0000240601007387 */ /* 0x0003e20000100800 */
[----:B------:R-:W-:-:S03]  /*1d60*/  IMAD.HI.U32 R4, R9, R3, RZ ;  /* 0x0000000309047227 */ /* 0x000fc600078e00ff */
[----:B------:R-:W-:Y:S01]  /*1d70*/  STL [R1+0x28], R2 ;  /* 0x0000280201007387 */ /* 0x000fe20000100800 */
[----:B------:R-:W-:Y:S02]  /*1d80*/  IMAD.MOV R4, RZ, RZ, -R4 ;  /* 0x000000ffff047224 */ /* 0x000fe400078e0a04 */
[C---:B0-----:R-:W-:Y:S02]  /*1d90*/  VIADD R11, R0.reuse, 0x31 ;  /* 0x00000031000b7836 */ /* 0x041fe40000000000 */
[----:B------:R-:W-:Y:S02]  /*1da0*/  VIADD R7, R0, 0x32 ;  /* 0x0000003200077836 */ /* 0x000fe40000000000 */
[----:B-1----:R-:W-:Y:S01]  /*1db0*/  IMAD.HI.U32 R6, R9, R5, RZ ;  /* 0x0000000509067227 */ /* 0x002fe200078e00ff */
[----:B------:R0:W-:Y:S01]  /*1dc0*/  STL [R1+0x10b8], R11 ;  /* 0x0010b80b01007387 */ /* 0x0001e20000100800 */
[----:B------:R-:W-:Y:S02]  /*1dd0*/  IABS R66, R11 ;  /* 0x0000000b00427213 */ /* 0x000fe40000000000 */
[----:B------:R-:W-:Y:S01]  /*1de0*/  IMAD.MOV R6, RZ, RZ, -R6 ;  /* 0x000000ffff067224 */ /* 0x000fe200078e0a06 */
[----:B------:R1:W-:Y:S01]  /*1df0*/  STL [R1+0x10c0], R7 ;  /* 0x0010c00701007387 */ /* 0x0003e20000100800 */
[C---:B------:R-:W-:Y:S01]  /*1e00*/  IMAD R3, R8.reuse, R4, R3 ;  /* 0x0000000408037224 */ /* 0x040fe200078e0203 */
[----:B------:R-:W-:Y:S01]  /*1e10*/  IABS R19, R7 ;  /* 0x0000000700137213 */ /* 0x000fe20000000000 */
[----:B------:R-:W-:-:S02]  /*1e20*/  IMAD R5, R8, R6, R5 ;  /* 0x0000000608057224 */ /* 0x000fc400078e0205 */
[C---:B------:R-:W-:Y:S02]  /*1e30*/  VIADD R6, R0.reuse, 0x34 ;  /* 0x0000003400067836 */ /* 0x040fe40000000000 */
[----:B0-----:R-:W-:Y:S01]  /*1e40*/  VIADD R11, R0, 0x33 ;  /* 0x00000033000b7836 */ /* 0x001fe20000000000 */
[----:B------:R0:W-:Y:S01]  /*1e50*/  STL [R1+0x2c], R5 ;  /* 0x00002c0501007387 */ /* 0x0001e20000100800 */
[----:B------:R-:W-:-:S03]  /*1e60*/  IMAD.HI.U32 R2, R9, R65, RZ ;  /* 0x0000004109027227 */ /* 0x000fc600078e00ff */
[----:B------:R2:W-:Y:S01]  /*1e70*/  STL [R1+0x40], R3 ;  /* 0x0000400301007387 */ /* 0x0005e20000100800 */
[----:B------:R-:W-:Y:S01]  /*1e80*/  IMAD.MOV R2, RZ, RZ, -R2 ;  /* 0x000000ffff027224 */ /* 0x000fe200078e0a02 */
[----:B------:R-:W-:Y:S01]  /*1e90*/  IABS R4, R11 ;  /* 0x0000000b00047213 */ /* 0x000fe20000000000 */
[----:B-1----:R-:W-:Y:S01]  /*1ea0*/  VIADD R7, R0, 0x35 ;  /* 0x0000003500077836 */ /* 0x002fe20000000000 */
[----:B------:R-:W-:Y:S01]  /*1eb0*/  STL [R1+0x1080], R11 ;  /* 0x0010800b01007387 */ /* 0x000fe20000100800 */
[----:B------:R-:W-:Y:S02]  /*1ec0*/  IMAD R65, R8, R2, R65 ;  /* 0x0000000208417224 */ /* 0x000fe400078e0241 */
[C---:B0-----:R-:W-:Y:S01]  /*1ed0*/  IMAD.HI.U32 R5, R9.reuse, R66, RZ ;  /* 0x0000004209057227 */ /* 0x041fe200078e00ff */
[----:B------:R0:W-:Y:S01]  /*1ee0*/  STL [R1+0x1098], R6 ;  /* 0x0010980601007387 */ /* 0x0001e20000100800 */
[----:B------:R-:W-:Y:S02]  /*1ef0*/  IABS R2, R7 ;  /* 0x0000000700027213 */ /* 0x000fe40000000000 */
[C---:B------:R-:W-:Y:S01]  /*1f00*/  IMAD.HI.U32 R12, R9.reuse, R4, RZ ;  /* 0x00000004090c7227 */ /* 0x040fe200078e00ff */
[----:B------:R1:W-:Y:S03]  /*1f10*/  STL [R1+0x1094], R7 ;  /* 0x0010940701007387 */ /* 0x0003e60000100800 */
[----:B--2---:R-:W-:Y:S01]  /*1f20*/  IMAD.HI.U32 R3, R9, R19, RZ ;  /* 0x0000001309037227 */ /* 0x004fe200078e00ff */
[----:B------:R-:W-:Y:S01]  /*1f30*/  STL [R1+0x106c], R13 ;  /* 0x00106c0d01007387 */ /* 0x000fe20000100800 */
[----:B0-----:R-:W-:-:S02]  /*1f40*/  IABS R6, R6 ;  /* 0x0000000600067213 */ /* 0x001fc40000000000 */
[----:B------:R-:W-:Y:S02]  /*1f50*/  IMAD.MOV R5, RZ, RZ, -R5 ;  /* 0x000000ffff057224 */ /* 0x000fe400078e0a05 */
[----:B------:R-:W-:Y:S02]  /*1f60*/  IMAD.MOV R12, RZ, RZ, -R12 ;  /* 0x000000ffff0c7224 */ /* 0x000fe400078e0a0c */
[----:B-1----:R-:W-:-:S04]  /*1f70*/  IMAD.HI.U32 R7, R9, R6, RZ ;  /* 0x0000000609077227 */ /* 0x002fc800078e00ff */
[----:B------:R-:W-:Y:S02]  /*1f80*/  IMAD.MOV R3, RZ, RZ, -R3 ;  /* 0x000000ffff037224 */ /* 0x000fe400078e0a03 */
[----:B------:R-:W-:Y:S02]  /*1f90*/  IMAD.MOV R7, RZ, RZ, -R7 ;  /* 0x000000ffff077224 */ /* 0x000fe400078e0a07 */
[----:B------:R-:W-:Y:S02]  /*1fa0*/  IMAD R66, R8, R5, R66 ;  /* 0x0000000508427224 */ /* 0x000fe400078e0242 */
[----:B------:R-:W-:Y:S02]  /*1fb0*/  VIADD R11, R0, 0x37 ;  /* 0x00000037000b7836 */ /* 0x000fe40000000000 */
[----:B------:R-:W-:-:S03]  /*1fc0*/  IMAD.HI.U32 R5, R9, R2, RZ ;  /* 0x0000000209057227 */ /* 0x000fc600078e00ff */
[----:B------:R-:W-:Y:S01]  /*1fd0*/  STL [R1+0x1064], R11 ;  /* 0x0010640b01007387 */ /* 0x000fe20000100800 */
[C---:B------:R-:W-:Y:S01]  /*1fe0*/  IMAD R12, R8.reuse, R12, R4 ;  /* 0x0000000c080c7224 */ /* 0x040fe200078e0204 */
[----:B------:R-:W-:Y:S01]  /*1ff0*/  IABS R4, R11 ;  /* 0x0000000b00047213 */ /* 0x000fe20000000000 */
[C---:B------:R-:W-:Y:S01]  /*2000*/  IMAD R19, R8.reuse, R3, R19 ;  /* 0x0000000308137224 */ /* 0x040fe200078e0213 */
[----:B------:R-:W-:Y:S01]  /*2010*/  IABS R3, R13 ;  /* 0x0000000d00037213 */ /* 0x000fe20000000000 */
[----:B------:R-:W-:Y:S01]  /*2020*/  IMAD R6, R8, R7, R6 ;  /* 0x0000000708067224 */ /* 0x000fe200078e0206 */
[----:B------:R0:W-:Y:S01]  /*2030*/  STL [R1+0x30], R12 ;  /* 0x0000300c01007387 */ /* 0x0001e20000100800 */
[----:B------:R-:W-:Y:S02]  /*2040*/  IMAD.MOV R5, RZ, RZ, -R5 ;  /* 0x000000ffff057224 */ /* 0x000fe400078e0a05 */
[----:B------:R-:W-:Y:S01]  /*2050*/  VIADD R7, R0, 0x3a ;  /* 0x0000003a00077836 */ /* 0x000fe20000000000 */
[----:B------:R1:W-:Y:S01]  /*2060*/  STL [R1+0x44], R6 ;  /* 0x0000440601007387 */ /* 0x0003e20000100800 */
[----:B------:R-:W-:-:S02]  /*2070*/  IMAD R2, R8, R5, R2 ;  /* 0x0000000508027224 */ /* 0x000fc400078e0202 */
[----:B------:R-:W-:-:S03]  /*2080*/  IMAD.HI.U32 R5, R9, R4, RZ ;  /* 0x0000000409057227 */ /* 0x000fc600078e00ff */
[----:B------:R2:W-:Y:S01]  /*2090*/  STL [R1+0x54], R2 ;  /* 0x0000540201007387 */ /* 0x0005e20000100800 */
[C---:B0-----:R-:W-:Y:S02]  /*20a0*/  VIADD R12, R0.reuse, 0x38 ;  /* 0x00000038000c7836 */ /* 0x041fe40000000000 */
[----:B------:R-:W-:Y:S02]  /*20b0*/  VIADD R11, R0, 0x39 ;  /* 0x00000039000b7836 */ /* 0x000fe40000000000 */
[----:B-1----:R-:W-:Y:S01]  /*20c0*/  IMAD.HI.U32 R6, R9, R3, RZ ;  /* 0x0000000309067227 */ /* 0x002fe200078e00ff */
[----:B------:R-:W-:Y:S01]  /*20d0*/  STL [R1+0x1044], R12 ;  /* 0x0010440c01007387 */ /* 0x000fe20000100800 */
[----:B------:R-:W-:Y:S02]  /*20e0*/  IABS R67, R12 ;  /* 0x0000000c00437213 */ /* 0x000fe40000000000 */
[----:B------:R-:W-:Y:S01]  /*20f0*/  IMAD.MOV R6, RZ, RZ, -R6 ;  /* 0x000000ffff067224 */ /* 0x000fe200078e0a06 */
[----:B------:R-:W-:Y:S01]  /*2100*/  IABS R68, R11 ;  /* 0x0000000b00447213 */ /* 0x000fe20000000000 */
[----:B------:R-:W-:Y:S01]  /*2110*/  IMAD.MOV R5, RZ, RZ, -R5 ;  /* 0x000000ffff057224 */ /* 0x000fe200078e0a05 */
[----:B--2---:R-:W-:Y:S01]  /*2120*/  IABS R2, R7 ;  /* 0x0000000700027213 */ /* 0x004fe20000000000 */
[C---:B------:R-:W-:Y:S01]  /*2130*/  IMAD R3, R8.reuse, R6, R3 ;  /* 0x0000000608037224 */ /* 0x040fe200078e0203 */
[----:B------:R-:W-:Y:S01]  /*2140*/  STL [R1+0x103c], R11 ;  /* 0x00103c0b01007387 */ /* 0x000fe20000100800 */
[----:B------:R-:W-:-:S02]  /*2150*/  IMAD R4, R8, R5, R4 ;  /* 0x0000000508047224 */ /* 0x000fc400078e0204 */
[----:B------:R-:W-:Y:S01]  /*2160*/  IMAD.HI.U32 R5, R9, R68, RZ ;  /* 0x0000004409057227 */ /* 0x000fe200078e00ff */
[----:B------:R0:W-:Y:S03]  /*2170*/  STL [R1+0x1054], R7 ;  /* 0x0010540701007387 */ /* 0x0001e60000100800 */
[----:B------:R-:W-:Y:S01]  /*2180*/  IMAD.MOV R5, RZ, RZ, -R5 ;  /* 0x000000ffff057224 */ /* 0x000fe200078e0a05 */
[----:B------:R1:W-:Y:S01]  /*2190*/  STL [R1+0x5c], R3 ;  /* 0x00005c0301007387 */ /* 0x0003e20000100800 */
[----:B------:R-:W-:Y:S02]  /*21a0*/  VIADD R6, R0, 0x3c ;  /* 0x0000003c00067836 */ /* 0x000fe40000000000 */
[----:B------:R-:W-:Y:S01]  /*21b0*/  IMAD R68, R8, R5, R68 ;  /* 0x0000000508447224 */ /* 0x000fe200078e0244 */
[----:B------:R2:W-:Y:S01]  /*21c0*/  STL [R1+0x8c], R4 ;  /* 0x00008c0401007387 */ /* 0x0005e20000100800 */
[----:B------:R-:W-:-:S02]  /*21d0*/  VIADD R5, R0, 0x3d ;  /* 0x0000003d00057836 */ /* 0x000fc40000000000 */
[C---:B0-----:R-:W-:Y:S02]  /*21e0*/  VIADD R7, R0.reuse, 0x3b ;  /* 0x0000003b00077836 */ /* 0x041fe40000000000 */
[----:B------:R-:W-:Y:S02]  /*21f0*/  VIADD R13, R0, 0x3e ;  /* 0x0000003e000d7836 */ /* 0x000fe40000000000 */
[C---:B-1----:R-:W-:Y:S01]  /*2200*/  IMAD.HI.U32 R3, R9.reuse, R67, RZ ;  /* 0x0000004309037227 */ /* 0x042fe200078e00ff */
[----:B------:R0:W-:Y:S03]  /*2210*/  STL [R1+0x100c], R7 ;  /* 0x00100c0701007387 */ /* 0x0001e60000100800 */
[----:B--2---:R-:W-:Y:S01]  /*2220*/  IMAD.HI.U32 R4, R9, R2, RZ ;  /* 0x0000000209047227 */ /* 0x004fe200078e00ff */
[----:B------:R1:W-:Y:S03]  /*2230*/  STL [R1+0x1014], R6 ;  /* 0x0010140601007387 */ /* 0x0003e60000100800 */
[----:B------:R-:W-:-:S02]  /*2240*/  IMAD.MOV R4, RZ, RZ, -R4 ;  /* 0x000000ffff047224 */ /* 0x000fc400078e0a04 */
[----:B------:R-:W-:Y:S01]  /*2250*/  IMAD.MOV R3, RZ, RZ, -R3 ;  /* 0x000000ffff037224 */ /* 0x000fe200078e0a03 */
[----:B0-----:R-:W-:Y:S01]  /*2260*/  IABS R7, R7 ;  /* 0x0000000700077213 */ /* 0x001fe20000000000 */
[C---:B------:R-:W-:Y:S01]  /*2270*/  IMAD R2, R8.reuse, R4, R2 ;  /* 0x0000000408027224 */ /* 0x040fe200078e0202 */
[----:B------:R-:W-:Y:S01]  /*2280*/  IABS R4, R13 ;  /* 0x0000000d00047213 */ /* 0x000fe20000000000 */
[----:B------:R-:W-:Y:S01]  /*2290*/  IMAD R67, R8, R3, R67 ;  /* 0x0000000308437224 */ /* 0x000fe200078e0243 */
[----:B------:R-:W-:Y:S01]  /*22a0*/  IABS R3, R6 ;  /* 0x0000000600037213 */ /* 0x000fe20000000000 */
[----:B------:R-:W-:Y:S01]  /*22b0*/  IMAD.HI.U32 R12, R9, R7, RZ ;  /* 0x00000007090c7227 */ /* 0x000fe200078e00ff */
[----:B------:R0:W-:Y:S01]  /*22c0*/  STL [R1+0x90], R2 ;  /* 0x0000900201007387 */ /* 0x0001e20000100800 */
[----:B-1----:R-:W-:Y:S02]  /*22d0*/  IABS R6, R5 ;  /* 0x0000000500067213 */ /* 0x002fe40000000000 */
[----:B------:R-:W-:Y:S01]  /*22e0*/  IMAD.MOV R12, RZ, RZ, -R12 ;  /* 0x000000ffff0c7224 */ /* 0x000fe200078e0a0c */
[----:B------:R1:W-:Y:S01]  /*22f0*/  STL [R1+0xfe0], R5 ;  /* 0x000fe00501007387 */ /* 0x0003e20000100800 */
[----:B------:R-:W-:-:S02]  /*2300*/  VIADD R11, R0, 0x3f ;  /* 0x0000003f000b7836 */ /* 0x000fc40000000000 */
[----:B------:R-:W-:Y:S01]  /*2310*/  IMAD R7, R8, R12, R7 ;  /* 0x0000000c08077224 */ /* 0x000fe200078e0207 */
[----:B------:R2:W-:Y:S01]  /*2320*/  STL [R1+0xffc], R13 ;  /* 0x000ffc0d01007387 */ /* 0x0005e20000100800 */
[C---:B------:R-:W-:Y:S01]  /*2330*/  VIADD R12, R0.reuse, 0x40 ;  /* 0x00000040000c7836 */ /* 0x040fe20000000000 */
[----:B0-----:R-:W-:Y:S01]  /*2340*/  IABS R2, R11 ;  /* 0x0000000b00027213 */ /* 0x001fe20000000000 */
[C---:B------:R-:W-:Y:S01]  /*2350*/  VIADD R36, R0.reuse, 0xb0 ;  /* 0x000000b000247836 */ /* 0x040fe20000000000 */
[----:B------:R-:W-:Y:S01]  /*2360*/  STL [R1+0xff8], R11 ;  /* 0x000ff80b01007387 */ /* 0x000fe20000100800 */
[----:B------:R-:W-:Y:S01]  /*2370*/  VIADD R35, R0, 0xb1 ;  /* 0x000000b100237836 */ /* 0x000fe20000000000 */
[----:B------:R-:W-:Y:S01]  /*2380*/  IABS R69, R12 ;  /* 0x0000000c00457213 */ /* 0x000fe20000000000 */
[----:B-1----:R-:W-:Y:S01]  /*2390*/  IMAD.HI.U32 R5, R9, R3, RZ ;  /* 0x0000000309057227 */ /* 0x002fe200078e00ff */
[----:B------:R0:W-:Y:S01]  /*23a0*/  STL [R1+0xb0], R7 ;  /* 0x0000b00701007387 */ /* 0x0001e20000100800 */
[----:B------:R-:W-:-:S02]  /*23b0*/  IABS R54, R36 ;  /* 0x0000002400367213 */ /* 0x000fc40000000000 */
[----:B------:R-:W-:Y:S01]  /*23c0*/  IMAD.MOV R5, RZ, RZ, -R5 ;  /* 0x000000ffff057224 */ /* 0x000fe200078e0a05 */
[----:B------:R-:W-:Y:S01]  /*23d0*/  IABS R55, R35 ;  /* 0x0000002300377213 */ /* 0x000fe20000000000 */
[----:B--2---:R-:W-:Y:S02]  /*23e0*/  VIADD R13, R0, 0x45 ;  /* 0x00000045000d7836 */ /* 0x004fe40000000000 */
[----:B------:R-:W-:Y:S02]  /*23f0*/  IMAD R3, R8, R5, R3 ;  /* 0x0000000508037224 */ /* 0x000fe400078e0203 */
[----:B------:R-:W-:-:S03]  /*2400*/  IMAD.HI.U32 R5, R9, R4, RZ ;  /* 0x0000000409057227 */ /* 0x000fc600078e00ff */
[----:B------:R1:W-:Y:S01]  /*2410*/  STL [R1+0xb4], R3 ;  /* 0x0000b40301007387 */ /* 0x0003e20000100800 */
[----:B0-----:R-:W-:-:S03]  /*2420*/  IMAD.HI.U32 R7, R9, R6, RZ ;  /* 0x0000000609077227 */ /* 0x001fc600078e00ff */
[----:B------:R-:W-:Y:S01]  /*2430*/  STL [R1+0xfd8], R12 ;  /* 0x000fd80c01007387 */ /* 0x000fe20000100800 */
[----:B------:R-:W-:Y:S02]  /*2440*/  IMAD.MOV R7, RZ, RZ, -R7 ;  /* 0x000000ffff077224 */ /* 0x000fe400078e0a07 */
[----:B------:R-:W-:Y:S02]  /*2450*/  VIADD R11, R0, 0x41 ;  /* 0x00000041000b7836 */ /* 0x000fe40000000000 */
[----:B------:R-:W-:Y:S02]  /*2460*/  IMAD.MOV R5, RZ, RZ, -R5 ;  /* 0x000000ffff057224 */ /* 0x000fe400078e0a05 */
[----:B-1----:R-:W-:Y:S01]  /*2470*/  IMAD.HI.U32 R3, R9, R2, RZ ;  /* 0x0000000209037227 */ /* 0x002fe200078e00ff */
[----:B------:R0:W-:Y:S01]  /*2480*/  STL [R1+0xfdc], R11 ;  /* 0x000fdc0b01007387 */ /* 0x0001e20000100800 */
[----:B------:R-:W-:Y:S02]  /*2490*/  IABS R70, R11 ;  /* 0x0000000b00467213 */ /* 0x000fe40000000000 */
[----:B------:R-:W-:-:S02]  /*24a0*/  IMAD.MOV R3, RZ, RZ, -R3 ;  /* 0x000000ffff037224 */ /* 0x000fc400078e0a03 */
[C---:B------:R-:W-:Y:S02]  /*24b0*/  IMAD R6, R8.reuse, R7, R6 ;  /* 0x0000000708067224 */ /* 0x040fe400078e0206 */
[C---:B------:R-:W-:Y:S02]  /*24c0*/  IMAD R5, R8.reuse, R5, R4 ;  /* 0x0000000508057224 */ /* 0x040fe400078e0204 */
[----:B------:R-:W-:Y:S01]  /*24d0*/  IMAD R2, R8, R3, R2 ;  /* 0x0000000308027224 */ /* 0x000fe200078e0202 */
[----:B------:R1:W-:Y:S01]  /*24e0*/  STL [R1+0xd4], R6 ;  /* 0x0000d40601007387 */ /* 0x0003e20000100800 */
[C---:B------:R-:W-:Y:S02]  /*24f0*/  VIADD R4, R0.reuse, 0x42 ;  /* 0x0000004200047836 */ /* 0x040fe40000000000 */
[C---:B------:R-:W-:Y:S01]  /*2500*/  VIADD R7, R0.reuse, 0x44 ;  /* 0x0000004400077836 */ /* 0x040fe20000000000 */
[----:B------:R2:W-:Y:S01]  /*2510*/  STL [R1+0xe0], R5 ;  /* 0x0000e00501007387 */ /* 0x0005e20000100800 */
[----:B0-----:R-:W-:-:S02]  /*2520*/  VIADD R11, R0, 0x46 ;  /* 0x00000046000b7836 */ /* 0x001fc40000000000 */
[C---:B------:R-:W-:Y:S01]  /*2530*/  VIADD R34, R0.reuse, 0xb8 ;  /* 0x000000b800227836 */ /* 0x040fe20000000000 */
[----:B------:R0:W-:Y:S01]  /*2540*/  STL [R1+0x108], R2 ;  /* 0x0001080201007387 */ /* 0x0001e20000100800 */
[----:B------:R-:W-:Y:S01]  /*2550*/  IABS R3, R7 ;  /* 0x0000000700037213 */ /* 0x000fe20000000000 */
[C---:B-1----:R-:W-:Y:S02]  /*2560*/  VIADD R6, R0.reuse, 0x43 ;  /* 0x0000004300067836 */ /* 0x042fe40000000000 */
[----:B------:R1:W-:Y:S01]  /*2570*/  STL [R1+0xfc4], R4 ;  /* 0x000fc40401007387 */ /* 0x0003e20000100800 */
[----:B------:R-:W-:Y:S01]  /*2580*/  VIADD R33, R0, 0xb9 ;  /* 0x000000b900217836 */ /* 0x000fe20000000000 */
[----:B------:R-:W-:Y:S01]  /*2590*/  IABS R56, R34 ;  /* 0x0000002200387213 */ /* 0x000fe20000000000 */
[----:B--2---:R-:W-:Y:S01]  /*25a0*/  IMAD.HI.U32 R5, R9, R69, RZ ;  /* 0x0000004509057227 */ /* 0x004fe200078e00ff */
[----:B------:R2:W-:Y:S01]  /*25b0*/  STL [R1+0xfc0], R6 ;  /* 0x000fc00601007387 */ /* 0x0005e20000100800 */
[----:B0-----:R-:W-:-:S02]  /*25c0*/  IABS R2, R4 ;  /* 0x0000000400027213 */ /* 0x001fc40000000000 */
[----:B------:R-:W-:Y:S01]  /*25d0*/  IMAD.MOV R5, RZ, RZ, -R5 ;  /* 0x000000ffff057224 */ /* 0x000fe200078e0a05 */
[----:B------:R0:W-:Y:S01]  /*25e0*/  STL [R1+0x1020], R7 ;  /* 0x0010200701007387 */ /* 0x0001e20000100800 */
[----:B------:R-:W-:Y:S01]  /*25f0*/  IABS R57, R33 ;  /* 0x0000002100397213 */ /* 0x000fe20000000000 */
[C---:B-1----:R-:W-:Y:S02]  /*2600*/  IMAD.HI.U32 R4, R9.reuse, R70, RZ ;  /* 0x0000004609047227 */ /* 0x042fe400078e00ff */
[----:B------:R-:W-:Y:S01]  /*2610*/  STL [R1+0xff0], R13 ;  /* 0x000ff00d01007387 */ /* 0x000fe20000100800 */
[----:B--2---:R-:W-:Y:S01]  /*2620*/  IABS R6, R6 ;  /* 0x0000000600067213 */ /* 0x004fe20000000000 */
[C---:B------:R-:W-:Y:S02]  /*2630*/  IMAD.HI.U32 R12, R9.reuse, R2, RZ ;  /* 0x00000002090c7227 */ /* 0x040fe400078e00ff */
[----:B------:R1:W-:Y:S02]  /*2640*/  STL [R1+0xff4], R11 ;  /* 0x000ff40b01007387 */ /* 0x0003e40000100800 */
[----:B0-----:R-:W-:-:S04]  /*2650*/  IMAD.HI.U32 R7, R9, R6, RZ ;  /* 0x0000000609077227 */ /* 0x001fc800078e00ff */
[----:B------:R-:W-:Y:S02]  /*2660*/  IMAD.MOV R12, RZ, RZ, -R12 ;  /* 0x000000ffff0c7224 */ /* 0x000fe400078e0a0c */
[----:B------:R-:W-:Y:S02]  /*2670*/  IMAD.MOV R4, RZ, RZ, -R4 ;  /* 0x000000ffff047224 */ /* 0x000fe400078e0a04 */
[----:B------:R-:W-:Y:S02]  /*2680*/  IMAD.MOV R7, RZ, RZ, -R7 ;  /* 0x000000ffff077224 */ /* 0x000fe400078e0a07 */
[C---:B------:R-:W-:Y:S01]  /*2690*/  IMAD R12, R8.reuse, R12, R2 ;  /* 0x0000000c080c7224 */ /* 0x040fe200078e0202 */
[----:B------:R-:W-:Y:S01]  /*26a0*/  IABS R2, R11 ;  /* 0x0000000b00027213 */ /* 0x000fe20000000000 */
[C---:B------:R-:W-:Y:S01]  /*26b0*/  IMAD R69, R8.reuse, R5, R69 ;  /* 0x0000000508457224 */ /* 0x040fe200078e0245 */
[----:B------:R-:W-:Y:S01]  /*26c0*/  IABS R5, R13 ;  /* 0x0000000d00057213 */ /* 0x000fe20000000000 */
[C---:B------:R-:W-:Y:S01]  /*26d0*/  IMAD R70, R8.reuse, R4, R70 ;  /* 0x0000000408467224 */ /* 0x040fe200078e0246 */
[----:B------:R0:W-:Y:S01]  /*26e0*/  STL [R1+0x110], R12 ;  /* 0x0001100c01007387 */ /* 0x0001e20000100800 */
[----:B------:R-:W-:-:S02]  /*26f0*/  IMAD R6, R8, R7, R6 ;  /* 0x0000000708067224 */ /* 0x000fc400078e0206 */
[----:B------:R-:W-:-:S03]  /*2700*/  IMAD.HI.U32 R4, R9, R3, RZ ;  /* 0x0000000309047227 */ /* 0x000fc600078e00ff */
[----:B------:R2:W-:Y:S01]  /*2710*/  STL [R1+0x12c], R6 ;  /* 0x00012c0601007387 */ /* 0x0005e20000100800 */
[----:B------:R-:W-:Y:S02]  /*2720*/  IMAD.MOV R4, RZ, RZ, -R4 ;  /* 0x000000ffff047224 */ /* 0x000fe400078e0a04 */
[----:B-1----:R-:W-:Y:S02]  /*2730*/  VIADD R11, R0, 0x48 ;  /* 0x00000048000b7836 */ /* 0x002fe40000000000 */
[----:B------:R-:W-:Y:S02]  /*2740*/  IMAD R3, R8, R4, R3 ;  /* 0x0000000408037224 */ /* 0x000fe400078e0203 */
[C---:B0-----:R-:W-:Y:S01]  /*2750*/  VIADD R12, R0.reuse, 0x47 ;  /* 0x00000047000c7836 */ /* 0x041fe20000000000 */
[----:B------:R-:W-:Y:S01]  /*2760*/  IABS R71, R11 ;  /* 0x0000000b00477213 */ /* 0x000fe20000000000 */
[C---:B------:R-:W-:Y:S01]  /*2770*/  IMAD.HI.U32 R4, R9.reuse, R2, RZ ;  /* 0x0000000209047227 */ /* 0x040fe200078e00ff */
[----:B------:R0:W-:Y:S03]  /*2780*/  STL [R1+0x144], R3 ;  /* 0x0001440301007387 */ /* 0x0001e60000100800 */
[----:B--2---:R-:W-:Y:S01]  /*2790*/  IMAD.HI.U32 R6, R9, R5, RZ ;  /* 0x0000000509067227 */ /* 0x004fe200078e00ff */
[----:B------:R-:W-:Y:S03]  /*27a0*/  STL [R1+0xfcc], R12 ;  /* 0x000fcc0c01007387 */ /* 0x000fe60000100800 */
[----:B------:R-:W-:Y:S01]  /*27b0*/  IMAD.MOV R6, RZ, RZ, -R6 ;  /* 0x000000ffff067224 */ /* 0x000fe200078e0a06 */
[----:B------:R-:W-:Y:S01]  /*27c0*/  STL [R1+0xfc8], R11 ;  /* 0x000fc80b01007387 */ /* 0x000fe20000100800 */
[----:B------:R-:W-:Y:S01]  /*27d0*/  VIADD R7, R0, 0x49 ;  /* 0x0000004900077836 */ /* 0x000fe20000000000 */
[----:B0-----:R-:W-:Y:S01]  /*27e0*/  IABS R3, R12 ;  /* 0x0000000c00037213 */ /* 0x001fe20000000000 */
[----:B------:R-:W-:-:S02]  /*27f0*/  IMAD R5, R8, R6, R5 ;  /* 0x0000000608057224 */ /* 0x000fc400078e0205 */
[----:B------:R-:W-:Y:S01]  /*2800*/  IMAD.MOV R4, RZ, RZ, -R4 ;  /* 0x000000ffff047224 */ /* 0x000fe200078e0a04 */
[----:B------:R0:W-:Y:S01]  /*2810*/  STL [R1+0x1008], R7 ;  /* 0x0010080701007387 */ /* 0x0001e20000100800 */
[----:B------:R-:W-:Y:S01]  /*2820*/  VIADD R6, R0, 0x4a ;  /* 0x0000004a00067836 */ /* 0x000fe20000000000 */
[----:B------:R-:W-:Y:S01]  /*2830*/  IABS R72, R7 ;  /* 0x0000000700487213 */ /* 0x000fe20000000000 */
[----:B------:R-:W-:Y:S01]  /*2840*/  IMAD R2, R8, R4, R2 ;  /* 0x0000000408027224 */ /* 0x000fe200078e0202 */
[----:B------:R1:W-:Y:S01]  /*2850*/  STL [R1+0x160], R5 ;  /* 0x0001600501007387 */ /* 0x0003e20000100800 */
[----:B------:R-:W-:-:S03]  /*2860*/  IMAD.HI.U32 R4, R9, R71, RZ ;  /* 0x0000004709047227 */ /* 0x000fc600078e00ff */
[----:B------:R2:W-:Y:S01]  /*2870*/  STL [R1+0x164], R2 ;  /* 0x0001640201007387 */ /* 0x0005e20000100800 */
[----:B------:R-:W-:Y:S02]  /*2880*/  IMAD.MOV R4, RZ, RZ, -R4 ;  /* 0x000000ffff047224 */ /* 0x000fe400078e0a04 */
[----:B0-----:R-:W-:Y:S01]  /*2890*/  VIADD R7, R0, 0x4b ;  /* 0x0000004b00077836 */ /* 0x001fe20000000000 */
[----:B------:R0:W-:Y:S01]  /*28a0*/  STL [R1+0xfec], R6 ;  /* 0x000fec0601007387 */ /* 0x0001e20000100800 */
[----:B------:R-:W-:Y:S02]  /*28b0*/  IMAD R71, R8, R4, R71 ;  /* 0x0000000408477224 */ /* 0x000fe400078e0247 */
[----:B-1----:R-:W-:Y:S01]  /*28c0*/  IMAD.HI.U32 R5, R9, R3, RZ ;  /* 0x0000000309057227 */ /* 0x002fe200078e00ff */
[----:B------:R1:W-:Y:S03]  /*28d0*/  STL [R1+0xfe8], R7 ;  /* 0x000fe80701007387 */ /* 0x0003e60000100800 */
[----:B------:R-:W-:-:S02]  /*28e0*/  IMAD.MOV R5, RZ, RZ, -R5 ;  /* 0x000000ffff057224 */ /* 0x000fc400078e0a05 */
[----:B--2---:R-:W-:Y:S01]  /*28f0*/  IMAD.HI.U32 R2, R9, R72, RZ ;  /* 0x0000004809027227 */ /* 0x004fe200078e00ff */
[----:B0-----:R-:W-:-:S03]  /*2900*/  IABS R6, R6 ;  /* 0x0000000600067213 */ /* 0x001fc60000000000 */
[----:B------:R-:W-:Y:S01]  /*2910*/  IMAD R5, R8, R5, R3 ;  /* 0x0000000508057224 */ /* 0x000fe200078e0203 */
[----:B------:R-:W-:Y:S01]  /*2920*/  IABS R3, R7 ;  /* 0x0000000700037213 */ /* 0x000fe20000000000 */
[----:B------:R-:W-:-:S03]  /*2930*/  IMAD.HI.U32 R12, R9, R6, RZ ;  /* 0x00000006090c7227 */ /* 0x000fc600078e00ff */
[----:B------:R0:W-:Y:S01]  /*2940*/  STL [R1+0x18c], R5 ;  /* 0x00018c0501007387 */ /* 0x0001e20000100800 */
[C---:B-1----:R-:W-:Y:S02]  /*2950*/  VIADD R7, R0.reuse, 0x4c ;  /* 0x0000004c00077836 */ /* 0x042fe40000000000 */
[----:B------:R-:W-:Y:S02]  /*2960*/  IMAD.MOV R12, RZ, RZ, -R12 ;  /* 0x000000ffff0c7224 */ /* 0x000fe400078e0a0c */
[----:B------:R-:W-:Y:S01]  /*2970*/  IMAD.MOV R2, RZ, RZ, -R2 ;  /* 0x000000ffff027224 */ /* 0x000fe200078e0a02 */
[----:B------:R1:W-:Y:S01]  /*2980*/  STL [R1+0x102c], R7 ;  /* 0x00102c0701007387 */ /* 0x0003e20000100800 */
[----:B------:R-:W-:Y:S02]  /*2990*/  VIADD R11, R0, 0x4e ;  /* 0x0000004e000b7836 */ /* 0x000fe40000000000 */
[----:B------:R-:W-:-:S04]  /*29a0*/  IMAD.HI.U32 R4, R9, R3, RZ ;  /* 0x0000000309047227 */ /* 0x000fc800078e00ff */
[----:B0-----:R-:W-:Y:S02]  /*29b0*/  VIADD R5, R0, 0x4d ;  /* 0x0000004d00057836 */ /* 0x001fe40000000000 */
[C---:B------:R-:W-:Y:S01]  /*29c0*/  IMAD R6, R8.reuse, R12, R6 ;  /* 0x0000000c08067224 */ /* 0x040fe200078e0206 */
[----:B-1----:R-:W-:Y:S01]  /*29d0*/  IABS R7, R7 ;  /* 0x0000000700077213 */ /* 0x002fe20000000000 */
[----:B------:R-:W-:Y:S01]  /*29e0*/  IMAD R72, R8, R2, R72 ;  /* 0x0000000208487224 */ /* 0x000fe200078e0248 */
[----:B------:R0:W-:Y:S01]  /*29f0*/  STL [R1+0x101c], R5 ;  /* 0x00101c0501007387 */ /* 0x0001e20000100800 */
[----:B------:R-:W-:Y:S01]  /*2a00*/  IABS R2, R11 ;  /* 0x0000000b00027213 */ /* 0x000fe20000000000 */
[----:B------:R-:W-:Y:S02]  /*2a10*/  IMAD.MOV R4, RZ, RZ, -R4 ;  /* 0x000000ffff047224 */ /* 0x000fe400078e0a04 */
[----:B------:R-:W-:Y:S01]  /*2a20*/  STL [R1+0x1034], R11 ;  /* 0x0010340b01007387 */ /* 0x000fe20000100800 */
[----:B------:R-:W-:-:S03]  /*2a30*/  IMAD.HI.U32 R12, R9, R7, RZ ;  /* 0x00000007090c7227 */ /* 0x000fc600078e00ff */
[----:B------:R1:W-:Y:S01]  /*2a40*/  STL [R1+0x198], R6 ;  /* 0x0001980601007387 */ /* 0x0003e20000100800 */
[----:B------:R-:W-:Y:S01]  /*2a50*/  IMAD R3, R8, R4, R3 ;  /* 0x0000000408037224 */ /* 0x000fe200078e0203 */
[----:B0-----:R-:W-:Y:S01]  /*2a60*/  IABS R5, R5 ;  /* 0x0000000500057213 */ /* 0x001fe20000000000 */
[----:B------:R-:W-:-:S03]  /*2a70*/  IMAD.HI.U32 R4, R9, R2, RZ ;  /* 0x0000000209047227 */ /* 0x000fc600078e00ff */
[----:B------:R0:W-:Y:S01]  /*2a80*/  STL [R1+0x2b0], R3 ;  /* 0x0002b00301007387 */ /* 0x0001e20000100800 */
[C---:B------:R-:W-:Y:S02]  /*2a90*/  VIADD R13, R0.reuse, 0x4f ;  /* 0x0000004f000d7836 */ /* 0x040fe40000000000 */
[----:B------:R-:W-:Y:S02]  /*2aa0*/  IMAD.MOV R12, RZ, RZ, -R12 ;  /* 0x000000ffff0c7224 */ /* 0x000fe400078e0a0c */
[----:B-1----:R-:W-:Y:S01]  /*2ab0*/  IMAD.HI.U32 R6, R9, R5, RZ ;  /* 0x0000000509067227 */ /* 0x002fe200078e00ff */
[----:B------:R-:W-:Y:S03]  /*2ac0*/  STL [R1+0x1004], R13 ;  /* 0x0010040d01007387 */ /* 0x000fe60000100800 */
[----:B------:R-:W-:Y:S01]  /*2ad0*/  VIADD R11, R0, 0x50 ;  /* 0x00000050000b7836 */ /* 0x000fe20000000000 */
[----:B0-----:R-:W-:Y:S01]  /*2ae0*/  IABS R3, R13 ;  /* 0x0000000d00037213 */ /* 0x001fe20000000000 */
[----:B------:R-:W-:-:S02]  /*2af0*/  IMAD.MOV R6, RZ, RZ, -R6 ;  /* 0x000000ffff067224 */ /* 0x000fc400078e0a06 */
[----:B------:R-:W-:Y:S01]  /*2b00*/  IMAD.MOV R4, RZ, RZ, -R4 ;  /* 0x000000ffff047224 */ /* 0x000fe200078e0a04 */
[----:B------:R0:W-:Y:S01]  /*2b10*/  STL [R1+0x1000], R11 ;  /* 0x0010000b01007387 */ /* 0x0001e20000100800 */
[C---:B------:R-:W-:Y:S01]  /*2b20*/  IMAD R7, R8.reuse, R12, R7 ;  /* 0x0000000c08077224 */ /* 0x040fe200078e0207 */
[----:B------:R-:W-:Y:S01]  /*2b30*/  IABS R73, R11 ;  /* 0x0000000b00497213 */ /* 0x000fe20000000000 */
        /* <DEDUP_REMOVED lines=9> */
[C---:B------:R-:W-:Y:S01]  /*2bd0*/  VIADD R31, R0.reuse, 0xc1 ;  /* 0x000000c1001f7836 */ /* 0x040fe20000000000 */
[----:B------:R-:W-:Y:S01]  /*2be0*/  IABS R74, R11 ;  /* 0x0000000b004a7213 */ /* 0x000fe20000000000 */
[----:B-1----:R-:W-:Y:S01]  /*2bf0*/  VIADD R7, R0, 0x53 ;  /* 0x0000005300077836 */ /* 0x002fe20000000000 */
[----:B------:R-:W-:Y:S01]  /*2c00*/  STL [R1+0x1010], R11 ;  /* 0x0010100b01007387 */ /* 0x000fe20000100800 */
[----:B------:R-:W-:Y:S01]  /*2c10*/  IABS R58, R32 ;  /* 0x00000020003a7213 */ /* 0x000fe20000000000 */
[C---:B--2---:R-:W-:Y:S01]  /*2c20*/  IMAD.HI.U32 R5, R9.reuse, R3, RZ ;  /* 0x0000000309057227 */ /* 0x044fe200078e00ff */
[----:B------:R-:W-:Y:S01]  /*2c30*/  IABS R59, R31 ;  /* 0x0000001f003b7213 */ /* 0x000fe20000000000 */
[----:B------:R1:W-:Y:S01]  /*2c40*/  STL [R1+0x1018], R6 ;  /* 0x0010180601007387 */ /* 0x0003e20000100800 */
[----:B------:R-:W-:Y:S01]  /*2c50*/  IABS R4, R7 ;  /* 0x0000000700047213 */ /* 0x000fe20000000000 */
[----:B0-----:R-:W-:-:S02]  /*2c60*/  IMAD.HI.U32 R2, R9, R73, RZ ;  /* 0x0000004909027227 */ /* 0x001fc400078e00ff */
[----:B------:R0:W-:Y:S02]  /*2c70*/  STL [R1+0x1028], R7 ;  /* 0x0010280701007387 */ /* 0x0001e40000100800 */
[----:B------:R-:W-:Y:S02]  /*2c80*/  IMAD.MOV R5, RZ, RZ, -R5 ;  /* 0x000000ffff057224 */ /* 0x000fe400078e0a05 */
[----:B------:R-:W-:Y:S01]  /*2c90*/  IMAD.MOV R2, RZ, RZ, -R2 ;  /* 0x000000ffff027224 */ /* 0x000fe200078e0a02 */
[----:B-1----:R-:W-:Y:S01]  /*2ca0*/  IABS R6, R6 ;  /* 0x0000000600067213 */ /* 0x002fe20000000000 */
[----:B------:R-:W-:Y:S02]  /*2cb0*/  IMAD R3, R8, R5, R3 ;  /* 0x0000000508037224 */ /* 0x000fe400078e0203 */
[----:B------:R-:W-:Y:S02]  /*2cc0*/  VIADD R11, R0, 0x55 ;  /* 0x00000055000b7836 */ /* 0x000fe40000000000 */
[C---:B0-----:R-:W-:Y:S01]  /*2cd0*/  IMAD.HI.U32 R7, R9.reuse, R6, RZ ;  /* 0x0000000609077227 */ /* 0x041fe200078e00ff */
[----:B------:R0:W-:Y:S03]  /*2ce0*/  STL [R1+0x514], R3 ;  /* 0x0005140301007387 */ /* 0x0001e60000100800 */
[----:B------:R-:W-:Y:S01]  /*2cf0*/  IMAD.MOV R7, RZ, RZ, -R7 ;  /* 0x000000ffff077224 */ /* 0x000fe200078e0a07 */
[----:B------:R1:W-:Y:S01]  /*2d00*/  STL [R1+0x1068], R12 ;  /* 0x0010680c01007387 */ /* 0x0003e20000100800 */
[C---:B------:R-:W-:Y:S01]  /*2d10*/  IMAD R73, R8.reuse, R2, R73 ;  /* 0x0000000208497224 */ /* 0x040fe200078e0249 */
[----:B------:R-:W-:Y:S01]  /*2d20*/  IABS R2, R12 ;  /* 0x0000000c00027213 */ /* 0x000fe20000000000 */
[----:B------:R-:W-:Y:S01]  /*2d30*/  IMAD.HI.U32 R5, R9, R4, RZ ;  /* 0x0000000409057227 */ /* 0x000fe200078e00ff */
[----:B------:R-:W-:Y:S03]  /*2d40*/  STL [R1+0x1060], R11 ;  /* 0x0010600b01007387 */ /* 0x000fe60000100800 */
[----:B------:R-:W-:-:S02]  /*2d50*/  IMAD R6, R8, R7, R6 ;  /* 0x0000000708067224 */ /* 0x000fc400078e0206 */
[----:B0-----:R-:W-:-:S03]  /*2d60*/  IMAD.HI.U32 R3, R9, R74, RZ ;  /* 0x0000004a09037227 */ /* 0x001fc600078e00ff */
[----:B------:R0:W-:Y:S01]  /*2d70*/  STL [R1+0x51c], R6 ;  /* 0x00051c0601007387 */ /* 0x0001e20000100800 */
[----:B------:R-:W-:Y:S02]  /*2d80*/  IMAD.MOV R5, RZ, RZ, -R5 ;  /* 0x000000ffff057224 */ /* 0x000fe400078e0a05 */
[----:B------:R-:W-:Y:S02]  /*2d90*/  IMAD.MOV R3, RZ, RZ, -R3 ;  /* 0x000000ffff037224 */ /* 0x000fe400078e0a03 */
[----:B------:R-:W-:Y:S02]  /*2da0*/  IMAD R4, R8, R5, R4 ;  /* 0x0000000508047224 */ /* 0x000fe400078e0204 */
[----:B-1----:R-:W-:Y:S02]  /*2db0*/  VIADD R12, R0, 0x56 ;  /* 0x00000056000c7836 */ /* 0x002fe40000000000 */
[----:B------:R-:W-:Y:S01]  /*2dc0*/  IMAD R74, R8, R3, R74 ;  /* 0x00000003084a7224 */ /* 0x000fe200078e024a */
[----:B------:R-:W-:Y:S01]  /*2dd0*/  IABS R3, R11 ;  /* 0x0000000b00037213 */ /* 0x000fe20000000000 */
[----:B0-----:R-:W-:Y:S01]  /*2de0*/  IMAD.HI.U32 R6, R9, R2, RZ ;  /* 0x0000000209067227 */ /* 0x001fe200078e00ff */
[----:B------:R0:W-:Y:S01]  /*2df0*/  STL [R1+0x520], R4 ;  /* 0x0005200401007387 */ /* 0x0001e20000100800 */
[----:B------:R-:W-:-:S02]  /*2e00*/  IABS R5, R12 ;  /* 0x0000000c00057213 */ /* 0x000fc40000000000 */
[C---:B------:R-:W-:Y:S01]  /*2e10*/  VIADD R7, R0.reuse, 0x57 ;  /* 0x0000005700077836 */ /* 0x040fe20000000000 */
[----:B------:R1:W-:Y:S01]  /*2e20*/  STL [R1+0x1038], R12 ;  /* 0x0010380c01007387 */ /* 0x0003e20000100800 */
[----:B------:R-:W-:Y:S02]  /*2e30*/  IMAD.MOV R6, RZ, RZ, -R6 ;  /* 0x000000ffff067224 */ /* 0x000fe400078e0a06 */
[----:B------:R-:W-:Y:S01]  /*2e40*/  VIADD R11, R0, 0x58 ;  /* 0x00000058000b7836 */ /* 0x000fe20000000000 */
[----:B------:R2:W-:Y:S01]  /*2e50*/  STL [R1+0x1040], R7 ;  /* 0x0010400701007387 */ /* 0x0005e20000100800 */
[----:B------:R-:W-:Y:S02]  /*2e60*/  IMAD R6, R8, R6, R2 ;  /* 0x0000000608067224 */ /* 0x000fe400078e0202 */
[----:B0-----:R-:W-:Y:S01]  /*2e70*/  IMAD.HI.U32 R4, R9, R3, RZ ;  /* 0x0000000309047227 */ /* 0x001fe200078e00ff */
[----:B------:R0:W-:Y:S01]  /*2e80*/  STL [R1+0x104c], R11 ;  /* 0x00104c0b01007387 */ /* 0x0001e20000100800 */
[----:B------:R-:W-:-:S02]  /*2e90*/  IABS R75, R11 ;  /* 0x0000000b004b7213 */ /* 0x000fc40000000000 */
[----:B------:R-:W-:Y:S01]  /*2ea0*/  IMAD.MOV R4, RZ, RZ, -R4 ;  /* 0x000000ffff047224 */ /* 0x000fe200078e0a04 */
[----:B------:R3:W-:Y:S01]  /*2eb0*/  STL [R1+0x53c], R6 ;  /* 0x00053c0601007387 */ /* 0x0007e20000100800 */
[----:B-1----:R-:W-:Y:S01]  /*2ec0*/  VIADD R12, R0, 0x5c ;  /* 0x0000005c000c7836 */ /* 0x002fe20000000000 */
[----:B--2---:R-:W-:Y:S01]  /*2ed0*/  IABS R7, R7 ;  /* 0x0000000700077213 */ /* 0x004fe20000000000 */
[----:B------:R-:W-:Y:S02]  /*2ee0*/  IMAD R4, R8, R4, R3 ;  /* 0x0000000408047224 */ /* 0x000fe400078e0203 */
[C---:B------:R-:W-:Y:S02]  /*2ef0*/  VIADD R30, R0.reuse, 0xc8 ;  /* 0x000000c8001e7836 */ /* 0x040fe40000000000 */
[----:B------:R-:W-:Y:S01]  /*2f00*/  IMAD.MOV.U32 R2, RZ, RZ, R7 ;  /* 0x000000ffff027224 */ /* 0x000fe200078e0007 */
[----:B------:R1:W-:Y:S01]  /*2f10*/  STL [R1+0x544], R4 ;  /* 0x0005440401007387 */ /* 0x0003e20000100800 */
[----:B0-----:R-:W-:Y:S01]  /*2f20*/  VIADD R11, R0, 0x59 ;  /* 0x00000059000b7836 */ /* 0x001fe20000000000 */
[----:B------:R-:W-:Y:S01]  /*2f30*/  IABS R60, R30 ;  /* 0x0000001e003c7213 */ /* 0x000fe20000000000 */
[----:B---3--:R-:W-:-:S03]  /*2f40*/  IMAD.HI.U32 R6, R9, R5, RZ ;  /* 0x0000000509067227 */ /* 0x008fc600078e00ff */
[----:B------:R-:W-:Y:S01]  /*2f50*/  STL [R1+0x1058], R11 ;  /* 0x0010580b01007387 */ /* 0x000fe20000100800 */
[----:B------:R-:W-:Y:S01]  /*2f60*/  IMAD.MOV R6, RZ, RZ, -R6 ;  /* 0x000000ffff067224 */ /* 0x000fe200078e0a06 */
[----:B------:R-:W-:Y:S01]  /*2f70*/  IABS R80, R11 ;  /* 0x0000000b00507213 */ /* 0x000fe20000000000 */
[----:B------:R-:W-:-:S04]  /*2f80*/  IMAD.HI.U32 R3, R9, R2, RZ ;  /* 0x0000000209037227 */ /* 0x000fc800078e00ff */
[----:B------:R-:W-:Y:S02]  /*2f90*/  VIADD R7, R0, 0x5a ;  /* 0x0000005a00077836 */ /* 0x000fe40000000000 */
[C---:B------:R-:W-:Y:S02]  /*2fa0*/  IMAD R6, R8.reuse, R6, R5 ;  /* 0x0000000608067224 */ /* 0x040fe400078e0205 */
[----:B------:R-:W-:Y:S01]  /*2fb0*/  IMAD.MOV R3, RZ, RZ, -R3 ;  /* 0x000000ffff037224 */ /* 0x000fe200078e0a03 */
[----:B------:R0:W-:Y:S01]  /*2fc0*/  STL [R1+0x105c], R7 ;  /* 0x00105c0701007387 */ /* 0x0001e20000100800 */
[----:B------:R-:W-:Y:S01]  /*2fd0*/  IABS R5, R7 ;  /* 0x0000000700057213 */ /* 0x000fe20000000000 */
[----:B-1----:R-:W-:Y:S02]  /*2fe0*/  IMAD.HI.U32 R4, R9, R75, RZ ;  /* 0x0000004b09047227 */ /* 0x002fe400078e00ff */
[----:B------:R1:W-:Y:S02]  /*2ff0*/  STL [R1+0x54c], R6 ;  /* 0x00054c0601007387 */ /* 0x0003e40000100800 */
[----:B------:R-:W-:-:S02]  /*3000*/  IMAD R2, R8, R3, R2 ;  /* 0x0000000308027224 */ /* 0x000fc400078e0202 */
[----:B------:R-:W-:Y:S02]  /*3010*/  IMAD.MOV R4, RZ, RZ, -R4 ;  /* 0x000000ffff047224 */ /* 0x000fe400078e0a04 */
[C---:B0-----:R-:W-:Y:S01]  /*3020*/  IMAD.HI.U32 R7, R9.reuse, R80, RZ ;  /* 0x0000005009077227 */ /* 0x041fe200078e00ff */
[----:B------:R0:W-:Y:S03]  /*3030*/  STL [R1+0x554], R2 ;  /* 0x0005540201007387 */ /* 0x0001e60000100800 */
[C---:B-1----:R-:W-:Y:S02]  /*3040*/  VIADD R6, R0.reuse, 0x5b ;  /* 0x0000005b00067836 */ /* 0x042fe40000000000 */
[----:B------:R-:W-:Y:S02]  /*3050*/  VIADD R11, R0, 0x5d ;  /* 0x0000005d000b7836 */ /* 0x000fe40000000000 */
[----:B------:R-:W-:Y:S01]  /*3060*/  IMAD.MOV R7, RZ, RZ, -R7 ;  /* 0x000000ffff077224 */ /* 0x000fe200078e0a07 */
[----:B------:R1:W-:Y:S01]  /*3070*/  STL [R1+0x1030], R6 ;  /* 0x0010300601007387 */ /* 0x0003e20000100800 */
[C---:B------:R-:W-:Y:S01]  /*3080*/  IMAD R75, R8.reuse, R4, R75 ;  /* 0x00000004084b7224 */ /* 0x040fe200078e024b */
[----:B0-----:R-:W-:Y:S01]  /*3090*/  IABS R2, R6 ;  /* 0x0000000600027213 */ /* 0x001fe20000000000 */
[----:B------:R-:W-:Y:S01]  /*30a0*/  IMAD R80, R8, R7, R80 ;  /* 0x0000000708507224 */ /* 0x000fe200078e0250 */
[----:B------:R-:W-:Y:S01]  /*30b0*/  IABS R4, R12 ;  /* 0x0000000c00047213 */ /* 0x000fe20000000000 */
[----:B------:R0:W-:Y:S01]  /*30c0*/  STL [R1+0x10a4], R12 ;  /* 0x0010a40c01007387 */ /* 0x0001e20000100800 */
[----:B------:R-:W-:Y:S01]  /*30d0*/  IABS R3, R11 ;  /* 0x0000000b00037213 */ /* 0x000fe20000000000 */
[----:B------:R-:W-:-:S02]  /*30e0*/  IMAD.HI.U32 R7, R9, R2, RZ ;  /* 0x0000000209077227 */ /* 0x000fc400078e00ff */
[----:B------:R2:W-:Y:S02]  /*30f0*/  STL [R1+0x10a0], R11 ;  /* 0x0010a00b01007387 */ /* 0x0005e40000100800 */
[----:B-1----:R-:W-:-:S04]  /*3100*/  IMAD.HI.U32 R6, R9, R5, RZ ;  /* 0x0000000509067227 */ /* 0x002fc800078e00ff */
[----:B------:R-:W-:Y:S02]  /*3110*/  IMAD.MOV R6, RZ, RZ, -R6 ;  /* 0x000000ffff067224 */ /* 0x000fe400078e0a06 */
[----:B0-----:R-:W-:Y:S02]  /*3120*/  VIADD R12, R0, 0x5e ;  /* 0x0000005e000c7836 */ /* 0x001fe40000000000 */
[----:B------:R-:W-:Y:S02]  /*3130*/  IMAD R6, R8, R6, R5 ;  /* 0x0000000608067224 */ /* 0x000fe400078e0205 */
[----:B------:R-:W-:-:S03]  /*3140*/  IMAD.HI.U32 R5, R9, R4, RZ ;  /* 0x0000000409057227 */ /* 0x000fc600078e00ff */
[----:B------:R0:W-:Y:S01]  /*3150*/  STL [R1+0x560], R6 ;  /* 0x0005600601007387 */ /* 0x0001e20000100800 */
[----:B------:R-:W-:Y:S02]  /*3160*/  IMAD.MOV R7, RZ, RZ, -R7 ;  /* 0x000000ffff077224 */ /* 0x000fe400078e0a07 */
[----:B--2---:R-:W-:Y:S01]  /*3170*/  VIADD R11, R0, 0x5f ;  /* 0x0000005f000b7836 */ /* 0x004fe20000000000 */
[----:B------:R1:W-:Y:S01]  /*3180*/  STL [R1+0x1078], R12 ;  /* 0x0010780c01007387 */ /* 0x0003e20000100800 */
[----:B------:R-:W-:Y:S02]  /*3190*/  IMAD.MOV R5, RZ, RZ, -R5 ;  /* 0x000000ffff057224 */ /* 0x000fe400078e0a05 */
[----:B------:R-:W-:Y:S01]  /*31a0*/  IMAD R13, R8, R7, R2 ;  /* 0x00000007080d7224 */ /* 0x000fe200078e0202 */
[----:B------:R2:W-:Y:S01]  /*31b0*/  STL [R1+0x107c], R11 ;  /* 0x00107c0b01007387 */ /* 0x0005e20000100800 */
[----:B------:R-:W-:Y:S01]  /*31c0*/  IABS R7, R11 ;  /* 0x0000000b00077213 */ /* 0x000fe20000000000 */
[----:B0-----:R-:W-:-:S02]  /*31d0*/  IMAD.HI.U32 R6, R9, R3, RZ ;  /* 0x0000000309067227 */ /* 0x001fc400078e00ff */
[----:B------:R-:W-:Y:S02]  /*31e0*/  STL [R1+0x55c], R13 ;  /* 0x00055c0d01007387 */ /* 0x000fe40000100800 */
[----:B------:R-:W-:Y:S01]  /*31f0*/  IMAD.MOV R6, RZ, RZ, -R6 ;  /* 0x000000ffff067224 */ /* 0x000fe200078e0a06 */
[----:B-1----:R-:W-:Y:S01]  /*3200*/  IABS R12, R12 ;  /* 0x0000000c000c7213 */ /* 0x002fe20000000000 */
[----:B------:R-:W-:Y:S02]  /*3210*/  VIADD R29, R0, 0xc9 ;  /* 0x000000c9001d7836 */ /* 0x000fe40000000000 */
[C---:B--2---:R-:W-:Y:S02]  /*3220*/  IMAD R11, R8.reuse, R5, R4 ;  /* 0x00000005080b7224 */ /* 0x044fe400078e0204 */
[----:B------:R-:W-:Y:S01]  /*3230*/  IMAD R5, R8, R6, R3 ;  /* 0x0000000608057224 */ /* 0x000fe200078e0203 */
[----:B------:R-:W-:Y:S01]  /*3240*/  IABS R61, R29 ;  /* 0x0000001d003d7213 */ /* 0x000fe20000000000 */
[----:B------:R-:W-:Y:S01]  /*3250*/  IMAD.MOV.U32 R2, RZ, RZ, R12 ;  /* 0x000000ffff027224 */ /* 0x000fe200078e000c */
[----:B------:R0:W-:Y:S01]  /*3260*/  STL [R1+0x580], R11 ;  /* 0x0005800b01007387 */ /* 0x0001e20000100800 */
[----:B------:R-:W-:-:S02]  /*3270*/  VIADD R4, R0, 0x60 ;  /* 0x0000006000047836 */ /* 0x000fc40000000000 */
[----:B------:R-:W-:Y:S01]  /*3280*/  IMAD.HI.U32 R6, R9, R2, RZ ;  /* 0x0000000209067227 */ /* 0x000fe200078e00ff */
[----:B------:R1:W-:Y:S02]  /*3290*/  STL [R1+0x57c], R5 ;  /* 0x00057c0501007387 */ /* 0x0003e40000100800 */
[----:B------:R-:W-:Y:S01]  /*32a0*/  IABS R76, R4 ;  /* 0x00000004004c7213 */ /* 0x000fe20000000000 */
[----:B------:R-:W-:Y:S01]  /*32b0*/  IMAD.MOV.U32 R3, RZ, RZ, R7 ;  /* 0x000000ffff037224 */ /* 0x000fe200078e0007 */
[----:B------:R2:W-:Y:S01]  /*32c0*/  STL [R1+0x1050], R4 ;  /* 0x0010500401007387 */ /* 0x0005e20000100800 */
[----:B------:R-:W-:Y:S02]  /*32d0*/  IMAD.MOV R6, RZ, RZ, -R6 ;  /* 0x000000ffff067224 */ /* 0x000fe400078e0a06 */
[----:B0-----:R-:W-:Y:S02]  /*32e0*/  VIADD R11, R0, 0x61 ;  /* 0x00000061000b7836 */ /* 0x001fe40000000000 */
[----:B------:R-:W-:-:S02]  /*32f0*/  IMAD R6, R8, R6, R2 ;  /* 0x0000000608067224 */ /* 0x000fc400078e0202 */
[C---:B-1----:R-:W-:Y:S01]  /*3300*/  VIADD R5, R0.reuse, 0x62 ;  /* 0x0000006200057836 */ /* 0x042fe20000000000 */
[----:B------:R0:W-:Y:S01]  /*3310*/  STL [R1+0x1090], R11 ;  /* 0x0010900b01007387 */ /* 0x0001e20000100800 */
[----:B------:R-:W-:Y:S01]  /*3320*/  IABS R77, R11 ;  /* 0x0000000b004d7213 */ /* 0x000fe20000000000 */
[----:B--2---:R-:W-:Y:S02]  /*3330*/  IMAD.HI.U32 R4, R9, R3, RZ ;  /* 0x0000000309047227 */ /* 0x004fe400078e00ff */
[----:B------:R1:W-:Y:S02]  /*3340*/  STL [R1+0x109c], R5 ;  /* 0x00109c0501007387 */ /* 0x0003e40000100800 */
[----:B------:R-:W-:Y:S02]  /*3350*/  IMAD.MOV R4, RZ, RZ, -R4 ;  /* 0x000000ffff047224 */ /* 0x000fe400078e0a04 */
[----:B------:R2:W-:Y:S01]  /*3360*/  STL [R1+0x58c], R6 ;  /* 0x00058c0601007387 */ /* 0x0005e20000100800 */
[----:B------:R-:W-:-:S02]  /*3370*/  VIADD R7, R0, 0x64 ;  /* 0x0000006400077836 */ /* 0x000fc40000000000 */
[----:B------:R-:W-:Y:S02]  /*3380*/  IMAD R3, R8, R4, R3 ;  /* 0x0000000408037224 */ /* 0x000fe400078e0203 */
[C---:B0-----:R-:W-:Y:S01]  /*3390*/  VIADD R11, R0.reuse, 0x63 ;  /* 0x00000063000b7836 */ /* 0x041fe20000000000 */
[----:B-1----:R-:W-:Y:S01]  /*33a0*/  IABS R5, R5 ;  /* 0x0000000500057213 */ /* 0x002fe20000000000 */
[C---:B------:R-:W-:Y:S01]  /*33b0*/  VIADD R12, R0.reuse, 0x66 ;  /* 0x00000066000c7836 */ /* 0x040fe20000000000 */
[----:B------:R0:W-:Y:S01]  /*33c0*/  STL [R1+0x594], R3 ;  /* 0x0005940301007387 */ /* 0x0001e20000100800 */
[----:B------:R-:W-:Y:S02]  /*33d0*/  VIADD R28, R0, 0xd0 ;  /* 0x000000d0001c7836 */ /* 0x000fe40000000000 */
[----:B------:R-:W-:Y:S01]  /*33e0*/  IMAD.MOV.U32 R2, RZ, RZ, R5 ;  /* 0x000000ffff027224 */ /* 0x000fe200078e0005 */
[----:B------:R-:W-:Y:S01]  /*33f0*/  STL [R1+0x1070], R11 ;  /* 0x0010700b01007387 */ /* 0x000fe20000100800 */
[----:B------:R-:W-:Y:S01]  /*3400*/  IMAD.HI.U32 R5, R9, R76, RZ ;  /* 0x0000004c09057227 */ /* 0x000fe200078e00ff */
[----:B------:R-:W-:-:S02]  /*3410*/  IABS R50, R28 ;  /* 0x0000001c00327213 */ /* 0x000fc40000000000 */
[----:B------:R1:W-:Y:S01]  /*3420*/  STL [R1+0x10dc], R7 ;  /* 0x0010dc0701007387 */ /* 0x0003e20000100800 */
[----:B--2---:R-:W-:Y:S01]  /*3430*/  IMAD.HI.U32 R6, R9, R77, RZ ;  /* 0x0000004d09067227 */ /* 0x004fe200078e00ff */
[----:B0-----:R-:W-:-:S03]  /*3440*/  IABS R3, R11 ;  /* 0x0000000b00037213 */ /* 0x001fc60000000000 */
[----:B------:R-:W-:-:S04]  /*3450*/  IMAD.HI.U32 R4, R9, R2, RZ ;  /* 0x0000000209047227 */ /* 0x000fc800078e00ff */
[----:B------:R-:W-:Y:S02]  /*3460*/  IMAD.MOV R5, RZ, RZ, -R5 ;  /* 0x000000ffff057224 */ /* 0x000fe400078e0a05 */
[----:B------:R-:W-:Y:S02]  /*3470*/  IMAD.MOV R6, RZ, RZ, -R6 ;  /* 0x000000ffff067224 */ /* 0x000fe400078e0a06 */
[----:B------:R-:W-:Y:S02]  /*3480*/  IMAD.MOV R4, RZ, RZ, -R4 ;  /* 0x000000ffff047224 */ /* 0x000fe400078e0a04 */
[C---:B------:R-:W-:Y:S01]  /*3490*/  IMAD R76, R8.reuse, R5, R76 ;  /* 0x00000005084c7224 */ /* 0x040fe200078e024c */
[----:B------:R-:W-:Y:S01]  /*34a0*/  IABS R5, R7 ;  /* 0x0000000700057213 */ /* 0x000fe20000000000 */
[C---:B------:R-:W-:Y:S02]  /*34b0*/  IMAD R77, R8.reuse, R6, R77 ;  /* 0x00000006084d7224 */ /* 0x040fe400078e024d */
[----:B------:R-:W-:-:S02]  /*34c0*/  IMAD R2, R8, R4, R2 ;  /* 0x0000000408027224 */ /* 0x000fc400078e0202 */
[C---:B------:R-:W-:Y:S02]  /*34d0*/  VIADD R6, R0.reuse, 0x65 ;  /* 0x0000006500067836 */ /* 0x040fe40000000000 */
[C---:B-1----:R-:W-:Y:S01]  /*34e0*/  IMAD.HI.U32 R7, R9.reuse, R3, RZ ;  /* 0x0000000309077227 */ /* 0x042fe200078e00ff */
[----:B------:R-:W-:Y:S03]  /*34f0*/  STL [R1+0x59c], R2 ;  /* 0x00059c0201007387 */ /* 0x000fe60000100800 */
[----:B------:R-:W-:Y:S01]  /*3500*/  IMAD.MOV.U32 R4, RZ, RZ, R5 ;  /* 0x000000ffff047224 */ /* 0x000fe200078e0005 */
[----:B------:R0:W-:Y:S01]  /*3510*/  STL [R1+0x10b0], R6 ;  /* 0x0010b00601007387 */ /* 0x0001e20000100800 */
[----:B------:R-:W-:Y:S02]  /*3520*/  IMAD.MOV R7, RZ, RZ, -R7 ;  /* 0x000000ffff077224 */ /* 0x000fe400078e0a07 */
[----:B------:R-:W-:Y:S01]  /*3530*/  IMAD.HI.U32 R5, R9, R4, RZ ;  /* 0x0000000409057227 */ /* 0x000fe200078e00ff */
[----:B------:R1:W-:Y:S03]  /*3540*/  STL [R1+0x10b4], R12 ;  /* 0x0010b40c01007387 */ /* 0x0003e60000100800 */
[----:B------:R-:W-:-:S02]  /*3550*/  VIADD R11, R0, 0x67 ;  /* 0x00000067000b7836 */ /* 0x000fc40000000000 */
[----:B------:R-:W-:Y:S01]  /*3560*/  IMAD R7, R8, R7, R3 ;  /* 0x0000000708077224 */ /* 0x000fe200078e0203 */
[----:B0-----:R-:W-:Y:S01]  /*3570*/  IABS R6, R6 ;  /* 0x0000000600067213 */ /* 0x001fe20000000000 */
[----:B------:R-:W-:Y:S01]  /*3580*/  IMAD.MOV R5, RZ, RZ, -R5 ;  /* 0x000000ffff057224 */ /* 0x000fe200078e0a05 */
[----:B------:R-:W-:Y:S01]  /*3590*/  STL [R1+0x10bc], R11 ;  /* 0x0010bc0b01007387 */ /* 0x000fe20000100800 */
[----:B------:R-:W-:Y:S01]  /*35a0*/  IABS R2, R11 ;  /* 0x0000000b00027213 */ /* 0x000fe20000000000 */
[----:B------:R-:W-:Y:S01]  /*35b0*/  VIADD R27, R0, 0xd1 ;  /* 0x000000d1001b7836 */ /* 0x000fe20000000000 */
[----:B-1----:R-:W-:Y:S01]  /*35c0*/  IABS R12, R12 ;  /* 0x0000000c000c7213 */ /* 0x002fe20000000000 */
[----:B------:R0:W-:Y:S01]  /*35d0*/  STL [R1+0x5b4], R7 ;  /* 0x0005b40701007387 */ /* 0x0001e20000100800 */
[----:B------:R-:W-:Y:S02]  /*35e0*/  IMAD R5, R8, R5, R4 ;  /* 0x0000000508057224 */ /* 0x000fe400078e0204 */
[----:B------:R-:W-:-:S02]  /*35f0*/  IMAD R81, R38, 0x80, R22 ;  /* 0x0000008026517824 */ /* 0x000fc400078e0216 */
[----:B------:R-:W-:Y:S01]  /*3600*/  IMAD.MOV.U32 R3, RZ, RZ, R12 ;  /* 0x000000ffff037224 */ /* 0x000fe200078e000c */
[----:B------:R1:W-:Y:S01]  /*3610*/  STL [R1+0x5c0], R5 ;  /* 0x0005c00501007387 */ /* 0x0003e20000100800 */
[----:B------:R-:W-:Y:S01]  /*3620*/  VIADD R12, R0, 0x68 ;  /* 0x00000068000c7836 */ /* 0x000fe20000000000 */
[----:B------:R-:W-:Y:S01]  /*3630*/  IABS R39, R81 ;  /* 0x0000005100277213 */ /* 0x000fe20000000000 */
[----:B------:R-:W-:Y:S01]  /*3640*/  IMAD.HI.U32 R4, R9, R3, RZ ;  /* 0x0000000309047227 */ /* 0x000fe200078e00ff */
[----:B------:R-:W-:Y:S02]  /*3650*/  ISETP.GE.AND P2, PT, R81, RZ, PT ;  /* 0x000000ff5100720c */ /* 0x000fe40003f46270 */
[----:B------:R-:W-:Y:S01]  /*3660*/  STL [R1+0x1088], R12 ;  /* 0x0010880c01007387 */ /* 0x000fe20000100800 */
[----:B0-----:R-:W-:Y:S01]  /*3670*/  IMAD.HI.U32 R7, R9, R6, RZ ;  /* 0x0000000609077227 */ /* 0x001fe200078e00ff */
[----:B------:R-:W-:-:S03]  /*3680*/  IABS R78, R12 ;  /* 0x0000000c004e7213 */ /* 0x000fc60000000000 */
[----:B------:R-:W-:Y:S02]  /*3690*/  IMAD.MOV R7, RZ, RZ, -R7 ;  /* 0x000000ffff077224 */ /* 0x000fe400078e0a07 */
[----:B-1----:R-:W-:-:S04]  /*36a0*/  IMAD.HI.U32 R5, R9, R2, RZ ;  /* 0x0000000209057227 */ /* 0x002fc800078e00ff */
[----:B------:R-:W-:Y:S02]  /*36b0*/  IMAD.MOV R4, RZ, RZ, -R4 ;  /* 0x000000ffff047224 */ /* 0x000fe400078e0a04 */
[----:B------:R-:W-:Y:S02]  /*36c0*/  VIADD R11, R0, 0x69 ;  /* 0x00000069000b7836 */ /* 0x000fe40000000000 */
[C---:B------:R-:W-:Y:S02]  /*36d0*/  IMAD R6, R8.reuse, R7, R6 ;  /* 0x0000000708067224 */ /* 0x040fe400078e0206 */
[----:B------:R-:W-:Y:S01]  /*36e0*/  IMAD.MOV R5, RZ, RZ, -R5 ;  /* 0x000000ffff057224 */ /* 0x000fe200078e0a05 */
[----:B------:R-:W-:Y:S01]  /*36f0*/  STL [R1+0x10cc], R11 ;  /* 0x0010cc0b01007387 */ /* 0x000fe20000100800 */
[C---:B------:R-:W-:Y:S01]  /*3700*/  IMAD R3, R8.reuse, R4, R3 ;  /* 0x0000000408037224 */ /* 0x040fe200078e0203 */
[----:B------:R-:W-:Y:S01]  /*3710*/  IABS R79, R11 ;  /* 0x0000000b004f7213 */ /* 0x000fe20000000000 */
[----:B------:R-:W-:Y:S01]  /*3720*/  IMAD R2, R8, R5, R2 ;  /* 0x0000000508027224 */ /* 0x000fe200078e0202 */
[----:B------:R0:W-:Y:S01]  /*3730*/  STL [R1+0x5bc], R6 ;  /* 0x0005bc0601007387 */ /* 0x0001e20000100800 */
[----:B------:R-:W-:-:S02]  /*3740*/  VIADD R4, R0, 0x6a ;  /* 0x0000006a00047836 */ /* 0x000fc40000000000 */
[C---:B------:R-:W-:Y:S01]  /*3750*/  IMAD.HI.U32 R5, R9.reuse, R79, RZ ;  /* 0x0000004f09057227 */ /* 0x040fe200078e00ff */
[----:B------:R1:W-:Y:S03]  /*3760*/  STL [R1+0x5d0], R3 ;  /* 0x0005d00301007387 */ /* 0x0003e60000100800 */
[C---:B------:R-:W-:Y:S01]  /*3770*/  VIADD R7, R0.reuse, 0x6c ;  /* 0x0000006c00077836 */ /* 0x040fe20000000000 */
[----:B------:R2:W-:Y:S01]  /*3780*/  STL [R1+0x5cc], R2 ;  /* 0x0005cc0201007387 */ /* 0x0005e20000100800 */
[----:B------:R-:W-:Y:S02]  /*3790*/  IMAD.MOV R5, RZ, RZ, -R5 ;  /* 0x000000ffff057224 */ /* 0x000fe400078e0a05 */
[----:B0-----:R-:W-:Y:S01]  /*37a0*/  IMAD.HI.U32 R6, R9, R78, RZ ;  /* 0x0000004e09067227 */ /* 0x001fe200078e00ff */
[----:B------:R0:W-:Y:S03]  /*37b0*/  STL [R1+0x10ac], R4 ;  /* 0x0010ac0401007387 */ /* 0x0001e60000100800 */
[----:B-1----:R-:W-:-:S02]  /*37c0*/  VIADD R3, R0, 0x6b ;  /* 0x0000006b00037836 */ /* 0x002fc40000000000 */
[----:B------:R-:W-:Y:S01]  /*37d0*/  IMAD R79, R8, R5, R79 ;  /* 0x00000005084f7224 */ /* 0x000fe200078e024f */
[----:B--2---:R-:W-:Y:S01]  /*37e0*/  IABS R2, R7 ;  /* 0x0000000700027213 */ /* 0x004fe20000000000 */
[----:B------:R-:W-:Y:S01]  /*37f0*/  IMAD.MOV R6, RZ, RZ, -R6 ;  /* 0x000000ffff067224 */ /* 0x000fe200078e0a06 */
[----:B------:R1:W-:Y:S01]  /*3800*/  STL [R1+0x10a8], R3 ;  /* 0x0010a80301007387 */ /* 0x0003e20000100800 */
[----:B------:R-:W-:Y:S01]  /*3810*/  VIADD R12, R0, 0x6d ;  /* 0x0000006d000c7836 */ /* 0x000fe20000000000 */
[----:B0-----:R-:W-:Y:S01]  /*3820*/  IABS R4, R4 ;  /* 0x0000000400047213 */ /* 0x001fe20000000000 */
[----:B------:R-:W-:Y:S01]  /*3830*/  IMAD R78, R8, R6, R78 ;  /* 0x00000006084e7224 */ /* 0x000fe200078e024e */
[----:B------:R0:W-:Y:S01]  /*3840*/  STL [R1+0x1118], R7 ;  /* 0x0011180701007387 */ /* 0x0001e20000100800 */
[----:B------:R-:W-:Y:S02]  /*3850*/  VIADD R11, R0, 0x6e ;  /* 0x0000006e000b7836 */ /* 0x000fe40000000000 */
[----:B------:R-:W-:Y:S01]  /*3860*/  IMAD.HI.U32 R6, R9, R2, RZ ;  /* 0x0000000209067227 */ /* 0x000fe200078e00ff */
[----:B------:R2:W-:Y:S01]  /*3870*/  STL [R1+0x10ec], R12 ;  /* 0x0010ec0c01007387 */ /* 0x0005e20000100800 */
[----:B-1----:R-:W-:-:S02]  /*3880*/  IABS R3, R3 ;  /* 0x0000000300037213 */ /* 0x002fc40000000000 */
[----:B------:R-:W-:Y:S01]  /*3890*/  IMAD.MOV R6, RZ, RZ, -R6 ;  /* 0x000000ffff067224 */ /* 0x000fe200078e0a06 */
[----:B------:R1:W-:Y:S01]  /*38a0*/  STL [R1+0x10f4], R11 ;  /* 0x0010f40b01007387 */ /* 0x0003e20000100800 */
[----:B------:R-:W-:Y:S02]  /*38b0*/  VIADD R26, R0, 0xd8 ;  /* 0x000000d8001a7836 */ /* 0x000fe40000000000 */
[----:B0-----:R-:W-:Y:S01]  /*38c0*/  IMAD.HI.U32 R7, R9, R4, RZ ;  /* 0x0000000409077227 */ /* 0x001fe200078e00ff */
[----:B--2---:R-:W-:-:S03]  /*38d0*/  IABS R12, R12 ;  /* 0x0000000c000c7213 */ /* 0x004fc60000000000 */
[----:B------:R-:W-:-:S04]  /*38e0*/  IMAD.HI.U32 R5, R9, R3, RZ ;  /* 0x0000000309057227 */ /* 0x000fc800078e00ff */
[----:B------:R-:W-:Y:S02]  /*38f0*/  IMAD.MOV R7, RZ, RZ, -R7 ;  /* 0x000000ffff077224 */ /* 0x000fe400078e0a07 */
[----:B------:R-:W-:Y:S02]  /*3900*/  IMAD.MOV R5, RZ, RZ, -R5 ;  /* 0x000000ffff057224 */ /* 0x000fe400078e0a05 */
[C---:B------:R-:W-:Y:S01]  /*3910*/  IMAD R13, R8.reuse, R7, R4 ;  /* 0x00000007080d7224 */ /* 0x040fe200078e0204 */
[----:B------:R-:W-:Y:S01]  /*3920*/  IABS R7, R11 ;  /* 0x0000000b00077213 */ /* 0x000fe20000000000 */
[C---:B------:R-:W-:Y:S02]  /*3930*/  IMAD R3, R8.reuse, R5, R3 ;  /* 0x0000000508037224 */ /* 0x040fe400078e0203 */
[----:B------:R-:W-:Y:S01]  /*3940*/  IMAD.MOV.U32 R4, RZ, RZ, R12 ;  /* 0x000000ffff047224 */ /* 0x000fe200078e000c */
[----:B------:R0:W-:Y:S01]  /*3950*/  STL [R1+0x5dc], R13 ;  /* 0x0005dc0d01007387 */ /* 0x0001e20000100800 */
[----:B------:R-:W-:-:S02]  /*3960*/  IMAD R2, R8, R6, R2 ;  /* 0x0000000608027224 */ /* 0x000fc400078e0202 */
[C---:B------:R-:W-:Y:S01]  /*3970*/  VIADD R12, R0.reuse, 0x6f ;  /* 0x0000006f000c7836 */ /* 0x040fe20000000000 */
[----:B------:R2:W-:Y:S01]  /*3980*/  STL [R1+0x5f4], R3 ;  /* 0x0005f40301007387 */ /* 0x0005e20000100800 */
[C---:B-1----:R-:W-:Y:S02]  /*3990*/  VIADD R11, R0.reuse, 0x70 ;  /* 0x00000070000b7836 */ /* 0x042fe40000000000 */
[C---:B------:R-:W-:Y:S01]  /*39a0*/  VIADD R5, R0.reuse, 0x71 ;  /* 0x0000007100057836 */ /* 0x040fe20000000000 */
[----:B------:R1:W-:Y:S01]  /*39b0*/  STL [R1+0x5fc], R2 ;  /* 0x0005fc0201007387 */ /* 0x0003e20000100800 */
[C---:B------:R-:W-:Y:S02]  /*39c0*/  VIADD R25, R0.reuse, 0xd9 ;  /* 0x000000d900197836 */ /* 0x040fe40000000000 */
[C---:B0-----:R-:W-:Y:S01]  /*39d0*/  VIADD R13, R0.reuse, 0x74 ;  /* 0x00000074000d7836 */ /* 0x041fe20000000000 */
[----:B------:R0:W-:Y:S01]  /*39e0*/  STL [R1+0x10c8], R12 ;  /* 0x0010c80c01007387 */ /* 0x0001e20000100800 */
[----:B------:R-:W-:-:S02]  /*39f0*/  VIADD R24, R0, 0xe0 ;  /* 0x000000e000187836 */ /* 0x000fc40000000000 */
[----:B--2---:R-:W-:Y:S01]  /*3a00*/  IMAD.MOV.U32 R3, RZ, RZ, R7 ;  /* 0x000000ffff037224 */ /* 0x004fe200078e0007 */
[----:B------:R-:W-:Y:S01]  /*3a10*/  STL [R1+0x10c4], R11 ;  /* 0x0010c40b01007387 */ /* 0x000fe20000100800 */
[C---:B------:R-:W-:Y:S01]  /*3a20*/  IMAD.HI.U32 R7, R9.reuse, R4, RZ ;  /* 0x0000000409077227 */ /* 0x040fe200078e00ff */
[----:B-1----:R-:W-:Y:S02]  /*3a30*/  IABS R2, R12 ;  /* 0x0000000c00027213 */ /* 0x002fe40000000000 */
[----:B------:R1:W-:Y:S01]  /*3a40*/  STL [R1+0x1108], R5 ;  /* 0x0011080501007387 */ /* 0x0003e20000100800 */
[----:B------:R-:W-:Y:S01]  /*3a50*/  IMAD.MOV R7, RZ, RZ, -R7 ;  /* 0x000000ffff077224 */ /* 0x000fe200078e0a07 */
[----:B0-----:R-:W-:Y:S01]  /*3a60*/  IABS R12, R11 ;  /* 0x0000000b000c7213 */ /* 0x001fe20000000000 */
[----:B------:R-:W-:-:S04]  /*3a70*/  IMAD.HI.U32 R6, R9, R3, RZ ;  /* 0x0000000309067227 */ /* 0x000fc800078e00ff */
[----:B------:R-:W-:Y:S02]  /*3a80*/  IMAD R7, R8, R7, R4 ;  /* 0x0000000708077224 */ /* 0x000fe400078e0204 */
[----:B------:R-:W-:Y:S01]  /*3a90*/  IMAD.MOV R6, RZ, RZ, -R6 ;  /* 0x000000ffff067224 */ /* 0x000fe200078e0a06 */
[----:B-1----:R-:W-:Y:S01]  /*3aa0*/  IABS R5, R5 ;  /* 0x0000000500057213 */ /* 0x002fe20000000000 */
[----:B------:R-:W-:Y:S01]  /*3ab0*/  IMAD.MOV.U32 R4, RZ, RZ, R12 ;  /* 0x000000ffff047224 */ /* 0x000fe200078e000c */
[----:B------:R0:W-:Y:S01]  /*3ac0*/  STL [R1+0x604], R7 ;  /* 0x0006040701007387 */ /* 0x0001e20000100800 */
[----:B------:R-:W-:-:S04]  /*3ad0*/  IMAD.HI.U32 R12, R9, R2, RZ ;  /* 0x00000002090c7227 */ /* 0x000fc800078e00ff */
[----:B------:R-:W-:Y:S02]  /*3ae0*/  IMAD R3, R8, R6, R3 ;  /* 0x0000000608037224 */ /* 0x000fe400078e0203 */
[----:B------:R-:W-:Y:S02]  /*3af0*/  IMAD.MOV R12, RZ, RZ, -R12 ;  /* 0x000000ffff0c7224 */ /* 0x000fe400078e0a0c */
[C---:B------:R-:W-:Y:S01]  /*3b00*/  VIADD R11, R0.reuse, 0x73 ;  /* 0x00000073000b7836 */ /* 0x040fe20000000000 */
[----:B------:R1:W-:Y:S01]  /*3b10*/  STL [R1+0x610], R3 ;  /* 0x0006100301007387 */ /* 0x0003e20000100800 */
[----:B0-----:R-:W-:Y:S02]  /*3b20*/  VIADD R7, R0, 0x72 ;  /* 0x0000007200077836 */ /* 0x001fe40000000000 */
[----:B------:R-:W-:Y:S01]  /*3b30*/  IMAD R12, R8, R12, R2 ;  /* 0x0000000c080c7224 */ /* 0x000fe200078e0202 */
[----:B------:R-:W-:Y:S01]  /*3b40*/  IABS R2, R11 ;  /* 0x0000000b00027213 */ /* 0x000fe20000000000 */
[C---:B------:R-:W-:Y:S01]  /*3b50*/  IMAD.HI.U32 R6, R9.reuse, R4, RZ ;  /* 0x0000000409067227 */ /* 0x040fe200078e00ff */
[----:B------:R0:W-:Y:S03]  /*3b60*/  STL [R1+0x10e8], R7 ;  /* 0x0010e80701007387 */ /* 0x0001e60000100800 */
[----:B------:R-:W-:Y:S01]  /*3b70*/  IMAD.MOV R6, RZ, RZ, -R6 ;  /* 0x000000ffff067224 */ /* 0x000fe200078e0a06 */
[----:B------:R2:W-:Y:S01]  /*3b80*/  STL [R1+0x10e4], R11 ;  /* 0x0010e40b01007387 */ /* 0x0005e20000100800 */
[----:B-1----:R-:W-:-:S03]  /*3b90*/  IMAD.HI.U32 R3, R9, R5, RZ ;  /* 0x0000000509037227 */ /* 0x002fc600078e00ff */
[----:B------:R1:W-:Y:S01]  /*3ba0*/  STL [R1+0x60c], R12 ;  /* 0x00060c0c01007387 */ /* 0x0003e20000100800 */
[----:B------:R-:W-:Y:S01]  /*3bb0*/  IMAD.MOV R3, RZ, RZ, -R3 ;  /* 0x000000ffff037224 */ /* 0x000fe200078e0a03 */
[----:B0-----:R-:W-:Y:S01]  /*3bc0*/  IABS R7, R7 ;  /* 0x0000000700077213 */ /* 0x001fe20000000000 */
[----:B------:R-:W-:Y:S01]  /*3bd0*/  IMAD R4, R8, R6, R4 ;  /* 0x0000000608047224 */ /* 0x000fe200078e0204 */
[----:B------:R0:W-:Y:S01]  /*3be0*/  STL [R1+0x1120], R13 ;  /* 0x0011200d01007387 */ /* 0x0001e20000100800 */
[----:B------:R-:W-:-:S03]  /*3bf0*/  IMAD.HI.U32 R6, R9, R2, RZ ;  /* 0x0000000209067227 */ /* 0x000fc600078e00ff */
[----:B------:R3:W-:Y:S01]  /*3c00*/  STL [R1+0x1114], R18 ;  /* 0x0011141201007387 */ /* 0x0007e20000100800 */
[----:B--2---:R-:W-:Y:S02]  /*3c10*/  VIADD R11, R0, 0x76 ;  /* 0x00000076000b7836 */ /* 0x004fe40000000000 */
[----:B-1----:R-:W-:Y:S01]  /*3c20*/  IMAD.HI.U32 R12, R9, R7, RZ ;  /* 0x00000007090c7227 */ /* 0x002fe200078e00ff */
[----:B0-----:R-:W-:-:S03]  /*3c30*/  IABS R13, R13 ;  /* 0x0000000d000d7213 */ /* 0x001fc60000000000 */
[----:B------:R-:W-:Y:S01]  /*3c40*/  IMAD.MOV R12, RZ, RZ, -R12 ;  /* 0x000000ffff0c7224 */ /* 0x000fe200078e0a0c */
[----:B------:R0:W-:Y:S01]  /*3c50*/  STL [R1+0x1130], R11 ;  /* 0x0011300b01007387 */ /* 0x0001e20000100800 */
[----:B------:R-:W-:Y:S01]  /*3c60*/  IMAD R5, R8, R3, R5 ;  /* 0x0000000308057224 */ /* 0x000fe200078e0205 */
[----:B------:R-:W-:Y:S01]  /*3c70*/  IABS R3, R11 ;  /* 0x0000000b00037213 */ /* 0x000fe20000000000 */
[----:B------:R-:W-:Y:S02]  /*3c80*/  IMAD.MOV R6, RZ, RZ, -R6 ;  /* 0x000000ffff067224 */ /* 0x000fe400078e0a06 */
[----:B---3--:R-:W-:Y:S02]  /*3c90*/  VIADD R18, R0, 0x77 ;  /* 0x0000007700127836 */ /* 0x008fe40000000000 */
[----:B------:R-:W-:Y:S02]  /*3ca0*/  IMAD R6, R8, R6, R2 ;  /* 0x0000000608067224 */ /* 0x000fe400078e0202 */
[----:B------:R-:W-:-:S02]  /*3cb0*/  VIADD R23, R0, 0xe1 ;  /* 0x000000e100177836 */ /* 0x000fc40000000000 */
[----:B0-----:R-:W-:Y:S02]  /*3cc0*/  IMAD R11, R8, R12, R7 ;  /* 0x0000000c080b7224 */ /* 0x001fe400078e0207 */
[----:B------:R-:W-:Y:S02]  /*3cd0*/  IMAD.MOV.U32 R7, RZ, RZ, R37 ;  /* 0x000000ffff077224 */ /* 0x000fe400078e0025 */
[C---:B------:R-:W-:Y:S01]  /*3ce0*/  IMAD.HI.U32 R12, R9.reuse, R13, RZ ;  /* 0x0000000d090c7227 */ /* 0x040fe200078e00ff */
[----:B------:R-:W-:Y:S03]  /*3cf0*/  STL [R1+0x620], R11 ;  /* 0x0006200b01007387 */ /* 0x000fe60000100800 */
[C---:B------:R-:W-:Y:S01]  /*3d00*/  IMAD.HI.U32 R2, R9.reuse, R7, RZ ;  /* 0x0000000709027227 */ /* 0x040fe200078e00ff */
[----:B------:R0:W-:Y:S03]  /*3d10*/  STL [R1+0x61c], R6 ;  /* 0x00061c0601007387 */ /* 0x0001e60000100800 */
[----:B------:R-:W-:Y:S01]  /*3d20*/  IMAD.HI.U32 R37, R9, R3, RZ ;  /* 0x0000000309257227 */ /* 0x000fe200078e00ff */
[----:B------:R1:W-:Y:S03]  /*3d30*/  STL [R1+0x10fc], R18 ;  /* 0x0010fc1201007387 */ /* 0x0003e60000100800 */
[----:B------:R-:W-:-:S02]  /*3d40*/  IMAD.MOV R12, RZ, RZ, -R12 ;  /* 0x000000ffff0c7224 */ /* 0x000fc400078e0a0c */
[----:B------:R-:W-:Y:S01]  /*3d50*/  IMAD.MOV R2, RZ, RZ, -R2 ;  /* 0x000000ffff027224 */ /* 0x000fe200078e0a02 */
[----:B0-----:R-:W-:Y:S01]  /*3d60*/  IABS R6, R18 ;  /* 0x0000001200067213 */ /* 0x001fe20000000000 */
[----:B------:R-:W-:Y:S02]  /*3d70*/  VIADD R11, R0, 0x78 ;  /* 0x00000078000b7836 */ /* 0x000fe40000000000 */
[----:B------:R-:W-:Y:S02]  /*3d80*/  IMAD.MOV R37, RZ, RZ, -R37 ;  /* 0x000000ffff257224 */ /* 0x000fe400078e0a25 */
[C---:B------:R-:W-:Y:S01]  /*3d90*/  IMAD R12, R8.reuse, R12, R13 ;  /* 0x0000000c080c7224 */ /* 0x040fe200078e020d */
[----:B------:R0:W-:Y:S01]  /*3da0*/  STL [R1+0x10f8], R11 ;  /* 0x0010f80b01007387 */ /* 0x0001e20000100800 */
[C---:B------:R-:W-:Y:S01]  /*3db0*/  IMAD R7, R8.reuse, R2, R7 ;  /* 0x0000000208077224 */ /* 0x040fe200078e0207 */
[----:B------:R-:W-:Y:S01]  /*3dc0*/  IABS R40, R11 ;  /* 0x0000000b00287213 */ /* 0x000fe20000000000 */
[----:B------:R-:W-:Y:S01]  /*3dd0*/  IMAD R3, R8, R37, R3 ;  /* 0x0000002508037224 */ /* 0x000fe200078e0203 */
[----:B------:R2:W-:Y:S01]  /*3de0*/  STL [R1+0x63c], R12 ;  /* 0x00063c0c01007387 */ /* 0x0005e20000100800 */
[----:B------:R-:W-:-:S02]  /*3df0*/  VIADD R2, R0, 0x79 ;  /* 0x0000007900027836 */ /* 0x000fc40000000000 */
[C---:B-1----:R-:W-:Y:S01]  /*3e00*/  VIADD R18, R0.reuse, 0x7c ;  /* 0x0000007c00127836 */ /* 0x042fe20000000000 */
[----:B------:R1:W-:Y:S01]  /*3e10*/  STL [R1+0x644], R7 ;  /* 0x0006440701007387 */ /* 0x0003e20000100800 */
[----:B------:R-:W-:Y:S01]  /*3e20*/  IMAD.HI.U32 R38, R91, R39, RZ ;  /* 0x000000275b267227 */ /* 0x000fe200078e00ff */
[----:B------:R-:W-:Y:S02]  /*3e30*/  IABS R41, R2 ;  /* 0x0000000200297213 */ /* 0x000fe40000000000 */
[----:B------:R3:W-:Y:S01]  /*3e40*/  STL [R1+0x64c], R3 ;  /* 0x00064c0301007387 */ /* 0x0007e20000100800 */
[C---:B0-----:R-:W-:Y:S02]  /*3e50*/  VIADD R11, R0.reuse, 0x7b ;  /* 0x0000007b000b7836 */ /* 0x041fe40000000000 */
[----:B--2---:R-:W-:Y:S01]  /*3e60*/  VIADD R12, R0, 0x7a ;  /* 0x0000007a000c7836 */ /* 0x004fe20000000000 */
[----:B------:R0:W-:Y:S01]  /*3e70*/  STL [R1+0x110c], R2 ;  /* 0x00110c0201007387 */ /* 0x0001e20000100800 */
[----:B------:R-:W-:-:S03]  /*3e80*/  IMAD.HI.U32 R13, R9, R41, RZ ;  /* 0x00000029090d7227 */ /* 0x000fc600078e00ff */
[----:B------:R2:W-:Y:S01]  /*3e90*/  STL [R1+0x1110], R12 ;  /* 0x0011100c01007387 */ /* 0x0005e20000100800 */
[C---:B-1----:R-:W-:Y:S01]  /*3ea0*/  IMAD.HI.U32 R7, R9.reuse, R6, RZ ;  /* 0x0000000609077227 */ /* 0x042fe200078e00ff */
[----:B---3--:R-:W-:Y:S02]  /*3eb0*/  IABS R3, R11 ;  /* 0x0000000b00037213 */ /* 0x008fe40000000000 */
[----:B------:R1:W-:Y:S01]  /*3ec0*/  STL [R1+0x111c], R11 ;  /* 0x00111c0b01007387 */ /* 0x0003e20000100800 */
[----:B------:R-:W-:Y:S02]  /*3ed0*/  IMAD.MOV R7, RZ, RZ, -R7 ;  /* 0x000000ffff077224 */ /* 0x000fe400078e0a07 */
[----:B0-----:R-:W-:Y:S01]  /*3ee0*/  IMAD.HI.U32 R2, R9, R40, RZ ;  /* 0x0000002809027227 */ /* 0x001fe200078e00ff */
[----:B--2---:R-:W-:-:S03]  /*3ef0*/  IABS R12, R12 ;  /* 0x0000000c000c7213 */ /* 0x004fc60000000000 */
[----:B------:R-:W-:Y:S02]  /*3f00*/  IMAD R7, R8, R7, R6 ;  /* 0x0000000708077224 */ /* 0x000fe400078e0206 */
[----:B------:R-:W-:Y:S02]  /*3f10*/  IMAD.MOV R2, RZ, RZ, -R2 ;  /* 0x000000ffff027224 */ /* 0x000fe400078e0a02 */
[----:B------:R-:W-:Y:S01]  /*3f20*/  IMAD.MOV.U32 R6, RZ, RZ, R12 ;  /* 0x000000ffff067224 */ /* 0x000fe200078e000c */
[----:B------:R0:W-:Y:S01]  /*3f30*/  STL [R1+0x320], R7 ;  /* 0x0003200701007387 */ /* 0x0001e20000100800 */
[----:B------:R-:W-:-:S03]  /*3f40*/  IMAD.HI.U32 R12, R9, R3, RZ ;  /* 0x00000003090c7227 */ /* 0x000fc600078e00ff */
[----:B------:R2:W-:Y:S01]  /*3f50*/  STL [R1+0x1150], R18 ;  /* 0x0011501201007387 */ /* 0x0005e20000100800 */
[----:B------:R-:W-:Y:S02]  /*3f60*/  IMAD.MOV R13, RZ, RZ, -R13 ;  /* 0x000000ffff0d7224 */ /* 0x000fe400078e0a0d */
[----:B-1----:R-:W-:Y:S02]  /*3f70*/  VIADD R11, R0, 0x7d ;  /* 0x0000007d000b7836 */ /* 0x002fe40000000000 */
[----:B------:R-:W-:Y:S01]  /*3f80*/  IMAD R40, R8, R2, R40 ;  /* 0x0000000208287224 */ /* 0x000fe200078e0228 */
[----:B------:R-:W-:Y:S01]  /*3f90*/  IABS R2, R18 ;  /* 0x0000001200027213 */ /* 0x000fe20000000000 */
[----:B0-----:R-:W-:Y:S01]  /*3fa0*/  IMAD.HI.U32 R7, R9, R6, RZ ;  /* 0x0000000609077227 */ /* 0x001fe200078e00ff */
[----:B------:R0:W-:Y:S03]  /*3fb0*/  STL [R1+0x114c], R11 ;  /* 0x00114c0b01007387 */ /* 0x0001e60000100800 */
[----:B------:R-:W-:-:S02]  /*3fc0*/  IMAD.MOV R7, RZ, RZ, -R7 ;  /* 0x000000ffff077224 */ /* 0x000fc400078e0a07 */
[----:B------:R-:W-:Y:S02]  /*3fd0*/  IMAD.MOV R12, RZ, RZ, -R12 ;  /* 0x000000ffff0c7224 */ /* 0x000fe400078e0a0c */
[----:B------:R-:W-:Y:S01]  /*3fe0*/  IMAD R41, R8, R13, R41 ;  /* 0x0000000d08297224 */ /* 0x000fe200078e0229 */
[----:B------:R-:W-:Y:S01]  /*3ff0*/  IABS R13, R11 ;  /* 0x0000000b000d7213 */ /* 0x000fe20000000000 */
[----:B--2---:R-:W-:Y:S02]  /*4000*/  VIADD R18, R0, 0x7f ;  /* 0x0000007f00127836 */ /* 0x004fe40000000000 */
[C---:B0-----:R-:W-:Y:S02]  /*4010*/  IMAD R11, R8.reuse, R7, R6 ;  /* 0x00000007080b7224 */ /* 0x041fe400078e0206 */
[----:B------:R-:W-:Y:S02]  /*4020*/  IMAD R7, R8, R12, R3 ;  /* 0x0000000c08077224 */ /* 0x000fe400078e0203 */
[----:B------:R-:W-:Y:S01]  /*4030*/  VIADD R6, R0, 0x7e ;  /* 0x0000007e00067836 */ /* 0x000fe20000000000 */
[----:B------:R0:W-:Y:S01]  /*4040*/  STL [R1+0x31c], R11 ;  /* 0x00031c0b01007387 */ /* 0x0001e20000100800 */
[----:B------:R-:W-:-:S03]  /*4050*/  IMAD.HI.U32 R12, R9, R2, RZ ;  /* 0x00000002090c7227 */ /* 0x000fc600078e00ff */
[----:B------:R1:W-:Y:S01]  /*4060*/  STL [R1+0x318], R7 ;  /* 0x0003180701007387 */ /* 0x0003e20000100800 */
[----:B------:R-:W-:Y:S01]  /*4070*/  IMAD.MOV.U32 R3, RZ, RZ, R13 ;  /* 0x000000ffff037224 */ /* 0x000fe200078e000d */
[----:B------:R-:W-:Y:S01]  /*4080*/  IABS R13, R18 ;  /* 0x00000012000d7213 */ /* 0x000fe20000000000 */
[----:B------:R-:W-:Y:S01]  /*4090*/  IMAD.MOV R12, RZ, RZ, -R12 ;  /* 0x000000ffff0c7224 */ /* 0x000fe200078e0a0c */
[----:B------:R2:W-:Y:S01]  /*40a0*/  STL [R1+0x1134], R6 ;  /* 0x0011340601007387 */ /* 0x0005e20000100800 */
[----:B------:R-:W-:Y:S02]  /*40b0*/  IMAD.MOV R38, RZ, RZ, -R38 ;  /* 0x000000ffff267224 */ /* 0x000fe400078e0a26 */
[----:B0-----:R-:W-:Y:S01]  /*40c0*/  VIADD R11, R0, 0x80 ;  /* 0x00000080000b7836 */ /* 0x001fe20000000000 */
[----:B------:R0:W-:Y:S01]  /*40d0*/  STL [R1+0x1138], R18 ;  /* 0x0011381201007387 */ /* 0x0001e20000100800 */
[----:B------:R-:W-:Y:S01]  /*40e0*/  IMAD R39, R15, R38, R39 ;  /* 0x000000260f277224 */ /* 0x000fe200078e0227 */
[----:B-1----:R-:W-:-:S02]  /*40f0*/  IABS R7, R6 ;  /* 0x0000000600077213 */ /* 0x002fc40000000000 */
[----:B------:R1:W-:Y:S01]  /*4100*/  STL [R1+0x113c], R11 ;  /* 0x00113c0b01007387 */ /* 0x0003e20000100800 */
[----:B------:R-:W-:Y:S01]  /*4110*/  IABS R42, R11 ;  /* 0x0000000b002a7213 */ /* 0x000fe20000000000 */
[----:B--2---:R-:W-:Y:S01]  /*4120*/  IMAD.HI.U32 R6, R9, R3, RZ ;  /* 0x0000000309067227 */ /* 0x004fe200078e00ff */
[----:B------:R-:W-:-:S03]  /*4130*/  ISETP.GT.U32.AND P0, PT, R15, R39, PT ;  /* 0x000000270f00720c */ /* 0x000fc60003f04070 */
[----:B------:R-:W-:Y:S02]  /*4140*/  IMAD.MOV R6, RZ, RZ, -R6 ;  /* 0x000000ffff067224 */ /* 0x000fe400078e0a06 */
[----:B0-----:R-:W-:Y:S02]  /*4150*/  VIADD R18, R0, 0x84 ;  /* 0x0000008400127836 */ /* 0x001fe40000000000 */
[----:B-1----:R-:W-:Y:S02]  /*4160*/  IMAD R11, R8, R12, R2 ;  /* 0x0000000c080b7224 */ /* 0x002fe400078e0202 */
[----:B------:R-:W-:-:S03]  /*4170*/  IMAD.HI.U32 R12, R9, R7, RZ ;  /* 0x00000007090c7227 */ /* 0x000fc600078e00ff */
[----:B------:R0:W-:Y:S01]  /*4180*/  STL [R1+0x314], R11 ;  /* 0x0003140b01007387 */ /* 0x0001e20000100800 */
[----:B------:R-:W-:Y:S02]  /*4190*/  IMAD.MOV.U32 R2, RZ, RZ, R13 ;  /* 0x000000ffff027224 */ /* 0x000fe400078e000d */
[----:B------:R-:W-:Y:S02]  /*41a0*/  IMAD R6, R8, R6, R3 ;  /* 0x0000000608067224 */ /* 0x000fe400078e0203 */
[----:B------:R-:W-:Y:S02]  /*41b0*/  IMAD.MOV R12, RZ, RZ, -R12 ;  /* 0x000000ffff0c7224 */ /* 0x000fe400078e0a0c */
[----:B------:R-:W-:Y:S01]  /*41c0*/  IMAD.HI.U32 R3, R9, R2, RZ ;  /* 0x0000000209037227 */ /* 0x000fe200078e00ff */
[----:B------:R1:W-:Y:S03]  /*41d0*/  STL [R1+0x310], R6 ;  /* 0x0003100601007387 */ /* 0x0003e60000100800 */
[----:B------:R-:W-:-:S02]  /*41e0*/  VIADD R13, R0, 0x81 ;  /* 0x00000081000d7836 */ /* 0x000fc40000000000 */
[----:B0-----:R-:W-:Y:S02]  /*41f0*/  VIADD R11, R0, 0x82 ;  /* 0x00000082000b7836 */ /* 0x001fe40000000000 */
[C---:B------:R-:W-:Y:S01]  /*4200*/  IMAD R12, R8.reuse, R12, R7 ;  /* 0x0000000c080c7224 */ /* 0x040fe200078e0207 */
[----:B------:R0:W-:Y:S01]  /*4210*/  STL [R1+0x1144], R13 ;  /* 0x0011440d01007387 */ /* 0x0001e20000100800 */
[----:B------:R-:W-:Y:S01]  /*4220*/  IMAD.MOV R3, RZ, RZ, -R3 ;  /* 0x000000ffff037224 */ /* 0x000fe200078e0a03 */
[----:B------:R-:W-:Y:S01]  /*4230*/  IABS R7, R11 ;  /* 0x0000000b00077213 */ /* 0x000fe20000000000 */
[----:B-1----:R-:W-:Y:S01]  /*4240*/  IMAD.HI.U32 R6, R9, R42, RZ ;  /* 0x0000002a09067227 */ /* 0x002fe200078e00ff */
[----:B------:R1:W-:Y:S01]  /*4250*/  STL [R1+0x1148], R11 ;  /* 0x0011480b01007387 */ /* 0x0003e20000100800 */
[----:B------:R-:W-:Y:S02]  /*4260*/  IABS R43, R13 ;  /* 0x0000000d002b7213 */ /* 0x000fe40000000000 */
[----:B------:R-:W-:Y:S01]  /*4270*/  IMAD R2, R8, R3, R2 ;  /* 0x0000000308027224 */ /* 0x000fe200078e0202 */
[----:B------:R2:W-:Y:S01]  /*4280*/  STL [R1+0x30c], R12 ;  /* 0x00030c0c01007387 */ /* 0x0005e20000100800 */
[----:B------:R-:W-:-:S02]  /*4290*/  IMAD.MOV R6, RZ, RZ, -R6 ;  /* 0x000000ffff067224 */ /* 0x000fc400078e0a06 */
[----:B0-----:R-:W-:Y:S01]  /*42a0*/  IMAD.HI.U32 R13, R9, R43, RZ ;  /* 0x0000002b090d7227 */ /* 0x001fe200078e00ff */
[----:B------:R0:W-:Y:S03]  /*42b0*/  STL [R1+0x308], R2 ;  /* 0x0003080201007387 */ /* 0x0001e60000100800 */
[C---:B-1----:R-:W-:Y:S02]  /*42c0*/  VIADD R11, R0.reuse, 0x85 ;  /* 0x00000085000b7836 */ /* 0x042fe40000000000 */
[----:B------:R-:W-:Y:S02]  /*42d0*/  IMAD.MOV R13, RZ, RZ, -R13 ;  /* 0x000000ffff0d7224 */ /* 0x000fe400078e0a0d */
[----:B--2---:R-:W-:Y:S01]  /*42e0*/  VIADD R12, R0, 0x83 ;  /* 0x00000083000c7836 */ /* 0x004fe20000000000 */
[----:B------:R-:W-:Y:S01]  /*42f0*/  IABS R3, R11 ;  /* 0x0000000b00037213 */ /* 0x000fe20000000000 */
[C---:B------:R-:W-:Y:S01]  /*4300*/  IMAD R42, R8.reuse, R6, R42 ;  /* 0x00000006082a7224 */ /* 0x040fe200078e022a */
[----:B------:R-:W-:Y:S01]  /*4310*/  IABS R6, R18 ;  /* 0x0000001200067213 */ /* 0x000fe20000000000 */
[----:B------:R-:W-:Y:S01]  /*4320*/  IMAD R43, R8, R13, R43 ;  /* 0x0000000d082b7224 */ /* 0x000fe200078e022b */
[----:B------:R1:W-:Y:S01]  /*4330*/  STL [R1+0x112c], R12 ;  /* 0x00112c0c01007387 */ /* 0x0003e20000100800 */
[----:B0-----:R-:W-:Y:S01]  /*4340*/  IABS R2, R12 ;  /* 0x0000000c00027213 */ /* 0x001fe20000000000 */
[----:B------:R-:W-:-:S02]  /*4350*/  @!P0 IMAD.IADD R39, R39, 0x1, -R15 ;  /* 0x0000000127278824 */ /* 0x000fc400078e0a0f */
[----:B------:R0:W-:Y:S02]  /*4360*/  STL [R1+0x1174], R18 ;  /* 0x0011741201007387 */ /* 0x0001e40000100800 */
[----:B------:R-:W-:Y:S01]  /*4370*/  IMAD.HI.U32 R13, R9, R2, RZ ;  /* 0x00000002090d7227 */ /* 0x000fe200078e00ff */
[----:B------:R-:W-:Y:S01]  /*4380*/  ISETP.GT.U32.AND P0, PT, R15, R39, PT ;  /* 0x000000270f00720c */ /* 0x000fe20003f04070 */
[----:B------:R2:W-:Y:S02]  /*4390*/  STL [R1+0x1170], R11 ;  /* 0x0011700b01007387 */ /* 0x0005e40000100800 */
[----:B-1----:R-:W-:-:S04]  /*43a0*/  IMAD.HI.U32 R12, R9, R7, RZ ;  /* 0x00000007090c7227 */ /* 0x002fc800078e00ff */
[----:B------:R-:W-:Y:S02]  /*43b0*/  IMAD.MOV R12, RZ, RZ, -R12 ;  /* 0x000000ffff0c7224 */ /* 0x000fe400078e0a0c */
[----:B0-----:R-:W-:Y:S02]  /*43c0*/  VIADD R18, R0, 0x86 ;  /* 0x0000008600127836 */ /* 0x001fe40000000000 */
[----:B--2---:R-:W-:Y:S02]  /*43d0*/  IMAD R11, R8, R12, R7 ;  /* 0x0000000c080b7224 */ /* 0x004fe400078e0207 */
[C---:B------:R-:W-:Y:S01]  /*43e0*/  IMAD.HI.U32 R7, R9.reuse, R6, RZ ;  /* 0x0000000609077227 */ /* 0x040fe200078e00ff */
[----:B------:R-:W-:Y:S02]  /*43f0*/  IABS R37, R18 ;  /* 0x0000001200257213 */ /* 0x000fe40000000000 */
[----:B------:R0:W-:Y:S01]  /*4400*/  STL [R1+0x2ac], R11 ;  /* 0x0002ac0b01007387 */ /* 0x0001e20000100800 */
[----:B------:R-:W-:-:S03]  /*4410*/  IMAD.HI.U32 R12, R9, R3, RZ ;  /* 0x00000003090c7227 */ /* 0x000fc600078e00ff */
[----:B------:R1:W-:Y:S01]  /*4420*/  STL [R1+0x1158], R18 ;  /* 0x0011581201007387 */ /* 0x0003e20000100800 */
[----:B------:R-:W-:Y:S02]  /*4430*/  IMAD.MOV R13, RZ, RZ, -R13 ;  /* 0x000000ffff0d7224 */ /* 0x000fe400078e0a0d */
[----:B------:R-:W-:Y:S02]  /*4440*/  IMAD.MOV R7, RZ, RZ, -R7 ;  /* 0x000000ffff077224 */ /* 0x000fe400078e0a07 */
[----:B------:R-:W-:Y:S02]  /*4450*/  IMAD.MOV R12, RZ, RZ, -R12 ;  /* 0x000000ffff0c7224 */ /* 0x000fe400078e0a0c */
[----:B0-----:R-:W-:Y:S02]  /*4460*/  VIADD R11, R0, 0x87 ;  /* 0x00000087000b7836 */ /* 0x001fe40000000000 */
[----:B-1----:R-:W-:-:S03]  /*4470*/  IMAD R18, R8, R13, R2 ;  /* 0x0000000d08127224 */ /* 0x002fc600078e0202 */
[----:B------:R0:W-:Y:S01]  /*4480*/  STL [R1+0x115c], R11 ;  /* 0x00115c0b01007387 */ /* 0x0001e20000100800 */
[----:B------:R-:W-:Y:S01]  /*4490*/  IABS R13, R11 ;  /* 0x0000000b000d7213 */ /* 0x000fe20000000000 */
[----:B------:R-:W-:Y:S02]  /*44a0*/  IMAD.MOV.U32 R2, RZ, RZ, R37 ;  /* 0x000000ffff027224 */ /* 0x000fe400078e0025 */
[----:B------:R-:W-:Y:S01]  /*44b0*/  STL [R1+0x1cc], R18 ;  /* 0x0001cc1201007387 */ /* 0x000fe20000100800 */
        /* <DEDUP_REMOVED lines=10> */
[C---:B------:R-:W-:Y:S02]  /*4560*/  VIADD R13, R0.reuse, 0x8b ;  /* 0x0000008b000d7836 */ /* 0x040fe40000000000 */
[C---:B0-----:R-:W-:Y:S02]  /*4570*/  VIADD R11, R0.reuse, 0x89 ;  /* 0x00000089000b7836 */ /* 0x041fe40000000000 */
[C---:B------:R-:W-:Y:S02]  /*4580*/  VIADD R18, R0.reuse, 0x8e ;  /* 0x0000008e00127836 */ /* 0x040fe40000000000 */
[----:B-1----:R-:W-:Y:S01]  /*4590*/  VIADD R7, R0, 0x8a ;  /* 0x0000008a00077836 */ /* 0x002fe20000000000 */
[----:B------:R0:W-:Y:S01]  /*45a0*/  STL [R1+0x1168], R11 ;  /* 0x0011680b01007387 */ /* 0x0001e20000100800 */
[----:B------:R-:W-:Y:S01]  /*45b0*/  IABS R45, R11 ;  /* 0x0000000b002d7213 */ /* 0x000fe20000000000 */
[----:B--2---:R-:W-:Y:S01]  /*45c0*/  IMAD.HI.U32 R6, R9, R3, RZ ;  /* 0x0000000309067227 */ /* 0x004fe200078e00ff */
[----:B------:R-:W-:Y:S01]  /*45d0*/  IABS R37, R18 ;  /* 0x0000001200257213 */ /* 0x000fe20000000000 */
[----:B------:R1:W-:Y:S02]  /*45e0*/  STL [R1+0x116c], R7 ;  /* 0x00116c0701007387 */ /* 0x0003e40000100800 */
[----:B------:R-:W-:-:S02]  /*45f0*/  IMAD.MOV R6, RZ, RZ, -R6 ;  /* 0x000000ffff067224 */ /* 0x000fc400078e0a06 */
[C---:B0-----:R-:W-:Y:S02]  /*4600*/  IMAD R11, R8.reuse, R12, R2 ;  /* 0x0000000c080b7224 */ /* 0x041fe400078e0202 */
[----:B------:R-:W-:Y:S01]  /*4610*/  IMAD R3, R8, R6, R3 ;  /* 0x0000000608037224 */ /* 0x000fe200078e0203 */
[----:B-1----:R-:W-:Y:S02]  /*4620*/  IABS R7, R7 ;  /* 0x0000000700077213 */ /* 0x002fe40000000000 */
[----:B------:R0:W-:Y:S01]  /*4630*/  STL [R1+0x1a4], R11 ;  /* 0x0001a40b01007387 */ /* 0x0001e20000100800 */
[----:B------:R-:W-:-:S03]  /*4640*/  IMAD.HI.U32 R12, R9, R45, RZ ;  /* 0x0000002d090c7227 */ /* 0x000fc600078e00ff */
[----:B------:R1:W-:Y:S01]  /*4650*/  STL [R1+0x1a0], R3 ;  /* 0x0001a00301007387 */ /* 0x0003e20000100800 */
[----:B------:R-:W-:Y:S02]  /*4660*/  IMAD.MOV.U32 R2, RZ, RZ, R7 ;  /* 0x000000ffff027224 */ /* 0x000fe400078e0007 */
[C---:B------:R-:W-:Y:S01]  /*4670*/  IMAD.HI.U32 R7, R9.reuse, R44, RZ ;  /* 0x0000002c09077227 */ /* 0x040fe200078e00ff */
[----:B------:R2:W-:Y:S03]  /*4680*/  STL [R1+0x1154], R13 ;  /* 0x0011540d01007387 */ /* 0x0005e60000100800 */
[----:B------:R-:W-:Y:S02]  /*4690*/  IMAD.MOV R7, RZ, RZ, -R7 ;  /* 0x000000ffff077224 */ /* 0x000fe400078e0a07 */
[----:B0-----:R-:W-:Y:S01]  /*46a0*/  VIADD R11, R0, 0x8c ;  /* 0x0000008c000b7836 */ /* 0x001fe20000000000 */
[----:B-1----:R-:W-:Y:S01]  /*46b0*/  IABS R3, R13 ;  /* 0x0000000d00037213 */ /* 0x002fe20000000000 */
[----:B------:R-:W-:-:S03]  /*46c0*/  IMAD.HI.U32 R6, R9, R2, RZ ;  /* 0x0000000209067227 */ /* 0x000fc600078e00ff */
[----:B------:R0:W-:Y:S01]  /*46d0*/  STL [R1+0x1198], R11 ;  /* 0x0011980b01007387 */ /* 0x0001e20000100800 */
[C---:B------:R-:W-:Y:S01]  /*46e0*/  IMAD R44, R8.reuse, R7, R44 ;  /* 0x00000007082c7224 */ /* 0x040fe200078e022c */
[----:B------:R-:W-:Y:S01]  /*46f0*/  IABS R7, R11 ;  /* 0x0000000b00077213 */ /* 0x000fe20000000000 */
[----:B------:R-:W-:Y:S02]  /*4700*/  IMAD.MOV R6, RZ, RZ, -R6 ;  /* 0x000000ffff067224 */ /* 0x000fe400078e0a06 */
[----:B------:R-:W-:Y:S02]  /*4710*/  IMAD.MOV R12, RZ, RZ, -R12 ;  /* 0x000000ffff0c7224 */ /* 0x000fe400078e0a0c */
[C---:B------:R-:W-:Y:S02]  /*4720*/  IMAD R2, R8.reuse, R6, R2 ;  /* 0x0000000608027224 */ /* 0x040fe400078e0202 */
[----:B------:R-:W-:Y:S02]  /*4730*/  IMAD.MOV.U32 R6, RZ, RZ, R7 ;  /* 0x000000ffff067224 */ /* 0x000fe400078e0007 */
[----:B------:R-:W-:Y:S01]  /*4740*/  IMAD R45, R8, R12, R45 ;  /* 0x0000000c082d7224 */ /* 0x000fe200078e022d */
[----:B------:R1:W-:Y:S01]  /*4750*/  STL [R1+0x19c], R2 ;  /* 0x00019c0201007387 */ /* 0x0003e20000100800 */
[----:B------:R-:W-:-:S02]  /*4760*/  VIADD R12, R0, 0x8d ;  /* 0x0000008d000c7836 */ /* 0x000fc40000000000 */
[----:B--2---:R-:W-:-:S03]  /*4770*/  IMAD.HI.U32 R13, R9, R3, RZ ;  /* 0x00000003090d7227 */ /* 0x004fc600078e00ff */
[----:B------:R2:W-:Y:S01]  /*4780*/  STL [R1+0x1180], R12 ;  /* 0x0011800c01007387 */ /* 0x0005e20000100800 */
[----:B------:R-:W-:-:S03]  /*4790*/  IMAD.HI.U32 R7, R9, R6, RZ ;  /* 0x0000000609077227 */ /* 0x000fc600078e00ff */
[----:B------:R3:W-:Y:S01]  /*47a0*/  STL [R1+0x1184], R18 ;  /* 0x0011841201007387 */ /* 0x0007e20000100800 */
[----:B0-----:R-:W-:Y:S02]  /*47b0*/  VIADD R11, R0, 0x8f ;  /* 0x0000008f000b7836 */ /* 0x001fe40000000000 */
[----:B------:R-:W-:Y:S02]  /*47c0*/  IMAD.MOV R13, RZ, RZ, -R13 ;  /* 0x000000ffff0d7224 */ /* 0x000fe400078e0a0d */
[----:B------:R-:W-:Y:S01]  /*47d0*/  IMAD.MOV R7, RZ, RZ, -R7 ;  /* 0x000000ffff077224 */ /* 0x000fe200078e0a07 */
[----:B------:R0:W-:Y:S01]  /*47e0*/  STL [R1+0x1188], R11 ;  /* 0x0011880b01007387 */ /* 0x0001e20000100800 */
[----:B-1----:R-:W-:Y:S02]  /*47f0*/  IABS R2, R11 ;  /* 0x0000000b00027213 */ /* 0x002fe40000000000 */
[----:B--2---:R-:W-:Y:S01]  /*4800*/  IABS R12, R12 ;  /* 0x0000000c000c7213 */ /* 0x004fe20000000000 */
[----:B------:R-:W-:-:S02]  /*4810*/  IMAD R7, R8, R7, R6 ;  /* 0x0000000708077224 */ /* 0x000fc400078e0206 */
[----:B---3--:R-:W-:Y:S02]  /*4820*/  VIADD R18, R0, 0x90 ;  /* 0x0000009000127836 */ /* 0x008fe40000000000 */
[----:B0-----:R-:W-:-:S03]  /*4830*/  IMAD R11, R8, R13, R3 ;  /* 0x0000000d080b7224 */ /* 0x001fc600078e0203 */
[----:B------:R-:W-:Y:S01]  /*4840*/  IABS R46, R18 ;  /* 0x00000012002e7213 */ /* 0x000fe20000000000 */
[----:B------:R-:W-:Y:S02]  /*4850*/  IMAD.MOV.U32 R3, RZ, RZ, R37 ;  /* 0x000000ffff037224 */ /* 0x000fe400078e0025 */
[C---:B------:R-:W-:Y:S01]  /*4860*/  IMAD.HI.U32 R13, R9.reuse, R12, RZ ;  /* 0x0000000c090d7227 */ /* 0x040fe200078e00ff */
[----:B------:R0:W-:Y:S03]  /*4870*/  STL [R1+0x194], R11 ;  /* 0x0001940b01007387 */ /* 0x0001e60000100800 */
[----:B------:R-:W-:Y:S01]  /*4880*/  IMAD.HI.U32 R6, R9, R3, RZ ;  /* 0x0000000309067227 */ /* 0x000fe200078e00ff */
[----:B------:R1:W-:Y:S03]  /*4890*/  STL [R1+0x190], R7 ;  /* 0x0001900701007387 */ /* 0x0003e60000100800 */
[----:B------:R-:W-:Y:S01]  /*48a0*/  IMAD.MOV R13, RZ, RZ, -R13 ;  /* 0x000000ffff0d7224 */ /* 0x000fe200078e0a0d */
[----:B------:R-:W-:Y:S01]  /*48b0*/  STL [R1+0x1164], R18 ;  /* 0x0011641201007387 */ /* 0x000fe20000100800 */
[----:B------:R-:W-:-:S02]  /*48c0*/  IMAD.MOV R6, RZ, RZ, -R6 ;  /* 0x000000ffff067224 */ /* 0x000fc400078e0a06 */
[----:B0-----:R-:W-:Y:S02]  /*48d0*/  VIADD R11, R0, 0x91 ;  /* 0x00000091000b7836 */ /* 0x001fe40000000000 */
[C---:B------:R-:W-:Y:S02]  /*48e0*/  IMAD R12, R8.reuse, R13, R12 ;  /* 0x0000000d080c7224 */ /* 0x040fe400078e020c */
[----:B-1----:R-:W-:Y:S01]  /*48f0*/  IMAD.HI.U32 R7, R9, R2, RZ ;  /* 0x0000000209077227 */ /* 0x002fe200078e00ff */
[----:B------:R0:W-:Y:S01]  /*4900*/  STL [R1+0x1194], R11 ;  /* 0x0011940b01007387 */ /* 0x0001e20000100800 */
[----:B------:R-:W-:Y:S02]  /*4910*/  IABS R47, R11 ;  /* 0x0000000b002f7213 */ /* 0x000fe40000000000 */
[----:B------:R-:W-:Y:S01]  /*4920*/  IMAD.MOV R7, RZ, RZ, -R7 ;  /* 0x000000ffff077224 */ /* 0x000fe200078e0a07 */
[----:B------:R1:W-:Y:S01]  /*4930*/  STL [R1+0x188], R12 ;  /* 0x0001880c01007387 */ /* 0x0003e20000100800 */
[----:B------:R-:W-:-:S02]  /*4940*/  IMAD R3, R8, R6, R3 ;  /* 0x0000000608037224 */ /* 0x000fc400078e0203 */
[----:B------:R-:W-:Y:S02]  /*4950*/  IMAD R2, R8, R7, R2 ;  /* 0x0000000708027224 */ /* 0x000fe400078e0202 */
[C---:B------:R-:W-:Y:S01]  /*4960*/  VIADD R6, R0.reuse, 0x92 ;  /* 0x0000009200067836 */ /* 0x040fe20000000000 */
[----:B------:R2:W-:Y:S01]  /*4970*/  STL [R1+0x184], R3 ;  /* 0x0001840301007387 */ /* 0x0005e20000100800 */
[C---:B0-----:R-:W-:Y:S02]  /*4980*/  VIADD R11, R0.reuse, 0x94 ;  /* 0x00000094000b7836 */ /* 0x041fe40000000000 */
[C---:B------:R-:W-:Y:S01]  /*4990*/  VIADD R18, R0.reuse, 0x95 ;  /* 0x0000009500127836 */ /* 0x040fe20000000000 */
[----:B------:R0:W-:Y:S01]  /*49a0*/  STL [R1+0x180], R2 ;  /* 0x0001800201007387 */ /* 0x0001e20000100800 */
[----:B------:R-:W-:Y:S01]  /*49b0*/  IABS R7, R6 ;  /* 0x0000000600077213 */ /* 0x000fe20000000000 */
[----:B-1----:R-:W-:Y:S02]  /*49c0*/  IMAD.HI.U32 R12, R9, R46, RZ ;  /* 0x0000002e090c7227 */ /* 0x002fe400078e00ff */
[----:B------:R1:W-:Y:S01]  /*49d0*/  STL [R1+0x117c], R6 ;  /* 0x00117c0601007387 */ /* 0x0003e20000100800 */
[----:B------:R-:W-:Y:S01]  /*49e0*/  IABS R37, R18 ;  /* 0x0000001200257213 */ /* 0x000fe20000000000 */
[----:B--2---:R-:W-:-:S02]  /*49f0*/  VIADD R3, R0, 0x93 ;  /* 0x0000009300037836 */ /* 0x004fc40000000000 */
[----:B------:R-:W-:Y:S01]  /*4a00*/  IMAD.MOV R12, RZ, RZ, -R12 ;  /* 0x000000ffff0c7224 */ /* 0x000fe200078e0a0c */
[----:B0-----:R-:W-:Y:S02]  /*4a10*/  IABS R2, R11 ;  /* 0x0000000b00027213 */ /* 0x001fe40000000000 */
[----:B------:R0:W-:Y:S01]  /*4a20*/  STL [R1+0x1178], R3 ;  /* 0x0011780301007387 */ /* 0x0001e20000100800 */
[----:B------:R-:W-:-:S03]  /*4a30*/  IMAD.HI.U32 R13, R9, R7, RZ ;  /* 0x00000007090d7227 */ /* 0x000fc600078e00ff */
[----:B------:R2:W-:Y:S01]  /*4a40*/  STL [R1+0x11c8], R11 ;  /* 0x0011c80b01007387 */ /* 0x0005e20000100800 */
[----:B-1----:R-:W-:-:S03]  /*4a50*/  IMAD.HI.U32 R6, R9, R47, RZ ;  /* 0x0000002f09067227 */ /* 0x002fc600078e00ff */
[----:B------:R1:W-:Y:S01]  /*4a60*/  STL [R1+0x11a4], R18 ;  /* 0x0011a41201007387 */ /* 0x0003e20000100800 */
[----:B------:R-:W-:Y:S01]  /*4a70*/  IMAD.MOV R6, RZ, RZ, -R6 ;  /* 0x000000ffff067224 */ /* 0x000fe200078e0a06 */
[----:B0-----:R-:W-:Y:S01]  /*4a80*/  IABS R3, R3 ;  /* 0x0000000300037213 */ /* 0x001fe20000000000 */
[C---:B------:R-:W-:Y:S02]  /*4a90*/  IMAD R46, R8.reuse, R12, R46 ;  /* 0x0000000c082e7224 */ /* 0x040fe400078e022e */
[----:B------:R-:W-:Y:S02]  /*4aa0*/  IMAD R47, R8, R6, R47 ;  /* 0x00000006082f7224 */ /* 0x000fe400078e022f */
[----:B------:R-:W-:-:S04]  /*4ab0*/  IMAD.HI.U32 R6, R9, R3, RZ ;  /* 0x0000000309067227 */ /* 0x000fc800078e00ff */
[----:B------:R-:W-:-:S04]  /*4ac0*/  IMAD.HI.U32 R12, R9, R2, RZ ;  /* 0x00000002090c7227 */ /* 0x000fc800078e00ff */
[----:B------:R-:W-:Y:S02]  /*4ad0*/  IMAD.MOV R13, RZ, RZ, -R13 ;  /* 0x000000ffff0d7224 */ /* 0x000fe400078e0a0d */
[----:B--2---:R-:W-:Y:S02]  /*4ae0*/  VIADD R11, R0, 0x96 ;  /* 0x00000096000b7836 */ /* 0x004fe40000000000 */
[----:B------:R-:W-:Y:S02]  /*4af0*/  IMAD.MOV R6, RZ, RZ, -R6 ;  /* 0x000000ffff067224 */ /* 0x000fe400078e0a06 */
[----:B------:R-:W-:Y:S01]  /*4b00*/  IMAD.MOV R12, RZ, RZ, -R12 ;  /* 0x000000ffff0c7224 */ /* 0x000fe200078e0a0c */
[----:B------:R-:W-:Y:S01]  /*4b10*/  STL [R1+0x11a8], R11 ;  /* 0x0011a80b01007387 */ /* 0x000fe20000100800 */
[C---:B-1----:R-:W-:Y:S01]  /*4b20*/  IMAD R18, R8.reuse, R13, R7 ;  /* 0x0000000d08127224 */ /* 0x042fe200078e0207 */
[----:B------:R-:W-:Y:S01]  /*4b30*/  IABS R13, R11 ;  /* 0x0000000b000d7213 */ /* 0x000fe20000000000 */
[----:B------:R-:W-:-:S02]  /*4b40*/  IMAD R3, R8, R6, R3 ;  /* 0x0000000608037224 */ /* 0x000fc400078e0203 */
[----:B------:R-:W-:Y:S01]  /*4b50*/  IMAD.MOV.U32 R7, RZ, RZ, R37 ;  /* 0x000000ffff077224 */ /* 0x000fe200078e0025 */
[----:B------:R0:W-:Y:S01]  /*4b60*/  STL [R1+0x17c], R18 ;  /* 0x00017c1201007387 */ /* 0x0001e20000100800 */
[----:B------:R-:W-:Y:S02]  /*4b70*/  IMAD R2, R8, R12, R2 ;  /* 0x0000000c08027224 */ /* 0x000fe400078e0202 */
[----:B------:R-:W-:Y:S01]  /*4b80*/  VIADD R6, R0, 0x97 ;  /* 0x0000009700067836 */ /* 0x000fe20000000000 */
[----:B------:R1:W-:Y:S01]  /*4b90*/  STL [R1+0x174], R3 ;  /* 0x0001740301007387 */ /* 0x0003e20000100800 */
[----:B------:R-:W-:-:S03]  /*4ba0*/  IMAD.HI.U32 R12, R9, R7, RZ ;  /* 0x00000007090c7227 */ /* 0x000fc600078e00ff */
[----:B------:R2:W-:Y:S01]  /*4bb0*/  STL [R1+0x178], R2 ;  /* 0x0001780201007387 */ /* 0x0005e20000100800 */
[----:B------:R-:W-:Y:S02]  /*4bc0*/  IMAD.MOV R12, RZ, RZ, -R12 ;  /* 0x000000ffff0c7224 */ /* 0x000fe400078e0a0c */
[C---:B0-----:R-:W-:Y:S01]  /*4bd0*/  VIADD R18, R0.reuse, 0x98 ;  /* 0x0000009800127836 */ /* 0x041fe20000000000 */
[----:B------:R0:W-:Y:S01]  /*4be0*/  STL [R1+0x1190], R6 ;  /* 0x0011900601007387 */ /* 0x0001e20000100800 */
[----:B------:R-:W-:Y:S02]  /*4bf0*/  VIADD R11, R0, 0x99 ;  /* 0x00000099000b7836 */ /* 0x000fe40000000000 */
[----:B-1----:R-:W-:Y:S01]  /*4c00*/  IMAD.MOV.U32 R3, RZ, RZ, R13 ;  /* 0x000000ffff037224 */ /* 0x002fe200078e000d */
[----:B------:R-:W-:Y:S01]  /*4c10*/  STL [R1+0x118c], R18 ;  /* 0x00118c1201007387 */ /* 0x000fe20000100800 */
[----:B------:R-:W-:Y:S01]  /*4c20*/  IMAD R7, R8, R12, R7 ;  /* 0x0000000c08077224 */ /* 0x000fe200078e0207 */
[----:B--2---:R-:W-:Y:S01]  /*4c30*/  IABS R2, R6 ;  /* 0x0000000600027213 */ /* 0x004fe20000000000 */
[----:B------:R-:W-:Y:S01]  /*4c40*/  VIADD R13, R0, 0x9c ;  /* 0x0000009c000d7836 */ /* 0x000fe20000000000 */
[----:B------:R-:W-:Y:S01]  /*4c50*/  STL [R1+0x11b4], R11 ;  /* 0x0011b40b01007387 */ /* 0x000fe20000100800 */
[----:B------:R-:W-:Y:S01]  /*4c60*/  IABS R48, R18 ;  /* 0x0000001200307213 */ /* 0x000fe20000000000 */
[----:B0-----:R-:W-:Y:S01]  /*4c70*/  IMAD.HI.U32 R6, R9, R3, RZ ;  /* 0x0000000309067227 */ /* 0x001fe200078e00ff */
[----:B------:R-:W-:Y:S01]  /*4c80*/  IABS R49, R11 ;  /* 0x0000000b00317213 */ /* 0x000fe20000000000 */
[----:B------:R0:W-:Y:S02]  /*4c90*/  STL [R1+0x170], R7 ;  /* 0x0001700701007387 */ /* 0x0001e40000100800 */
[----:B------:R-:W-:-:S02]  /*4ca0*/  IMAD.MOV R6, RZ, RZ, -R6 ;  /* 0x000000ffff067224 */ /* 0x000fc400078e0a06 */
[----:B------:R-:W-:-:S04]  /*4cb0*/  IMAD.HI.U32 R12, R9, R2, RZ ;  /* 0x00000002090c7227 */ /* 0x000fc800078e00ff */
[----:B------:R-:W-:Y:S02]  /*4cc0*/  IMAD R3, R8, R6, R3 ;  /* 0x0000000608037224 */ /* 0x000fe400078e0203 */
[C---:B0-----:R-:W-:Y:S02]  /*4cd0*/  VIADD R7, R0.reuse, 0x9a ;  /* 0x0000009a00077836 */ /* 0x041fe40000000000 */
[----:B------:R-:W-:Y:S01]  /*4ce0*/  IMAD.MOV R12, RZ, RZ, -R12 ;  /* 0x000000ffff0c7224 */ /* 0x000fe200078e0a0c */
[----:B------:R0:W-:Y:S01]  /*4cf0*/  STL [R1+0x16c], R3 ;  /* 0x00016c0301007387 */ /* 0x0001e20000100800 */
[----:B------:R-:W-:Y:S02]  /*4d00*/  VIADD R11, R0, 0x9b ;  /* 0x0000009b000b7836 */ /* 0x000fe40000000000 */
[----:B------:R-:W-:Y:S01]  /*4d10*/  IMAD R12, R8, R12, R2 ;  /* 0x0000000c080c7224 */ /* 0x000fe200078e0202 */
[----:B------:R1:W-:Y:S01]  /*4d20*/  STL [R1+0x11a0], R7 ;  /* 0x0011a00701007387 */ /* 0x0003e20000100800 */
[----:B------:R-:W-:Y:S01]  /*4d30*/  IMAD.HI.U32 R6, R9, R48, RZ ;  /* 0x0000003009067227 */ /* 0x000fe200078e00ff */
[----:B------:R-:W-:-:S02]  /*4d40*/  IABS R2, R11 ;  /* 0x0000000b00027213 */ /* 0x000fc40000000000 */
[----:B------:R2:W-:Y:S01]  /*4d50*/  STL [R1+0x119c], R11 ;  /* 0x00119c0b01007387 */ /* 0x0005e20000100800 */
[----:B------:R-:W-:Y:S02]  /*4d60*/  IMAD.MOV R6, RZ, RZ, -R6 ;  /* 0x000000ffff067224 */ /* 0x000fe400078e0a06 */
[C---:B0-----:R-:W-:Y:S01]  /*4d70*/  IMAD.HI.U32 R3, R9.reuse, R49, RZ ;  /* 0x0000003109037227 */ /* 0x041fe200078e00ff */
[----:B------:R0:W-:Y:S01]  /*4d80*/  STL [R1+0x168], R12 ;  /* 0x0001680c01007387 */ /* 0x0001e20000100800 */
[----:B-1----:R-:W-:Y:S02]  /*4d90*/  IABS R7, R7 ;  /* 0x0000000700077213 */ /* 0x002fe40000000000 */
[C---:B------:R-:W-:Y:S01]  /*4da0*/  VIADD R18, R0.reuse, 0x9d ;  /* 0x0000009d00127836 */ /* 0x040fe20000000000 */
[----:B------:R1:W-:Y:S01]  /*4db0*/  STL [R1+0x11d0], R13 ;  /* 0x0011d00d01007387 */ /* 0x0003e20000100800 */
[----:B------:R-:W-:Y:S02]  /*4dc0*/  IMAD.MOV R3, RZ, RZ, -R3 ;  /* 0x000000ffff037224 */ /* 0x000fe400078e0a03 */
[----:B--2---:R-:W-:Y:S01]  /*4dd0*/  VIADD R11, R0, 0x9e ;  /* 0x0000009e000b7836 */ /* 0x004fe20000000000 */
[----:B------:R-:W-:Y:S01]  /*4de0*/  IABS R37, R18 ;  /* 0x0000001200257213 */ /* 0x000fe20000000000 */
[----:B------:R-:W-:Y:S01]  /*4df0*/  IMAD R48, R8, R6, R48 ;  /* 0x0000000608307224 */ /* 0x000fe200078e0230 */
[----:B------:R2:W-:Y:S01]  /*4e00*/  STL [R1+0x11c4], R18 ;  /* 0x0011c41201007387 */ /* 0x0005e20000100800 */
[----:B0-----:R-:W-:Y:S01]  /*4e10*/  IMAD.HI.U32 R12, R9, R7, RZ ;  /* 0x00000007090c7227 */ /* 0x001fe200078e00ff */
[----:B-1----:R-:W-:-:S03]  /*4e20*/  IABS R13, R13 ;  /* 0x0000000d000d7213 */ /* 0x002fc60000000000 */
[----:B------:R-:W-:Y:S01]  /*4e30*/  IMAD.HI.U32 R6, R9, R2, RZ ;  /* 0x0000000209067227 */ /* 0x000fe200078e00ff */
[----:B------:R0:W-:Y:S03]  /*4e40*/  STL [R1+0x11d8], R11 ;  /* 0x0011d80b01007387 */ /* 0x0001e60000100800 */
[----:B------:R-:W-:Y:S02]  /*4e50*/  IMAD.MOV R12, RZ, RZ, -R12 ;  /* 0x000000ffff0c7224 */ /* 0x000fe400078e0a0c */
[----:B------:R-:W-:Y:S01]  /*4e60*/  IMAD R49, R8, R3, R49 ;  /* 0x0000000308317224 */ /* 0x000fe200078e0231 */
[----:B------:R-:W-:Y:S01]  /*4e70*/  IABS R3, R11 ;  /* 0x0000000b00037213 */ /* 0x000fe20000000000 */
[----:B------:R-:W-:Y:S02]  /*4e80*/  IMAD.MOV R6, RZ, RZ, -R6 ;  /* 0x000000ffff067224 */ /* 0x000fe400078e0a06 */
[----:B--2---:R-:W-:-:S02]  /*4e90*/  VIADD R18, R0, 0x9f ;  /* 0x0000009f00127836 */ /* 0x004fc40000000000 */
[C---:B0-----:R-:W-:Y:S02]  /*4ea0*/  IMAD R11, R8.reuse, R12, R7 ;  /* 0x0000000c080b7224 */ /* 0x041fe400078e0207 */
[----:B------:R-:W-:Y:S02]  /*4eb0*/  IMAD.MOV.U32 R7, RZ, RZ, R37 ;  /* 0x000000ffff077224 */ /* 0x000fe400078e0025 */
[C---:B------:R-:W-:Y:S01]  /*4ec0*/  IMAD.HI.U32 R12, R9.reuse, R13, RZ ;  /* 0x0000000d090c7227 */ /* 0x040fe200078e00ff */
[----:B------:R0:W-:Y:S03]  /*4ed0*/  STL [R1+0x15c], R11 ;  /* 0x00015c0b01007387 */ /* 0x0001e60000100800 */
[----:B------:R-:W-:Y:S02]  /*4ee0*/  IMAD R6, R8, R6, R2 ;  /* 0x0000000608067224 */ /* 0x000fe400078e0202 */
[----:B------:R-:W-:-:S03]  /*4ef0*/  IMAD.HI.U32 R2, R9, R7, RZ ;  /* 0x0000000709027227 */ /* 0x000fc600078e00ff */
[----:B------:R1:W-:Y:S01]  /*4f00*/  STL [R1+0x158], R6 ;  /* 0x0001580601007387 */ /* 0x0003e20000100800 */
[----:B------:R-:W-:-:S03]  /*4f10*/  IMAD.HI.U32 R37, R9, R3, RZ ;  /* 0x0000000309257227 */ /* 0x000fc600078e00ff */
[----:B------:R2:W-:Y:S01]  /*4f20*/  STL [R1+0x11b0], R18 ;  /* 0x0011b01201007387 */ /* 0x0005e20000100800 */
[----:B------:R-:W-:Y:S02]  /*4f30*/  IMAD.MOV R12, RZ, RZ, -R12 ;  /* 0x000000ffff0c7224 */ /* 0x000fe400078e0a0c */
[----:B------:R-:W-:Y:S02]  /*4f40*/  IMAD.MOV R2, RZ, RZ, -R2 ;  /* 0x000000ffff027224 */ /* 0x000fe400078e0a02 */
[----:B0-----:R-:W-:Y:S01]  /*4f50*/  VIADD R11, R0, 0xa0 ;  /* 0x000000a0000b7836 */ /* 0x001fe20000000000 */
[----:B-1----:R-:W-:Y:S01]  /*4f60*/  IABS R6, R18 ;  /* 0x0000001200067213 */ /* 0x002fe20000000000 */
        /* <DEDUP_REMOVED lines=8> */
[C---:B--2---:R-:W-:Y:S01]  /*4ff0*/  VIADD R18, R0.reuse, 0xa4 ;  /* 0x000000a400127836 */ /* 0x044fe20000000000 */
[----:B------:R2:W-:Y:S01]  /*5000*/  STL [R1+0x14c], R7 ;  /* 0x00014c0701007387 */ /* 0x0005e20000100800 */
[C---:B0-----:R-:W-:Y:S01]  /*5010*/  VIADD R11, R0.reuse, 0xa3 ;  /* 0x000000a3000b7836 */ /* 0x041fe20000000000 */
[----:B------:R-:W-:Y:S02]  /*5020*/  IABS R51, R2 ;  /* 0x0000000200337213 */ /* 0x000fe40000000000 */
[----:B------:R0:W-:Y:S01]  /*5030*/  STL [R1+0x150], R3 ;  /* 0x0001500301007387 */ /* 0x0001e20000100800 */
[----:B-1----:R-:W-:-:S03]  /*5040*/  VIADD R12, R0, 0xa2 ;  /* 0x000000a2000c7836 */ /* 0x002fc60000000000 */
[----:B------:R1:W-:Y:S01]  /*5050*/  STL [R1+0x11bc], R2 ;  /* 0x0011bc0201007387 */ /* 0x0003e20000100800 */
[----:B------:R-:W-:-:S03]  /*5060*/  IMAD.HI.U32 R13, R9, R51, RZ ;  /* 0x00000033090d7227 */ /* 0x000fc600078e00ff */
[----:B------:R3:W-:Y:S01]  /*5070*/  STL [R1+0x11c0], R12 ;  /* 0x0011c00c01007387 */ /* 0x0007e20000100800 */
[C---:B--2---:R-:W-:Y:S01]  /*5080*/  IMAD.HI.U32 R7, R9.reuse, R6, RZ ;  /* 0x0000000609077227 */ /* 0x044fe200078e00ff */
[----:B0-----:R-:W-:Y:S02]  /*5090*/  IABS R3, R11 ;  /* 0x0000000b00037213 */ /* 0x001fe40000000000 */
[----:B------:R0:W-:Y:S01]  /*50a0*/  STL [R1+0x11cc], R11 ;  /* 0x0011cc0b01007387 */ /* 0x0001e20000100800 */
[----:B------:R-:W-:Y:S02]  /*50b0*/  IMAD.MOV R7, RZ, RZ, -R7 ;  /* 0x000000ffff077224 */ /* 0x000fe400078e0a07 */
[----:B-1----:R-:W-:Y:S01]  /*50c0*/  IMAD.HI.U32 R2, R9, R62, RZ ;  /* 0x0000003e09027227 */ /* 0x002fe200078e00ff */
[----:B---3--:R-:W-:-:S03]  /*50d0*/  IABS R12, R12 ;  /* 0x0000000c000c7213 */ /* 0x008fc60000000000 */
[----:B------:R-:W-:Y:S02]  /*50e0*/  IMAD R7, R8, R7, R6 ;  /* 0x0000000708077224 */ /* 0x000fe400078e0206 */
[----:B------:R-:W-:Y:S02]  /*50f0*/  IMAD.MOV R2, RZ, RZ, -R2 ;  /* 0x000000ffff027224 */ /* 0x000fe400078e0a02 */
[----:B------:R-:W-:Y:S01]  /*5100*/  IMAD.MOV.U32 R6, RZ, RZ, R12 ;  /* 0x000000ffff067224 */ /* 0x000fe200078e000c */
[----:B------:R1:W-:Y:S01]  /*5110*/  STL [R1+0x148], R7 ;  /* 0x0001480701007387 */ /* 0x0003e20000100800 */
[----:B------:R-:W-:-:S03]  /*5120*/  IMAD.HI.U32 R12, R9, R3, RZ ;  /* 0x00000003090c7227 */ /* 0x000fc600078e00ff */
[----:B------:R2:W-:Y:S01]  /*5130*/  STL [R1+0x11f8], R18 ;  /* 0x0011f81201007387 */ /* 0x0005e20000100800 */
[----:B------:R-:W-:Y:S02]  /*5140*/  IMAD.MOV R13, RZ, RZ, -R13 ;  /* 0x000000ffff0d7224 */ /* 0x000fe400078e0a0d */
[----:B0-----:R-:W-:Y:S02]  /*5150*/  VIADD R11, R0, 0xa5 ;  /* 0x000000a5000b7836 */ /* 0x001fe40000000000 */
[----:B------:R-:W-:Y:S01]  /*5160*/  IMAD R62, R8, R2, R62 ;  /* 0x00000002083e7224 */ /* 0x000fe200078e023e */
[----:B------:R-:W-:Y:S01]  /*5170*/  IABS R2, R18 ;  /* 0x0000001200027213 */ /* 0x000fe20000000000 */
[----:B-1----:R-:W-:Y:S01]  /*5180*/  IMAD.HI.U32 R7, R9, R6, RZ ;  /* 0x0000000609077227 */ /* 0x002fe200078e00ff */
        /* <DEDUP_REMOVED lines=16> */
[----:B0-----:R-:W-:-:S03]  /*5290*/  VIADD R11, R0, 0xa8 ;  /* 0x000000a8000b7836 */ /* 0x001fc60000000000 */
[----:B------:R0:W-:Y:S01]  /*52a0*/  STL [R1+0x11e0], R18 ;  /* 0x0011e01201007387 */ /* 0x0001e20000100800 */
[----:B-1----:R-:W-:-:S03]  /*52b0*/  IABS R7, R6 ;  /* 0x0000000600077213 */ /* 0x002fc60000000000 */
[----:B------:R1:W-:Y:S01]  /*52c0*/  STL [R1+0x11e4], R11 ;  /* 0x0011e40b01007387 */ /* 0x0003e20000100800 */
[----:B------:R-:W-:Y:S01]  /*52d0*/  IABS R52, R11 ;  /* 0x0000000b00347213 */ /* 0x000fe20000000000 */
[----:B--2---:R-:W-:-:S04]  /*52e0*/  IMAD.HI.U32 R6, R9, R3, RZ ;  /* 0x0000000309067227 */ /* 0x004fc800078e00ff */
        /* <DEDUP_REMOVED lines=10> */
[----:B0-----:R-:W-:Y:S01]  /*5390*/  VIADD R11, R0, 0xaa ;  /* 0x000000aa000b7836 */ /* 0x001fe20000000000 */
[----:B------:R-:W-:Y:S01]  /*53a0*/  STL [R1+0x11ec], R93 ;  /* 0x0011ec5d01007387 */ /* 0x000fe20000100800 */
[----:B------:R-:W-:-:S02]  /*53b0*/  IMAD R12, R8, R12, R7 ;  /* 0x0000000c080c7224 */ /* 0x000fc400078e0207 */
[----:B------:R-:W-:Y:S01]  /*53c0*/  IMAD.MOV R3, RZ, RZ, -R3 ;  /* 0x000000ffff037224 */ /* 0x000fe200078e0a03 */
[----:B------:R-:W-:Y:S01]  /*53d0*/  STL [R1+0x11f0], R11 ;  /* 0x0011f00b01007387 */ /* 0x000fe20000100800 */
[----:B------:R-:W-:Y:S01]  /*53e0*/  IABS R7, R11 ;  /* 0x0000000b00077213 */ /* 0x000fe20000000000 */
[C---:B-1----:R-:W-:Y:S02]  /*53f0*/  IMAD.HI.U32 R6, R9.reuse, R52, RZ ;  /* 0x0000003409067227 */ /* 0x042fe400078e00ff */
[----:B------:R0:W-:Y:S02]  /*5400*/  STL [R1+0x130], R12 ;  /* 0x0001300c01007387 */ /* 0x0001e40000100800 */
[----:B------:R-:W-:Y:S02]  /*5410*/  IMAD R2, R8, R3, R2 ;  /* 0x0000000308027224 */ /* 0x000fe400078e0202 */
[----:B------:R-:W-:Y:S02]  /*5420*/  IMAD.MOV R6, RZ, RZ, -R6 ;  /* 0x000000ffff067224 */ /* 0x000fe400078e0a06 */
[----:B------:R-:W-:Y:S01]  /*5430*/  IMAD.HI.U32 R13, R9, R53, RZ ;  /* 0x00000035090d7227 */ /* 0x000fe200078e00ff */
[----:B------:R1:W-:Y:S03]  /*5440*/  STL [R1+0x128], R2 ;  /* 0x0001280201007387 */ /* 0x0003e60000100800 */
[----:B0-----:R-:W-:-:S02]  /*5450*/  VIADD R12, R0, 0xab ;  /* 0x000000ab000c7836 */ /* 0x001fc40000000000 */
[----:B------:R-:W-:Y:S02]  /*5460*/  VIADD R11, R0, 0xad ;  /* 0x000000ad000b7836 */ /* 0x000fe40000000000 */
[C---:B------:R-:W-:Y:S01]  /*5470*/  IMAD R52, R8.reuse, R6, R52 ;  /* 0x0000000608347224 */ /* 0x040fe200078e0234 */
[----:B------:R0:W-:Y:S01]  /*5480*/  STL [R1+0x11d4], R12 ;  /* 0x0011d40c01007387 */ /* 0x0001e20000100800 */
[----:B------:R-:W-:Y:S01]  /*5490*/  IMAD.MOV R13, RZ, RZ, -R13 ;  /* 0x000000ffff0d7224 */ /* 0x000fe200078e0a0d */
[----:B-1----:R-:W-:Y:S02]  /*54a0*/  IABS R2, R12 ;  /* 0x0000000c00027213 */ /* 0x002fe40000000000 */
[----:B------:R-:W-:Y:S01]  /*54b0*/  IABS R6, R18 ;  /* 0x0000001200067213 */ /* 0x000fe20000000000 */
[----:B------:R-:W-:Y:S01]  /*54c0*/  STL [R1+0x1218], R18 ;  /* 0x0012181201007387 */ /* 0x000fe20000100800 */
[----:B------:R-:W-:Y:S01]  /*54d0*/  IABS R3, R11 ;  /* 0x0000000b00037213 */ /* 0x000fe20000000000 */
[----:B------:R-:W-:-:S02]  /*54e0*/  IMAD R53, R8, R13, R53 ;  /* 0x0000000d08357224 */ /* 0x000fc400078e0235 */
[----:B------:R1:W-:Y:S01]  /*54f0*/  STL [R1+0x1214], R11 ;  /* 0x0012140b01007387 */ /* 0x0003e20000100800 */
[----:B0-----:R-:W-:-:S04]  /*5500*/  IMAD.HI.U32 R12, R9, R7, RZ ;  /* 0x00000007090c7227 */ /* 0x001fc800078e00ff */
[----:B------:R-:W-:Y:S02]  /*5510*/  IMAD.MOV R12, RZ, RZ, -R12 ;  /* 0x000000ffff0c7224 */ /* 0x000fe400078e0a0c */
[----:B------:R-:W-:-:S04]  /*5520*/  IMAD.HI.U32 R13, R9, R2, RZ ;  /* 0x00000002090d7227 */ /* 0x000fc800078e00ff */
[----:B-1----:R-:W-:Y:S02]  /*5530*/  IMAD R11, R8, R12, R7 ;  /* 0x0000000c080b7224 */ /* 0x002fe400078e0207 */
[----:B------:R-:W-:-:S03]  /*5540*/  IMAD.HI.U32 R7, R9, R6, RZ ;  /* 0x0000000609077227 */ /* 0x000fc600078e00ff */
[----:B------:R0:W-:Y:S01]  /*5550*/  STL [R1+0x124], R11 ;  /* 0x0001240b01007387 */ /* 0x0001e20000100800 */
[----:B------:R-:W-:Y:S02]  /*5560*/  VIADD R18, R0, 0xae ;  /* 0x000000ae00127836 */ /* 0x000fe40000000000 */
[----:B------:R-:W-:-:S03]  /*5570*/  IMAD.HI.U32 R12, R9, R3, RZ ;  /* 0x00000003090c7227 */ /* 0x000fc600078e00ff */
[----:B------:R1:W-:Y:S01]  /*5580*/  STL [R1+0x1200], R18 ;  /* 0x0012001201007387 */ /* 0x0003e20000100800 */
[----:B------:R-:W-:Y:S01]  /*5590*/  IMAD.MOV R13, RZ, RZ, -R13 ;  /* 0x000000ffff0d7224 */ /* 0x000fe200078e0a0d */
[----:B------:R-:W-:Y:S01]  /*55a0*/  IABS R37, R18 ;  /* 0x0000001200257213 */ /* 0x000fe20000000000 */
[----:B------:R-:W-:Y:S02]  /*55b0*/  IMAD.MOV R7, RZ, RZ, -R7 ;  /* 0x000000ffff077224 */ /* 0x000fe400078e0a07 */
[----:B0-----:R-:W-:Y:S02]  /*55c0*/  VIADD R11, R0, 0xaf ;  /* 0x000000af000b7836 */ /* 0x001fe40000000000 */
[----:B------:R-:W-:Y:S02]  /*55d0*/  IMAD.MOV R12, RZ, RZ, -R12 ;  /* 0x000000ffff0c7224 */ /* 0x000fe400078e0a0c */
[C---:B------:R-:W-:Y:S01]  /*55e0*/  IMAD R7, R8.reuse, R7, R6 ;  /* 0x0000000708077224 */ /* 0x040fe200078e0206 */
[----:B------:R0:W-:Y:S01]  /*55f0*/  STL [R1+0x1204], R11 ;  /* 0x0012040b01007387 */ /* 0x0001e20000100800 */
[C---:B-1----:R-:W-:Y:S01]  /*5600*/  IMAD R18, R8.reuse, R13, R2 ;  /* 0x0000000d08127224 */ /* 0x042fe200078e0202 */
[----:B------:R-:W-:Y:S01]  /*5610*/  IABS R13, R11 ;  /* 0x0000000b000d7213 */ /* 0x000fe20000000000 */
[----:B------:R-:W-:-:S02]  /*5620*/  IMAD R6, R8, R12, R3 ;  /* 0x0000000c08067224 */ /* 0x000fc400078e0203 */
[----:B------:R-:W-:Y:S01]  /*5630*/  IMAD.MOV.U32 R2, RZ, RZ, R37 ;  /* 0x000000ffff027224 */ /* 0x000fe200078e0025 */
[----:B------:R-:W-:Y:S01]  /*5640*/  STL [R1+0x120], R18 ;  /* 0x0001201201007387 */ /* 0x000fe20000100800 */
[----:B------:R-:W-:Y:S02]  /*5650*/  IMAD.MOV.U32 R3, RZ, RZ, R13 ;  /* 0x000000ffff037224 */ /* 0x000fe400078e000d */
[----:B------:R-:W-:Y:S01]  /*5660*/  IMAD.HI.U32 R12, R9, R2, RZ ;  /* 0x00000002090c7227 */ /* 0x000fe200078e00ff */
[----:B------:R1:W-:Y:S03]  /*5670*/  STL [R1+0x118], R7 ;  /* 0x0001180701007387 */ /* 0x0003e60000100800 */
[----:B------:R-:W-:Y:S01]  /*5680*/  IMAD.MOV R12, RZ, RZ, -R12 ;  /* 0x000000ffff0c7224 */ /* 0x000fe200078e0a0c */
[----:B------:R2:W-:Y:S01]  /*5690*/  STL [R1+0x11c], R6 ;  /* 0x00011c0601007387 */ /* 0x0005e20000100800 */
[----:B------:R-:W-:-:S02]  /*56a0*/  VIADD R13, R0, 0xb3 ;  /* 0x000000b3000d7836 */ /* 0x000fc40000000000 */
[----:B0-----:R-:W-:Y:S01]  /*56b0*/  IMAD R11, R8, R12, R2 ;  /* 0x0000000c080b7224 */ /* 0x001fe200078e0202 */
[----:B------:R-:W-:Y:S01]  /*56c0*/  STL [R1+0x11e8], R36 ;  /* 0x0011e82401007387 */ /* 0x000fe20000100800 */
[----:B------:R-:W-:-:S03]  /*56d0*/  IMAD.HI.U32 R12, R9, R55, RZ ;  /* 0x00000037090c7227 */ /* 0x000fc600078e00ff */
[----:B------:R-:W-:Y:S01]  /*56e0*/  STL [R1+0x120c], R35 ;  /* 0x00120c2301007387 */ /* 0x000fe20000100800 */
[----:B-1----:R-:W-:Y:S02]  /*56f0*/  VIADD R7, R0, 0xb2 ;  /* 0x000000b200077836 */ /* 0x002fe40000000000 */
[----:B--2---:R-:W-:-:S03]  /*5700*/  IMAD.HI.U32 R6, R9, R3, RZ ;  /* 0x0000000309067227 */ /* 0x004fc600078e00ff */
[----:B------:R0:W-:Y:S01]  /*5710*/  STL [R1+0x1210], R7 ;  /* 0x0012100701007387 */ /* 0x0001e20000100800 */
[----:B------:R-:W-:Y:S02]  /*5720*/  IMAD.MOV R6, RZ, RZ, -R6 ;  /* 0x000000ffff067224 */ /* 0x000fe400078e0a06 */
[----:B------:R-:W-:Y:S01]  /*5730*/  IMAD.MOV R12, RZ, RZ, -R12 ;  /* 0x000000ffff0c7224 */ /* 0x000fe200078e0a0c */
[----:B------:R1:W-:Y:S01]  /*5740*/  STL [R1+0x114], R11 ;  /* 0x0001140b01007387 */ /* 0x0003e20000100800 */
[C---:B------:R-:W-:Y:S02]  /*5750*/  IMAD R3, R8.reuse, R6, R3 ;  /* 0x0000000608037224 */ /* 0x040fe400078e0203 */
[----:B------:R-:W-:Y:S02]  /*5760*/  IMAD R55, R8, R12, R55 ;  /* 0x0000000c08377224 */ /* 0x000fe400078e0237 */
[C---:B------:R-:W-:Y:S01]  /*5770*/  VIADD R12, R0.reuse, 0xb5 ;  /* 0x000000b5000c7836 */ /* 0x040fe20000000000 */
[----:B0-----:R-:W-:Y:S01]  /*5780*/  IABS R7, R7 ;  /* 0x0000000700077213 */ /* 0x001fe20000000000 */
[----:B------:R0:W-:Y:S01]  /*5790*/  STL [R1+0x10c], R3 ;  /* 0x00010c0301007387 */ /* 0x0001e20000100800 */
[----:B------:R-:W-:-:S02]  /*57a0*/  VIADD R18, R0, 0xb6 ;  /* 0x000000b600127836 */ /* 0x000fc40000000000 */
[----:B-1----:R-:W-:Y:S01]  /*57b0*/  VIADD R11, R0, 0xb4 ;  /* 0x000000b4000b7836 */ /* 0x002fe20000000000 */
[----:B------:R1:W-:Y:S01]  /*57c0*/  STL [R1+0x11fc], R13 ;  /* 0x0011fc0d01007387 */ /* 0x0003e20000100800 */
[----:B------:R-:W-:Y:S01]  /*57d0*/  IMAD.MOV.U32 R2, RZ, RZ, R7 ;  /* 0x000000ffff027224 */ /* 0x000fe200078e0007 */
[----:B------:R-:W-:Y:S01]  /*57e0*/  IABS R37, R18 ;  /* 0x0000001200257213 */ /* 0x000fe20000000000 */
[C---:B------:R-:W-:Y:S01]  /*57f0*/  IMAD.HI.U32 R7, R9.reuse, R54, RZ ;  /* 0x0000003609077227 */ /* 0x040fe200078e00ff */
[----:B------:R2:W-:Y:S01]  /*5800*/  STL [R1+0x1240], R11 ;  /* 0x0012400b01007387 */ /* 0x0005e20000100800 */
[----:B0-----:R-:W-:Y:S02]  /*5810*/  IABS R3, R13 ;  /* 0x0000000d00037213 */ /* 0x001fe40000000000 */
[----:B------:R-:W-:Y:S02]  /*5820*/  IMAD.MOV R7, RZ, RZ, -R7 ;  /* 0x000000ffff077224 */ /* 0x000fe400078e0a07 */
[----:B------:R-:W-:-:S04]  /*5830*/  IMAD.HI.U32 R6, R9, R2, RZ ;  /* 0x0000000209067227 */ /* 0x000fc800078e00ff */
[----:B------:R-:W-:Y:S01]  /*5840*/  IMAD R54, R8, R7, R54 ;  /* 0x0000000708367224 */ /* 0x000fe200078e0236 */
[----:B------:R-:W-:Y:S01]  /*5850*/  IABS R7, R11 ;  /* 0x0000000b00077213 */ /* 0x000fe20000000000 */
[----:B------:R-:W-:Y:S02]  /*5860*/  IMAD.MOV R6, RZ, RZ, -R6 ;  /* 0x000000ffff067224 */ /* 0x000fe400078e0a06 */
[----:B-1----:R-:W-:-:S04]  /*5870*/  IMAD.HI.U32 R13, R9, R3, RZ ;  /* 0x00000003090d7227 */ /* 0x002fc800078e00ff */
[----:B------:R-:W-:Y:S02]  /*5880*/  IMAD R2, R8, R6, R2 ;  /* 0x0000000608027224 */ /* 0x000fe400078e0202 */
[----:B------:R-:W-:Y:S02]  /*5890*/  IMAD.MOV.U32 R6, RZ, RZ, R7 ;  /* 0x000000ffff067224 */ /* 0x000fe400078e0007 */
[----:B--2---:R-:W-:Y:S01]  /*58a0*/  VIADD R11, R0, 0xb7 ;  /* 0x000000b7000b7836 */ /* 0x004fe20000000000 */
[----:B------:R0:W-:Y:S01]  /*58b0*/  STL [R1+0x104], R2 ;  /* 0x0001040201007387 */ /* 0x0001e20000100800 */
[----:B------:R-:W-:-:S03]  /*58c0*/  IMAD.HI.U32 R7, R9, R6, RZ ;  /* 0x0000000609077227 */ /* 0x000fc600078e00ff */
[----:B------:R1:W-:Y:S01]  /*58d0*/  STL [R1+0x1224], R12 ;  /* 0x0012240c01007387 */ /* 0x0003e20000100800 */
[----:B------:R-:W-:Y:S02]  /*58e0*/  IMAD.MOV R13, RZ, RZ, -R13 ;  /* 0x000000ffff0d7224 */ /* 0x000fe400078e0a0d */
[----:B------:R-:W-:Y:S01]  /*58f0*/  IMAD.MOV R7, RZ, RZ, -R7 ;  /* 0x000000ffff077224 */ /* 0x000fe200078e0a07 */
[----:B------:R2:W-:Y:S01]  /*5900*/  STL [R1+0x122c], R18 ;  /* 0x00122c1201007387 */ /* 0x0005e20000100800 */
[----:B0-----:R-:W-:Y:S02]  /*5910*/  IABS R2, R11 ;  /* 0x0000000b00027213 */ /* 0x001fe40000000000 */
[----:B------:R-:W-:Y:S01]  /*5920*/  IMAD R7, R8, R7, R6 ;  /* 0x0000000708077224 */ /* 0x000fe200078e0206 */
[----:B------:R0:W-:Y:S01]  /*5930*/  STL [R1+0x1230], R11 ;  /* 0x0012300b01007387 */ /* 0x0001e20000100800 */
[----:B-1----:R-:W-:Y:S01]  /*5940*/  IABS R12, R12 ;  /* 0x0000000c000c7213 */ /* 0x002fe20000000000 */
[----:B--2---:R-:W-:-:S02]  /*5950*/  VIADD R18, R0, 0xbd ;  /* 0x000000bd00127836 */ /* 0x004fc40000000000 */
[----:B0-----:R-:W-:Y:S02]  /*5960*/  IMAD R11, R8, R13, R3 ;  /* 0x0000000d080b7224 */ /* 0x001fe400078e0203 */
[----:B------:R-:W-:Y:S01]  /*5970*/  IMAD.MOV.U32 R3, RZ, RZ, R37 ;  /* 0x000000ffff037224 */ /* 0x000fe200078e0025 */
[----:B------:R-:W-:Y:S01]  /*5980*/  IABS R37, R18 ;  /* 0x0000001200257213 */ /* 0x000fe20000000000 */
[C---:B------:R-:W-:Y:S01]  /*5990*/  IMAD.HI.U32 R13, R9.reuse, R12, RZ ;  /* 0x0000000c090d7227 */ /* 0x040fe200078e00ff */
[----:B------:R0:W-:Y:S03]  /*59a0*/  STL [R1+0x100], R11 ;  /* 0x0001000b01007387 */ /* 0x0001e60000100800 */
[----:B------:R-:W-:Y:S01]  /*59b0*/  IMAD.HI.U32 R6, R9, R3, RZ ;  /* 0x0000000309067227 */ /* 0x000fe200078e00ff */
[----:B------:R1:W-:Y:S03]  /*59c0*/  STL [R1+0xfc], R7 ;  /* 0x0000fc0701007387 */ /* 0x0003e60000100800 */
[----:B------:R-:W-:Y:S01]  /*59d0*/  IMAD.MOV R13, RZ, RZ, -R13 ;  /* 0x000000ffff0d7224 */ /* 0x000fe200078e0a0d */
[----:B------:R-:W-:Y:S01]  /*59e0*/  STL [R1+0x1208], R34 ;  /* 0x0012082201007387 */ /* 0x000fe20000100800 */
[----:B------:R-:W-:-:S02]  /*59f0*/  IMAD.MOV R6, RZ, RZ, -R6 ;  /* 0x000000ffff067224 */ /* 0x000fc400078e0a06 */
[C---:B0-----:R-:W-:Y:S01]  /*5a00*/  IMAD R11, R8.reuse, R13, R12 ;  /* 0x0000000d080b7224 */ /* 0x041fe200078e020c */
[----:B------:R-:W-:Y:S01]  /*5a10*/  STL [R1+0x123c], R33 ;  /* 0x00123c2101007387 */ /* 0x000fe20000100800 */
[----:B------:R-:W-:Y:S02]  /*5a20*/  IMAD R3, R8, R6, R3 ;  /* 0x0000000608037224 */ /* 0x000fe400078e0203 */
[----:B-1----:R-:W-:Y:S01]  /*5a30*/  IMAD.HI.U32 R7, R9, R2, RZ ;  /* 0x0000000209077227 */ /* 0x002fe200078e00ff */
[----:B------:R0:W-:Y:S03]  /*5a40*/  STL [R1+0xf8], R11 ;  /* 0x0000f80b01007387 */ /* 0x0001e60000100800 */
[----:B------:R-:W-:Y:S01]  /*5a50*/  IMAD.MOV R7, RZ, RZ, -R7 ;  /* 0x000000ffff077224 */ /* 0x000fe200078e0a07 */
[----:B------:R1:W-:Y:S01]  /*5a60*/  STL [R1+0xf0], R3 ;  /* 0x0000f00301007387 */ /* 0x0003e20000100800 */
[----:B------:R-:W-:-:S02]  /*5a70*/  VIADD R6, R0, 0xba ;  /* 0x000000ba00067836 */ /* 0x000fc40000000000 */
[----:B------:R-:W-:Y:S02]  /*5a80*/  IMAD R2, R8, R7, R2 ;  /* 0x0000000708027224 */ /* 0x000fe400078e0202 */
[----:B------:R-:W-:Y:S01]  /*5a90*/  IMAD.HI.U32 R12, R9, R56, RZ ;  /* 0x00000038090c7227 */ /* 0x000fe200078e00ff */
[----:B------:R-:W-:Y:S02]  /*5aa0*/  IABS R7, R6 ;  /* 0x0000000600077213 */ /* 0x000fe40000000000 */
[----:B------:R2:W-:Y:S01]  /*5ab0*/  STL [R1+0xf4], R2 ;  /* 0x0000f40201007387 */ /* 0x0005e20000100800 */
[C---:B0-----:R-:W-:Y:S02]  /*5ac0*/  VIADD R11, R0.reuse, 0xbc ;  /* 0x000000bc000b7836 */ /* 0x041fe40000000000 */
[----:B-1----:R-:W-:Y:S01]  /*5ad0*/  VIADD R3, R0, 0xbb ;  /* 0x000000bb00037836 */ /* 0x002fe20000000000 */
[----:B------:R0:W-:Y:S01]  /*5ae0*/  STL [R1+0x1220], R6 ;  /* 0x0012200601007387 */ /* 0x0001e20000100800 */
[----:B------:R-:W-:-:S02]  /*5af0*/  IMAD.MOV R12, RZ, RZ, -R12 ;  /* 0x000000ffff0c7224 */ /* 0x000fc400078e0a0c */
[C---:B------:R-:W-:Y:S01]  /*5b00*/  IMAD.HI.U32 R13, R9.reuse, R7, RZ ;  /* 0x00000007090d7227 */ /* 0x040fe200078e00ff */
[----:B------:R1:W-:Y:S01]  /*5b10*/  STL [R1+0x121c], R3 ;  /* 0x00121c0301007387 */ /* 0x0003e20000100800 */
[----:B--2---:R-:W-:Y:S02]  /*5b20*/  IABS R2, R11 ;  /* 0x0000000b00027213 */ /* 0x004fe40000000000 */
[----:B------:R-:W-:Y:S01]  /*5b30*/  IMAD R56, R8, R12, R56 ;  /* 0x0000000c08387224 */ /* 0x000fe200078e0238 */
[----:B------:R2:W-:Y:S01]  /*5b40*/  STL [R1+0x1274], R11 ;  /* 0x0012740b01007387 */ /* 0x0005e20000100800 */
[----:B------:R-:W-:Y:S02]  /*5b50*/  IMAD.MOV R13, RZ, RZ, -R13 ;  /* 0x000000ffff0d7224 */ /* 0x000fe400078e0a0d */
[----:B0-----:R-:W-:Y:S01]  /*5b60*/  IMAD.HI.U32 R6, R9, R57, RZ ;  /* 0x0000003909067227 */ /* 0x001fe200078e00ff */
[----:B------:R0:W-:Y:S01]  /*5b70*/  STL [R1+0x124c], R18 ;  /* 0x00124c1201007387 */ /* 0x0001e20000100800 */
[----:B-1----:R-:W-:-:S02]  /*5b80*/  IABS R3, R3 ;  /* 0x0000000300037213 */ /* 0x002fc40000000000 */
[----:B------:R-:W-:Y:S02]  /*5b90*/  IMAD.MOV R6, RZ, RZ, -R6 ;  /* 0x000000ffff067224 */ /* 0x000fe400078e0a06 */
[----:B------:R-:W-:-:S04]  /*5ba0*/  IMAD.HI.U32 R12, R9, R2, RZ ;  /* 0x00000002090c7227 */ /* 0x000fc800078e00ff */
[----:B------:R-:W-:Y:S02]  /*5bb0*/  IMAD R57, R8, R6, R57 ;  /* 0x0000000608397224 */ /* 0x000fe400078e0239 */
[----:B------:R-:W-:-:S04]  /*5bc0*/  IMAD.HI.U32 R6, R9, R3, RZ ;  /* 0x0000000309067227 */ /* 0x000fc800078e00ff */
[----:B--2---:R-:W-:Y:S02]  /*5bd0*/  VIADD R11, R0, 0xbe ;  /* 0x000000be000b7836 */ /* 0x004fe40000000000 */
[----:B------:R-:W-:Y:S02]  /*5be0*/  IMAD.MOV R6, RZ, RZ, -R6 ;  /* 0x000000ffff067224 */ /* 0x000fe400078e0a06 */
[----:B------:R-:W-:Y:S01]  /*5bf0*/  IMAD.MOV R12, RZ, RZ, -R12 ;  /* 0x000000ffff0c7224 */ /* 0x000fe200078e0a0c */
[----:B------:R1:W-:Y:S01]  /*5c00*/  STL [R1+0x1250], R11 ;  /* 0x0012500b01007387 */ /* 0x0003e20000100800 */
[C---:B0-----:R-:W-:Y:S01]  /*5c10*/  IMAD R18, R8.reuse, R13, R7 ;  /* 0x0000000d08127224 */ /* 0x041fe200078e0207 */
[----:B------:R-:W-:Y:S01]  /*5c20*/  IABS R13, R11 ;  /* 0x0000000b000d7213 */ /* 0x000fe20000000000 */
[C---:B------:R-:W-:Y:S02]  /*5c30*/  IMAD R3, R8.reuse, R6, R3 ;  /* 0x0000000608037224 */ /* 0x040fe400078e0203 */
[----:B------:R-:W-:Y:S01]  /*5c40*/  IMAD.MOV.U32 R7, RZ, RZ, R37 ;  /* 0x000000ffff077224 */ /* 0x000fe200078e0025 */
[----:B------:R-:W-:Y:S01]  /*5c50*/  STL [R1+0xec], R18 ;  /* 0x0000ec1201007387 */ /* 0x000fe20000100800 */
[----:B------:R-:W-:-:S02]  /*5c60*/  IMAD R2, R8, R12, R2 ;  /* 0x0000000c08027224 */ /* 0x000fc400078e0202 */
[----:B------:R-:W-:Y:S01]  /*5c70*/  VIADD R6, R0, 0xbf ;  /* 0x000000bf00067836 */ /* 0x000fe20000000000 */
[----:B------:R0:W-:Y:S01]  /*5c80*/  STL [R1+0xe4], R3 ;  /* 0x0000e40301007387 */ /* 0x0001e20000100800 */
[----:B------:R-:W-:-:S03]  /*5c90*/  IMAD.HI.U32 R12, R9, R7, RZ ;  /* 0x00000007090c7227 */ /* 0x000fc600078e00ff */
[----:B------:R2:W-:Y:S01]  /*5ca0*/  STL [R1+0xe8], R2 ;  /* 0x0000e80201007387 */ /* 0x0005e20000100800 */
[----:B------:R-:W-:Y:S02]  /*5cb0*/  IMAD.MOV R12, RZ, RZ, -R12 ;  /* 0x000000ffff0c7224 */ /* 0x000fe400078e0a0c */
[----:B-1----:R-:W-:Y:S01]  /*5cc0*/  VIADD R11, R0, 0xc3 ;  /* 0x000000c3000b7836 */ /* 0x002fe20000000000 */
[----:B------:R1:W-:Y:S01]  /*5cd0*/  STL [R1+0x1238], R6 ;  /* 0x0012380601007387 */ /* 0x0003e20000100800 */
[----:B------:R-:W-:Y:S02]  /*5ce0*/  IMAD R7, R8, R12, R7 ;  /* 0x0000000c08077224 */ /* 0x000fe400078e0207 */
[----:B0-----:R-:W-:Y:S01]  /*5cf0*/  IMAD.MOV.U32 R3, RZ, RZ, R13 ;  /* 0x000000ffff037224 */ /* 0x001fe200078e000d */
[----:B------:R-:W-:Y:S01]  /*5d00*/  STL [R1+0x1234], R32 ;  /* 0x0012342001007387 */ /* 0x000fe20000100800 */
[C---:B------:R-:W-:Y:S01]  /*5d10*/  VIADD R13, R0.reuse, 0xc4 ;  /* 0x000000c4000d7836 */ /* 0x040fe20000000000 */
[----:B--2---:R-:W-:Y:S01]  /*5d20*/  IABS R2, R6 ;  /* 0x0000000600027213 */ /* 0x004fe20000000000 */
[----:B------:R-:W-:Y:S01]  /*5d30*/  VIADD R18, R0, 0xc5 ;  /* 0x000000c500127836 */ /* 0x000fe20000000000 */
[----:B------:R-:W-:Y:S01]  /*5d40*/  STL [R1+0x125c], R31 ;  /* 0x00125c1f01007387 */ /* 0x000fe20000100800 */
[----:B-1----:R-:W-:-:S03]  /*5d50*/  IMAD.HI.U32 R6, R9, R3, RZ ;  /* 0x0000000309067227 */ /* 0x002fc600078e00ff */
[----:B------:R0:W-:Y:S01]  /*5d60*/  STL [R1+0xdc], R7 ;  /* 0x0000dc0701007387 */ /* 0x0001e20000100800 */
[----:B------:R-:W-:Y:S01]  /*5d70*/  IABS R37, R18 ;  /* 0x0000001200257213 */ /* 0x000fe20000000000 */
[----:B------:R-:W-:Y:S02]  /*5d80*/  IMAD.MOV R6, RZ, RZ, -R6 ;  /* 0x000000ffff067224 */ /* 0x000fe400078e0a06 */
[----:B------:R-:W-:-:S04]  /*5d90*/  IMAD.HI.U32 R12, R9, R2, RZ ;  /* 0x00000002090c7227 */ /* 0x000fc800078e00ff */
[----:B------:R-:W-:Y:S02]  /*5da0*/  IMAD R3, R8, R6, R3 ;  /* 0x0000000608037224 */ /* 0x000fe400078e0203 */
[----:B0-----:R-:W-:Y:S02]  /*5db0*/  VIADD R7, R0, 0xc2 ;  /* 0x000000c200077836 */ /* 0x001fe40000000000 */
[----:B------:R-:W-:Y:S01]  /*5dc0*/  IMAD.MOV R12, RZ, RZ, -R12 ;  /* 0x000000ffff0c7224 */ /* 0x000fe200078e0a0c */
[----:B------:R0:W-:Y:S01]  /*5dd0*/  STL [R1+0xd8], R3 ;  /* 0x0000d80301007387 */ /* 0x0001e20000100800 */
[----:B------:R-:W-:-:S03]  /*5de0*/  IMAD.HI.U32 R6, R9, R58, RZ ;  /* 0x0000003a09067227 */ /* 0x000fc600078e00ff */
[----:B------:R1:W-:Y:S01]  /*5df0*/  STL [R1+0x1248], R7 ;  /* 0x0012480701007387 */ /* 0x0003e20000100800 */
[----:B------:R-:W-:Y:S01]  /*5e00*/  IMAD R12, R8, R12, R2 ;  /* 0x0000000c080c7224 */ /* 0x000fe200078e0202 */
[----:B------:R-:W-:Y:S01]  /*5e10*/  IABS R2, R11 ;  /* 0x0000000b00027213 */ /* 0x000fe20000000000 */
[----:B------:R-:W-:Y:S01]  /*5e20*/  IMAD.MOV R6, RZ, RZ, -R6 ;  /* 0x000000ffff067224 */ /* 0x000fe200078e0a06 */
[----:B------:R2:W-:Y:S01]  /*5e30*/  STL [R1+0x1244], R11 ;  /* 0x0012440b01007387 */ /* 0x0005e20000100800 */
[----:B0-----:R-:W-:-:S03]  /*5e40*/  IMAD.HI.U32 R3, R9, R59, RZ ;  /* 0x0000003b09037227 */ /* 0x001fc600078e00ff */
[----:B------:R0:W-:Y:S01]  /*5e50*/  STL [R1+0xd0], R12 ;  /* 0x0000d00c01007387 */ /* 0x0001e20000100800 */
[----:B-1----:R-:W-:Y:S01]  /*5e60*/  IABS R7, R7 ;  /* 0x0000000700077213 */ /* 0x002fe20000000000 */
[----:B------:R-:W-:Y:S02]  /*5e70*/  IMAD.MOV R3, RZ, RZ, -R3 ;  /* 0x000000ffff037224 */ /* 0x000fe400078e0a03 */
[----:B------:R1:W-:Y:S01]  /*5e80*/  STL [R1+0x127c], R13 ;  /* 0x00127c0d01007387 */ /* 0x0003e20000100800 */
[----:B------:R-:W-:Y:S02]  /*5e90*/  IMAD R58, R8, R6, R58 ;  /* 0x00000006083a7224 */ /* 0x000fe400078e023a */
[----:B--2---:R-:W-:Y:S01]  /*5ea0*/  VIADD R11, R0, 0xc6 ;  /* 0x000000c6000b7836 */ /* 0x004fe20000000000 */
[----:B------:R-:W-:Y:S01]  /*5eb0*/  STL [R1+0x1270], R18 ;  /* 0x0012701201007387 */ /* 0x000fe20000100800 */
[----:B------:R-:W-:-:S03]  /*5ec0*/  IMAD.HI.U32 R6, R9, R2, RZ ;  /* 0x0000000209067227 */ /* 0x000fc600078e00ff */
[----:B------:R2:W-:Y:S01]  /*5ed0*/  STL [R1+0x1280], R11 ;  /* 0x0012800b01007387 */ /* 0x0005e20000100800 */
[----:B0-----:R-:W-:Y:S01]  /*5ee0*/  IMAD.HI.U32 R12, R9, R7, RZ ;  /* 0x00000007090c7227 */ /* 0x001fe200078e00ff */
[----:B-1----:R-:W-:-:S03]  /*5ef0*/  IABS R13, R13 ;  /* 0x0000000d000d7213 */ /* 0x002fc60000000000 */
[----:B------:R-:W-:Y:S02]  /*5f00*/  IMAD.MOV R12, RZ, RZ, -R12 ;  /* 0x000000ffff0c7224 */ /* 0x000fe400078e0a0c */
[C---:B------:R-:W-:Y:S01]  /*5f10*/  IMAD R59, R8.reuse, R3, R59 ;  /* 0x00000003083b7224 */ /* 0x040fe200078e023b */
[----:B------:R-:W-:Y:S01]  /*5f20*/  IABS R3, R11 ;  /* 0x0000000b00037213 */ /* 0x000fe20000000000 */
[----:B------:R-:W-:Y:S02]  /*5f30*/  IMAD.MOV R6, RZ, RZ, -R6 ;  /* 0x000000ffff067224 */ /* 0x000fe400078e0a06 */
[----:B--2---:R-:W-:Y:S02]  /*5f40*/  IMAD R11, R8, R12, R7 ;  /* 0x0000000c080b7224 */ /* 0x004fe400078e0207 */
[----:B------:R-:W-:-:S03]  /*5f50*/  IMAD.HI.U32 R12, R9, R13, RZ ;  /* 0x0000000d090c7227 */ /* 0x000fc600078e00ff */
[----:B------:R0:W-:Y:S01]  /*5f60*/  STL [R1+0xcc], R11 ;  /* 0x0000cc0b01007387 */ /* 0x0001e20000100800 */
[----:B------:R-:W-:Y:S02]  /*5f70*/  IMAD.MOV.U32 R7, RZ, RZ, R37 ;  /* 0x000000ffff077224 */ /* 0x000fe400078e0025 */
[----:B------:R-:W-:Y:S02]  /*5f80*/  IMAD R6, R8, R6, R2 ;  /* 0x0000000608067224 */ /* 0x000fe400078e0202 */
[----:B------:R-:W-:Y:S02]  /*5f90*/  IMAD.MOV R12, RZ, RZ, -R12 ;  /* 0x000000ffff0c7224 */ /* 0x000fe400078e0a0c */
[----:B------:R-:W-:Y:S01]  /*5fa0*/  IMAD.HI.U32 R2, R9, R7, RZ ;  /* 0x0000000709027227 */ /* 0x000fe200078e00ff */
[----:B------:R1:W-:Y:S03]  /*5fb0*/  STL [R1+0xc8], R6 ;  /* 0x0000c80601007387 */ /* 0x0003e60000100800 */
[----:B0-----:R-:W-:-:S02]  /*5fc0*/  VIADD R11, R0, 0xc7 ;  /* 0x000000c7000b7836 */ /* 0x001fc40000000000 */
[----:B------:R-:W-:-:S03]  /*5fd0*/  IMAD.HI.U32 R37, R9, R3, RZ ;  /* 0x0000000309257227 */ /* 0x000fc600078e00ff */
[----:B------:R0:W-:Y:S01]  /*5fe0*/  STL [R1+0x1258], R11 ;  /* 0x0012580b01007387 */ /* 0x0001e20000100800 */
[----:B------:R-:W-:Y:S01]  /*5ff0*/  IMAD.MOV R2, RZ, RZ, -R2 ;  /* 0x000000ffff027224 */ /* 0x000fe200078e0a02 */
[----:B-1----:R-:W-:Y:S01]  /*6000*/  IABS R6, R11 ;  /* 0x0000000b00067213 */ /* 0x002fe20000000000 */
[----:B------:R-:W-:Y:S01]  /*6010*/  IMAD.MOV R37, RZ, RZ, -R37 ;  /* 0x000000ffff257224 */ /* 0x000fe200078e0a25 */
[----:B------:R-:W-:Y:S01]  /*6020*/  STL [R1+0x1254], R30 ;  /* 0x0012541e01007387 */ /* 0x000fe20000100800 */
[C---:B------:R-:W-:Y:S02]  /*6030*/  IMAD R7, R8.reuse, R2, R7 ;  /* 0x0000000208077224 */ /* 0x040fe400078e0207 */
[----:B------:R-:W-:Y:S02]  /*6040*/  IMAD R2, R8, R37, R3 ;  /* 0x0000002508027224 */ /* 0x000fe400078e0203 */
[----:B------:R-:W-:-:S04]  /*6050*/  IMAD.HI.U32 R3, R9, R6, RZ ;  /* 0x0000000609037227 */ /* 0x000fc800078e00ff */
[C---:B0-----:R-:W-:Y:S02]  /*6060*/  IMAD R11, R8.reuse, R12, R13 ;  /* 0x0000000c080b7224 */ /* 0x041fe400078e020d */
[----:B------:R-:W-:Y:S02]  /*6070*/  IMAD.MOV R3, RZ, RZ, -R3 ;  /* 0x000000ffff037224 */ /* 0x000fe400078e0a03 */
[----:B------:R-:W-:Y:S01]  /*6080*/  IMAD.HI.U32 R13, R9, R61, RZ ;  /* 0x0000003d090d7227 */ /* 0x000fe200078e00ff */
[----:B------:R0:W-:Y:S03]  /*6090*/  STL [R1+0xc4], R11 ;  /* 0x0000c40b01007387 */ /* 0x0001e60000100800 */
[----:B------:R-:W-:Y:S01]  /*60a0*/  IMAD R6, R8, R3, R6 ;  /* 0x0000000308067224 */ /* 0x000fe200078e0206 */
[----:B------:R1:W-:Y:S01]  /*60b0*/  STL [R1+0xbc], R7 ;  /* 0x0000bc0701007387 */ /* 0x0003e20000100800 */
[----:B------:R-:W-:-:S02]  /*60c0*/  VIADD R18, R0, 0xcc ;  /* 0x000000cc00127836 */ /* 0x000fc40000000000 */
[----:B------:R-:W-:Y:S01]  /*60d0*/  IMAD.MOV R13, RZ, RZ, -R13 ;  /* 0x000000ffff0d7224 */ /* 0x000fe200078e0a0d */
[----:B------:R2:W-:Y:S01]  /*60e0*/  STL [R1+0xc0], R2 ;  /* 0x0000c00201007387 */ /* 0x0005e20000100800 */
[----:B0-----:R-:W-:-:S03]  /*60f0*/  VIADD R11, R0, 0xca ;  /* 0x000000ca000b7836 */ /* 0x001fc60000000000 */
[----:B------:R-:W-:Y:S01]  /*6100*/  STL [R1+0x1264], R29 ;  /* 0x0012641d01007387 */ /* 0x000fe20000100800 */
[----:B------:R-:W-:Y:S02]  /*6110*/  IMAD R61, R8, R13, R61 ;  /* 0x0000000d083d7224 */ /* 0x000fe400078e023d */
[----:B-1----:R-:W-:Y:S01]  /*6120*/  IMAD.HI.U32 R7, R9, R60, RZ ;  /* 0x0000003c09077227 */ /* 0x002fe200078e00ff */
[----:B------:R-:W-:Y:S01]  /*6130*/  IABS R12, R11 ;  /* 0x0000000b000c7213 */ /* 0x000fe20000000000 */
[----:B------:R0:W-:Y:S02]  /*6140*/  STL [R1+0x126c], R11 ;  /* 0x00126c0b01007387 */ /* 0x0001e40000100800 */
[----:B--2---:R-:W-:Y:S02]  /*6150*/  VIADD R2, R0, 0xcb ;  /* 0x000000cb00027836 */ /* 0x004fe40000000000 */
[----:B------:R-:W-:Y:S02]  /*6160*/  IMAD.MOV R7, RZ, RZ, -R7 ;  /* 0x000000ffff077224 */ /* 0x000fe400078e0a07 */
[----:B------:R-:W-:Y:S01]  /*6170*/  IMAD.MOV.U32 R3, RZ, RZ, R12 ;  /* 0x000000ffff037224 */ /* 0x000fe200078e000c */
[----:B------:R1:W-:Y:S01]  /*6180*/  STL [R1+0x1278], R2 ;  /* 0x0012780201007387 */ /* 0x0003e20000100800 */
[----:B------:R-:W-:-:S02]  /*6190*/  IMAD R60, R8, R7, R60 ;  /* 0x00000007083c7224 */ /* 0x000fc400078e023c */
[----:B------:R-:W-:Y:S01]  /*61a0*/  IMAD.HI.U32 R7, R9, R3, RZ ;  /* 0x0000000309077227 */ /* 0x000fe200078e00ff */
[----:B------:R2:W-:Y:S03]  /*61b0*/  STL [R1+0xb8], R6 ;  /* 0x0000b80601007387 */ /* 0x0005e60000100800 */
[----:B0-----:R-:W-:Y:S01]  /*61c0*/  VIADD R11, R0, 0xcd ;  /* 0x000000cd000b7836 */ /* 0x001fe20000000000 */
[----:B------:R0:W-:Y:S01]  /*61d0*/  STL [R1+0x12a8], R18 ;  /* 0x0012a81201007387 */ /* 0x0001e20000100800 */
[----:B------:R-:W-:Y:S01]  /*61e0*/  IMAD.MOV R7, RZ, RZ, -R7 ;  /* 0x000000ffff077224 */ /* 0x000fe200078e0a07 */
[----:B-1----:R-:W-:Y:S02]  /*61f0*/  IABS R2, R2 ;  /* 0x0000000200027213 */ /* 0x002fe40000000000 */
[----:B------:R1:W-:Y:S01]  /*6200*/  STL [R1+0x12a4], R11 ;  /* 0x0012a40b01007387 */ /* 0x0003e20000100800 */
[----:B------:R-:W-:-:S02]  /*6210*/  IABS R13, R11 ;  /* 0x0000000b000d7213 */ /* 0x000fc40000000000 */
[----:B------:R-:W-:Y:S01]  /*6220*/  IMAD.HI.U32 R12, R9, R2, RZ ;  /* 0x00000002090c7227 */ /* 0x000fe200078e00ff */
[----:B--2---:R-:W-:-:S03]  /*6230*/  IABS R6, R18 ;  /* 0x0000001200067213 */ /* 0x004fc60000000000 */
[----:B------:R-:W-:Y:S02]  /*6240*/  IMAD.MOV R12, RZ, RZ, -R12 ;  /* 0x000000ffff0c7224 */ /* 0x000fe400078e0a0c */
[----:B0-----:R-:W-:Y:S02]  /*6250*/  VIADD R18, R0, 0xd3 ;  /* 0x000000d300127836 */ /* 0x001fe40000000000 */
[C---:B-1----:R-:W-:Y:S02]  /*6260*/  IMAD R11, R8.reuse, R7, R3 ;  /* 0x00000007080b7224 */ /* 0x042fe400078e0203 */
[----:B------:R-:W-:Y:S02]  /*6270*/  IMAD R7, R8, R12, R2 ;  /* 0x0000000c08077224 */ /* 0x000fe400078e0202 */
[----:B------:R-:W-:Y:S01]  /*6280*/  IMAD.MOV.U32 R2, RZ, RZ, R13 ;  /* 0x000000ffff027224 */ /* 0x000fe200078e000d */
[----:B------:R0:W-:Y:S01]  /*6290*/  STL [R1+0xac], R11 ;  /* 0x0000ac0b01007387 */ /* 0x0001e20000100800 */
[----:B------:R-:W-:-:S03]  /*62a0*/  IMAD.HI.U32 R12, R9, R6, RZ ;  /* 0x00000006090c7227 */ /* 0x000fc600078e00ff */
[----:B------:R1:W-:Y:S01]  /*62b0*/  STL [R1+0xa8], R7 ;  /* 0x0000a80701007387 */ /* 0x0003e20000100800 */
[C---:B------:R-:W-:Y:S02]  /*62c0*/  VIADD R3, R0.reuse, 0xce ;  /* 0x000000ce00037836 */ /* 0x040fe40000000000 */
[----:B------:R-:W-:Y:S02]  /*62d0*/  IMAD.MOV R12, RZ, RZ, -R12 ;  /* 0x000000ffff0c7224 */ /* 0x000fe400078e0a0c */
[----:B0-----:R-:W-:Y:S01]  /*62e0*/  VIADD R11, R0, 0xcf ;  /* 0x000000cf000b7836 */ /* 0x001fe20000000000 */
[----:B------:R0:W-:Y:S01]  /*62f0*/  STL [R1+0x1284], R3 ;  /* 0x0012840301007387 */ /* 0x0001e20000100800 */
[----:B-1----:R-:W-:-:S03]  /*6300*/  IMAD.HI.U32 R7, R9, R2, RZ ;  /* 0x0000000209077227 */ /* 0x002fc600078e00ff */
[----:B------:R-:W-:Y:S01]  /*6310*/  IABS R13, R11 ;  /* 0x0000000b000d7213 */ /* 0x000fe20000000000 */
[----:B------:R1:W-:Y:S01]  /*6320*/  STL [R1+0x1288], R11 ;  /* 0x0012880b01007387 */ /* 0x0003e20000100800 */
[----:B------:R-:W-:-:S03]  /*6330*/  IMAD.MOV R7, RZ, RZ, -R7 ;  /* 0x000000ffff077224 */ /* 0x000fc600078e0a07 */
[----:B------:R-:W-:Y:S01]  /*6340*/  STL [R1+0x128c], R28 ;  /* 0x00128c1c01007387 */ /* 0x000fe20000100800 */
[----:B0-----:R-:W-:Y:S01]  /*6350*/  IABS R3, R3 ;  /* 0x0000000300037213 */ /* 0x001fe20000000000 */
[C---:B------:R-:W-:Y:S02]  /*6360*/  IMAD R2, R8.reuse, R7, R2 ;  /* 0x0000000708027224 */ /* 0x040fe400078e0202 */
[----:B-1----:R-:W-:Y:S02]  /*6370*/  IMAD R11, R8, R12, R6 ;  /* 0x0000000c080b7224 */ /* 0x002fe400078e0206 */
        /* <DEDUP_REMOVED lines=9> */
[C---:B------:R-:W-:Y:S01]  /*6410*/  IMAD R13, R8.reuse, R13, R3 ;  /* 0x0000000d080d7224 */ /* 0x040fe200078e0203 */
[----:B-1----:R-:W-:Y:S01]  /*6420*/  IABS R2, R27 ;  /* 0x0000001b00027213 */ /* 0x002fe20000000000 */
[----:B------:R-:W-:Y:S01]  /*6430*/  IMAD.HI.U32 R12, R9, R50, RZ ;  /* 0x00000032090c7227 */ /* 0x000fe200078e00ff */
[----:B------:R-:W-:Y:S01]  /*6440*/  IABS R3, R11 ;  /* 0x0000000b00037213 */ /* 0x000fe20000000000 */
[----:B------:R0:W-:Y:S02]  /*6450*/  STL [R1+0x12a0], R11 ;  /* 0x0012a00b01007387 */ /* 0x0001e40000100800 */
[C---:B------:R-:W-:Y:S02]  /*6460*/  IMAD R6, R8.reuse, R7, R6 ;  /* 0x0000000708067224 */ /* 0x040fe400078e0206 */
[----:B------:R-:W-:Y:S01]  /*6470*/  IMAD.MOV R12, RZ, RZ, -R12 ;  /* 0x000000ffff0c7224 */ /* 0x000fe200078e0a0c */
[----:B------:R1:W-:Y:S03]  /*6480*/  STL [R1+0x9c], R13 ;  /* 0x00009c0d01007387 */ /* 0x0003e60000100800 */
[----:B------:R-:W-:Y:S01]  /*6490*/  IMAD R50, R8, R12, R50 ;  /* 0x0000000c08327224 */ /* 0x000fe200078e0232 */
[----:B------:R2:W-:Y:S01]  /*64a0*/  STL [R1+0x98], R6 ;  /* 0x0000980601007387 */ /* 0x0005e20000100800 */
[----:B0-----:R-:W-:Y:S01]  /*64b0*/  VIADD R11, R0, 0xd4 ;  /* 0x000000d4000b7836 */ /* 0x001fe20000000000 */
[----:B------:R-:W-:-:S02]  /*64c0*/  IABS R12, R18 ;  /* 0x00000012000c7213 */ /* 0x000fc40000000000 */
[----:B------:R-:W-:Y:S01]  /*64d0*/  STL [R1+0x1268], R18 ;  /* 0x0012681201007387 */ /* 0x000fe20000100800 */
[C---:B-1----:R-:W-:Y:S01]  /*64e0*/  IMAD.HI.U32 R13, R9.reuse, R2, RZ ;  /* 0x00000002090d7227 */ /* 0x042fe200078e00ff */
[----:B------:R-:W-:Y:S02]  /*64f0*/  IABS R7, R11 ;  /* 0x0000000b00077213 */ /* 0x000fe40000000000 */
[----:B------:R0:W-:Y:S01]  /*6500*/  STL [R1+0x12b4], R11 ;  /* 0x0012b40b01007387 */ /* 0x0001e20000100800 */
[----:B--2---:R-:W-:-:S03]  /*6510*/  IMAD.HI.U32 R6, R9, R3, RZ ;  /* 0x0000000309067227 */ /* 0x004fc600078e00ff */
[----:B------:R-:W-:Y:S01]  /*6520*/  STL [R1+0xf04], R81 ;  /* 0x000f045101007387 */ /* 0x000fe20000100800 */
[----:B------:R-:W-:Y:S02]  /*6530*/  IMAD.MOV R13, RZ, RZ, -R13 ;  /* 0x000000ffff0d7224 */ /* 0x000fe400078e0a0d */
[----:B------:R-:W-:Y:S02]  /*6540*/  IMAD.MOV R6, RZ, RZ, -R6 ;  /* 0x000000ffff067224 */ /* 0x000fe400078e0a06 */
[C---:B------:R-:W-:Y:S02]  /*6550*/  IMAD R2, R8.reuse, R13, R2 ;  /* 0x0000000d08027224 */ /* 0x040fe400078e0202 */
[----:B------:R-:W-:Y:S01]  /*6560*/  IMAD R3, R8, R6, R3 ;  /* 0x0000000608037224 */ /* 0x000fe200078e0203 */
[----:B------:R-:W-:Y:S01]  /*6570*/  IABS R6, R25 ;  /* 0x0000001900067213 */ /* 0x000fe20000000000 */
[----:B------:R-:W-:-:S03]  /*6580*/  IMAD.HI.U32 R13, R9, R12, RZ ;  /* 0x0000000c090d7227 */ /* 0x000fc600078e00ff */
[----:B------:R1:W-:Y:S01]  /*6590*/  STL [R1+0x94], R3 ;  /* 0x0000940301007387 */ /* 0x0003e20000100800 */
[----:B------:R-:W-:-:S03]  /*65a0*/  IMAD.HI.U32 R37, R9, R7, RZ ;  /* 0x0000000709257227 */ /* 0x000fc600078e00ff */
[----:B------:R-:W-:Y:S01]  /*65b0*/  STL [R1+0x1290], R26 ;  /* 0x0012901a01007387 */ /* 0x000fe20000100800 */
[----:B------:R-:W-:Y:S02]  /*65c0*/  IMAD.MOV R13, RZ, RZ, -R13 ;  /* 0x000000ffff0d7224 */ /* 0x000fe400078e0a0d */
[----:B------:R-:W-:Y:S01]  /*65d0*/  IMAD.MOV R37, RZ, RZ, -R37 ;  /* 0x000000ffff257224 */ /* 0x000fe200078e0a25 */
[----:B------:R-:W-:Y:S01]  /*65e0*/  STL [R1+0x129c], R25 ;  /* 0x00129c1901007387 */ /* 0x000fe20000100800 */
[C---:B0-----:R-:W-:Y:S01]  /*65f0*/  IMAD R11, R8.reuse, R13, R12 ;  /* 0x0000000d080b7224 */ /* 0x041fe200078e020c */
[----:B-1----:R-:W-:Y:S01]  /*6600*/  IABS R3, R26 ;  /* 0x0000001a00037213 */ /* 0x002fe20000000000 */
[----:B------:R-:W-:Y:S01]  /*6610*/  IMAD R7, R8, R37, R7 ;  /* 0x0000002508077224 */ /* 0x000fe200078e0207 */
[----:B------:R-:W-:Y:S01]  /*6620*/  IABS R37, R23 ;  /* 0x0000001700257213 */ /* 0x000fe20000000000 */
[----:B------:R-:W-:Y:S01]  /*6630*/  VIADD R18, R0, 0xe9 ;  /* 0x000000e900127836 */ /* 0x000fe20000000000 */
[----:B------:R0:W-:Y:S01]  /*6640*/  STL [R1+0x84], R11 ;  /* 0x0000840b01007387 */ /* 0x0001e20000100800 */
[----:B------:R-:W-:-:S03]  /*6650*/  IMAD.HI.U32 R13, R9, R3, RZ ;  /* 0x00000003090d7227 */ /* 0x000fc600078e00ff */
[----:B------:R1:W-:Y:S01]  /*6660*/  STL [R1+0x88], R7 ;  /* 0x0000880701007387 */ /* 0x0003e20000100800 */
[----:B------:R-:W-:Y:S02]  /*6670*/  IMAD.MOV R13, RZ, RZ, -R13 ;  /* 0x000000ffff0d7224 */ /* 0x000fe400078e0a0d */
[----:B------:R-:W-:Y:S01]  /*6680*/  IMAD.HI.U32 R12, R9, R6, RZ ;  /* 0x00000006090c7227 */ /* 0x000fe200078e00ff */
[----:B------:R-:W-:Y:S03]  /*6690*/  STL [R1+0x12ac], R24 ;  /* 0x0012ac1801007387 */ /* 0x000fe60000100800 */
[----:B0-----:R-:W-:Y:S01]  /*66a0*/  VIADD R11, R0, 0xe8 ;  /* 0x000000e8000b7836 */ /* 0x001fe20000000000 */
[----:B------:R-:W-:Y:S01]  /*66b0*/  STL [R1+0x12b0], R23 ;  /* 0x0012b01701007387 */ /* 0x000fe20000100800 */
[----:B------:R-:W-:Y:S01]  /*66c0*/  IMAD R3, R8, R13, R3 ;  /* 0x0000000d08037224 */ /* 0x000fe200078e0203 */
[----:B------:R-:W-:Y:S01]  /*66d0*/  IABS R13, R18 ;  /* 0x00000012000d7213 */ /* 0x000fe20000000000 */
[----:B------:R-:W-:Y:S01]  /*66e0*/  IMAD.MOV R12, RZ, RZ, -R12 ;  /* 0x000000ffff0c7224 */ /* 0x000fe200078e0a0c */
[----:B------:R-:W-:Y:S01]  /*66f0*/  STL [R1+0x12b8], R11 ;  /* 0x0012b80b01007387 */ /* 0x000fe20000100800 */
[----:B-1----:R-:W-:-:S02]  /*6700*/  IABS R7, R24 ;  /* 0x0000001800077213 */ /* 0x002fc40000000000 */
[----:B------:R-:W-:Y:S01]  /*6710*/  IMAD R6, R8, R12, R6 ;  /* 0x0000000c08067224 */ /* 0x000fe200078e0206 */
[----:B------:R0:W-:Y:S01]  /*6720*/  STL [R1+0x1294], R18 ;  /* 0x0012941201007387 */ /* 0x0001e20000100800 */
[----:B------:R-:W-:Y:S01]  /*6730*/  IMAD.HI.U32 R12, R9, R37, RZ ;  /* 0x00000025090c7227 */ /* 0x000fe200078e00ff */
[----:B------:R-:W-:-:S03]  /*6740*/  IABS R38, R11 ;  /* 0x0000000b00267213 */ /* 0x000fc60000000000 */
[----:B------:R-:W-:Y:S02]  /*6750*/  IMAD.MOV R12, RZ, RZ, -R12 ;  /* 0x000000ffff0c7224 */ /* 0x000fe400078e0a0c */
[----:B------:R-:W-:-:S04]  /*6760*/  IMAD.HI.U32 R92, R9, R7, RZ ;  /* 0x00000007095c7227 */ /* 0x000fc800078e00ff */
[----:B0-----:R-:W-:Y:S02]  /*6770*/  VIADD R18, R0, 0xf0 ;  /* 0x000000f000127836 */ /* 0x001fe40000000000 */
[----:B------:R-:W-:Y:S02]  /*6780*/  IMAD R37, R8, R12, R37 ;  /* 0x0000000c08257224 */ /* 0x000fe400078e0225 */
[----:B------:R-:W-:Y:S01]  /*6790*/  IMAD.MOV R92, RZ, RZ, -R92 ;  /* 0x000000ffff5c7224 */ /* 0x000fe200078e0a5c */
[----:B------:R0:W-:Y:S01]  /*67a0*/  STL [R1+0x1260], R18 ;  /* 0x0012601201007387 */ /* 0x0001e20000100800 */
[----:B------:R-:W-:Y:S01]  /*67b0*/  IABS R12, R18 ;  /* 0x00000012000c7213 */ /* 0x000fe20000000000 */
[----:B------:R-:W-:Y:S02]  /*67c0*/  IMAD.HI.U32 R91, R9, R38, RZ ;  /* 0x00000026095b7227 */ /* 0x000fe400078e00ff */
[----:B------:R-:W2:Y:S02]  /*67d0*/  LDL.LU R81, [R1+0x137c] ;  /* 0x00137c0001517983 */ /* 0x000ea40000300800 */
[----:B------:R-:W-:-:S02]  /*67e0*/  @!P0 IMAD.IADD R39, R39, 0x1, -R15 ;  /* 0x0000000127278824 */ /* 0x000fc400078e0a0f */
[----:B------:R-:W-:Y:S02]  /*67f0*/  IMAD R7, R8, R92, R7 ;  /* 0x0000005c08077224 */ /* 0x000fe400078e0207 */
[----:B0-----:R-:W-:Y:S02]  /*6800*/  VIADD R18, R0, 0xf1 ;  /* 0x000000f100127836 */ /* 0x001fe40000000000 */
[----:B------:R-:W-:Y:S02]  /*6810*/  IMAD.MOV R91, RZ, RZ, -R91 ;  /* 0x000000ffff5b7224 */ /* 0x000fe400078e0a5b */
[----:B------:R-:W-:Y:S01]  /*6820*/  IMAD.HI.U32 R92, R9, R13, RZ ;  /* 0x0000000d095c7227 */ /* 0x000fe200078e00ff */
[----:B------:R0:W-:Y:S01]  /*6830*/  STL [R1+0x1228], R18 ;  /* 0x0012281201007387 */ /* 0x0001e20000100800 */
[----:B------:R-:W-:Y:S02]  /*6840*/  IABS R15, R18 ;  /* 0x00000012000f7213 */ /* 0x000fe40000000000 */
[----:B------:R-:W-:-:S02]  /*6850*/  IMAD R38, R8, R91, R38 ;  /* 0x0000005b08267224 */ /* 0x000fc400078e0226 */
[----:B------:R-:W-:Y:S01]  /*6860*/  IMAD.MOV R92, RZ, RZ, -R92 ;  /* 0x000000ffff5c7224 */ /* 0x000fe200078e0a5c */
[----:B0-----:R-:W3:Y:S01]  /*6870*/  LDL R18, [R1+0xf50] ;  /* 0x000f500001127983 */ /* 0x001ee20000100800 */
[----:B------:R-:W-:-:S04]  /*6880*/  IMAD.HI.U32 R91, R9, R12, RZ ;  /* 0x0000000c095b7227 */ /* 0x000fc800078e00ff */
[----:B------:R-:W-:Y:S02]  /*6890*/  IMAD R13, R8, R92, R13 ;  /* 0x0000005c080d7224 */ /* 0x000fe400078e020d */
[----:B------:R-:W-:-:S04]  /*68a0*/  IMAD.MOV R92, RZ, RZ, -R91 ;  /* 0x000000ffff5c7224 */ /* 0x000fc800078e0a5b */
[C---:B------:R-:W-:Y:S02]  /*68b0*/  IMAD R12, R8.reuse, R92, R12 ;  /* 0x0000005c080c7224 */ /* 0x040fe400078e020c */
[----:B------:R-:W4:Y:S01]  /*68c0*/  LDL R92, [R1+0xf44] ;  /* 0x000f4400015c7983 */ /* 0x000f220000100800 */
[----:B------:R-:W-:Y:S02]  /*68d0*/  ISETP.GT.U32.AND P5, PT, R8, R83, PT ;  /* 0x000000530800720c */ /* 0x000fe40003fa4070 */
[----:B------:R-:W-:Y:S01]  /*68e0*/  ISETP.NE.AND P1, PT, R10, RZ, PT ;  /* 0x000000ff0a00720c */ /* 0x000fe20003f25270 */
[----:B------:R-:W-:Y:S01]  /*68f0*/  @!P2 IMAD.MOV R39, RZ, RZ, -R39 ;  /* 0x000000ffff27a224 */ /* 0x000fe200078e0a27 */
[----:B------:R-:W-:-:S09]  /*6900*/  ISETP.GT.U32.AND P0, PT, R8, R14, PT ;  /* 0x0000000e0800720c */ /* 0x000fd20003f04070 */
[--C-:B------:R-:W-:Y:S02]  /*6910*/  @!P5 IMAD.IADD R83, R83, 0x1, -R8.reuse ;  /* 0x000000015353d824 */ /* 0x100fe400078e0a08 */
[----:B------:R-:W-:Y:S02]  /*6920*/  @!P1 LOP3.LUT R39, RZ, R10, RZ, 0x33, !PT ;  /* 0x0000000aff279212 */ /* 0x000fe400078e33ff */
[C---:B------:R-:W-:Y:S02]  /*6930*/  ISETP.GT.U32.AND P1, PT, R8.reuse, R86, PT ;  /* 0x000000560800720c */ /* 0x040fe40003f24070 */
[----:B------:R-:W-:Y:S01]  /*6940*/  ISETP.GT.U32.AND P6, PT, R8, R82, PT ;  /* 0x000000520800720c */ /* 0x000fe20003fc4070 */
[----:B------:R-:W-:Y:S01]  /*6950*/  @!P0 IMAD.IADD R14, R14, 0x1, -R8 ;  /* 0x000000010e0e8824 */ /* 0x000fe200078e0a08 */
[C---:B------:R-:W-:Y:S01]  /*6960*/  ISETP.GT.U32.AND P4, PT, R8.reuse, R16, PT ;  /* 0x000000100800720c */ /* 0x040fe20003f84070 */
[----:B------:R-:W4:Y:S01]  /*6970*/  LDL R10, [R1+0xf7c] ;  /* 0x000f7c00010a7983 */ /* 0x000f220000100800 */
[----:B------:R-:W-:-:S07]  /*6980*/  ISETP.GT.U32.AND P0, PT, R8, R85, PT ;  /* 0x000000550800720c */ /* 0x000fce0003f04070 */
[--C-:B------:R-:W-:Y:S02]  /*6990*/  @!P1 IMAD.IADD R86, R86, 0x1, -R8.reuse ;  /* 0x0000000156569824 */ /* 0x100fe400078e0a08 */
[--C-:B------:R-:W-:Y:S01]  /*69a0*/  @!P6 IMAD.IADD R82, R82, 0x1, -R8.reuse ;  /* 0x000000015252e824 */ /* 0x100fe200078e0a08 */
[----:B------:R-:W-:Y:S01]  /*69b0*/  ISETP.GT.U32.AND P6, PT, R8, R14, PT ;  /* 0x0000000e0800720c */ /* 0x000fe20003fc4070 */
[--C-:B------:R-:W-:Y:S01]  /*69c0*/  @!P4 IMAD.IADD R16, R16, 0x1, -R8.reuse ;  /* 0x000000011010c824 */ /* 0x100fe200078e0a08 */
[----:B------:R-:W-:Y:S01]  /*69d0*/  ISETP.GT.U32.AND P2, PT, R8, R84, PT ;  /* 0x000000540800720c */ /* 0x000fe20003f44070 */
[----:B------:R-:W-:Y:S01]  /*69e0*/  @!P0 IMAD.IADD R85, R85, 0x1, -R8 ;  /* 0x0000000155558824 */ /* 0x000fe200078e0a08 */
[----:B------:R-:W-:Y:S01]  /*69f0*/  ISETP.GE.AND P4, PT, R0, RZ, PT ;  /* 0x000000ff0000720c */ /* 0x000fe20003f86270 */
[----:B------:R-:W-:-:S04]  /*6a00*/  IMAD.HI.U32 R91, R9, R15, RZ ;  /* 0x0000000f095b7227 */ /* 0x000fc800078e00ff */
[----:B------:R-:W-:-:S04]  /*6a10*/  IMAD.MOV R91, RZ, RZ, -R91 ;  /* 0x000000ffff5b7224 */ /* 0x000fc800078e0a5b */
[--C-:B------:R-:W-:Y:S02]  /*6a20*/  @!P6 IMAD.IADD R14, R14, 0x1, -R8.reuse ;  /* 0x000000010e0ee824 */ /* 0x100fe400078e0a08 */
[----:B------:R-:W-:Y:S01]  /*6a30*/  @!P2 IMAD.IADD R84, R84, 0x1, -R8 ;  /* 0x000000015454a824 */ /* 0x000fe200078e0a08 */
[C---:B------:R-:W-:Y:S01]  /*6a40*/  ISETP.GT.U32.AND P2, PT, R8.reuse, R82, PT ;  /* 0x000000520800720c */ /* 0x040fe20003f44070 */
[----:B------:R-:W-:Y:S02]  /*6a50*/  @!P4 IMAD.MOV R14, RZ, RZ, -R14 ;  /* 0x000000ffff0ec224 */ /* 0x000fe400078e0a0e */
[----:B------:R-:W-:Y:S02]  /*6a60*/  IMAD R15, R8, R91, R15 ;  /* 0x0000005b080f7224 */ /* 0x000fe400078e020f */
[----:B------:R-:W4:Y:S08]  /*6a70*/  LDL R91, [R1+0xf60] ;  /* 0x000f6000015b7983 */ /* 0x000f300000100800 */
[----:B------:R-:W-:Y:S01]  /*6a80*/  @!P2 IMAD.IADD R82, R82, 0x1, -R8 ;  /* 0x000000015252a824 */ /* 0x000fe200078e0a08 */
[----:B------:R-:W-:-:S13]  /*6a90*/  ISETP.GT.U32.AND P2, PT, R8, R16, PT ;  /* 0x000000100800720c */ /* 0x000fda0003f44070 */
[----:B------:R-:W-:Y:S01]  /*6aa0*/  @!P2 IMAD.IADD R16, R16, 0x1, -R8 ;  /* 0x000000011010a824 */ /* 0x000fe200078e0a08 */
[----:B--2---:R-:W-:-:S13]  /*6ab0*/  ISETP.GT.U32.AND P3, PT, R8, R81, PT ;  /* 0x000000510800720c */ /* 0x004fda0003f64070 */
[----:B------:R-:W-:-:S05]  /*6ac0*/  @!P3 IMAD.IADD R81, R81, 0x1, -R8 ;  /* 0x000000015151b824 */ /* 0x000fca00078e0a08 */
[----:B------:R-:W-:Y:S02]  /*6ad0*/  ISETP.GT.U32.AND P5, PT, R8, R81, PT ;  /* 0x000000510800720c */ /* 0x000fe40003fa4070 */
[----:B---3--:R-:W-:-:S11]  /*6ae0*/  ISETP.GE.AND P1, PT, R18, RZ, PT ;  /* 0x000000ff1200720c */ /* 0x008fd60003f26270 */
[----:B------:R-:W-:-:S04]  /*6af0*/  @!P5 IMAD.IADD R81, R81, 0x1, -R8 ;  /* 0x000000015151d824 */ /* 0x000fc800078e0a08 */
[----:B------:R-:W-:Y:S02]  /*6b00*/  IMAD.MOV.U32 R18, RZ, RZ, R81 ;  /* 0x000000ffff127224 */ /* 0x000fe400078e0051 */
[----:B------:R-:W2:Y:S01]  /*6b10*/  LDL R81, [R1+0xf5c] ;  /* 0x000f5c0001517983 */ /* 0x000ea20000100800 */
[----:B----4-:R-:W-:-:S03]  /*6b20*/  ISETP.GE.AND P0, PT, R92, RZ, PT ;  /* 0x000000ff5c00720c */ /* 0x010fc60003f06270 */
[----:B------:R-:W3:Y:S04]  /*6b30*/  LDL R92, [R1+0xf80] ;  /* 0x000f8000015c7983 */ /* 0x000ee80000100800 */
[----:B------:R-:W-:Y:S06]  /*6b40*/  STL [R1+0x3c], R14 ;  /* 0x00003c0e01007387 */ /* 0x000fec0000100800 */
[----:B------:R-:W-:-:S05]  /*6b50*/  @!P0 IMAD.MOV R18, RZ, RZ, -R18 ;  /* 0x000000ffff128224 */ /* 0x000fca00078e0a12 */
[----:B------:R0:W-:Y:S04]  /*6b60*/  STL [R1+0x38], R18 ;  /* 0x0000381201007387 */ /* 0x0001e80000100800 */
[----:B0-----:R-:W4:Y:S01]  /*6b70*/  LDL.LU R18, [R1+0x1378] ;  /* 0x0013780001127983 */ /* 0x001f220000300800 */
[----:B------:R-:W-:-:S04]  /*6b80*/  IMAD.MOV.U32 R14, RZ, RZ, R82 ;  /* 0x000000ffff0e7224 */ /* 0x000fc800078e0052 */
[----:B------:R-:W-:-:S05]  /*6b90*/  @!P1 IMAD.MOV R14, RZ, RZ, -R14 ;  /* 0x000000ffff0e9224 */ /* 0x000fca00078e0a0e */
[----:B------:R0:W-:Y:S02]  /*6ba0*/  STL [R1+0x2d4], R14 ;  /* 0x0002d40e01007387 */ /* 0x0001e40000100800 */
[----:B0-----:R-:W-:-:S05]  /*6bb0*/  VIADD R14, R0, 0xf8 ;  /* 0x000000f8000e7836 */ /* 0x001fca0000000000 */
[----:B------:R-:W-:Y:S04]  /*6bc0*/  STL [R1+0x11b8], R14 ;  /* 0x0011b80e01007387 */ /* 0x000fe80000100800 */
[----:B------:R0:W-:Y:S04]  /*6bd0*/  STL [R1+0x1300], R16 ;  /* 0x0013001001007387 */ /* 0x0001e80000100800 */
[----:B0-----:R-:W4:Y:S01]  /*6be0*/  LDL R16, [R1+0xfa4] ;  /* 0x000fa40001107983 */ /* 0x001f220000100800 */
[C---:B------:R-:W-:Y:S02]  /*6bf0*/  ISETP.GT.U32.AND P3, PT, R8.reuse, R90, PT ;  /* 0x0000005a0800720c */ /* 0x040fe40003f64070 */
[----:B------:R-:W-:-:S02]  /*6c00*/  ISETP.GT.U32.AND P5, PT, R8, R85, PT ;  /* 0x000000550800720c */ /* 0x000fc40003fa4070 */
[----:B------:R-:W-:-:S09]  /*6c10*/  ISETP.GT.U32.AND P4, PT, R8, R17, PT ;  /* 0x000000110800720c */ /* 0x000fd20003f84070 */
[--C-:B------:R-:W-:Y:S01]  /*6c20*/  @!P3 IMAD.IADD R90, R90, 0x1, -R8.reuse ;  /* 0x000000015a5ab824 */ /* 0x100fe200078e0a08 */
[C---:B------:R-:W-:Y:S01]  /*6c30*/  ISETP.GT.U32.AND P3, PT, R8.reuse, R83, PT ;  /* 0x000000530800720c */ /* 0x040fe20003f64070 */
[--C-:B------:R-:W-:Y:S01]  /*6c40*/  @!P5 IMAD.IADD R85, R85, 0x1, -R8.reuse ;  /* 0x000000015555d824 */ /* 0x100fe200078e0a08 */
[----:B------:R-:W-:Y:S01]  /*6c50*/  ISETP.GT.U32.AND P6, PT, R8, R84, PT ;  /* 0x000000540800720c */ /* 0x000fe20003fc4070 */
[----:B------:R-:W-:Y:S01]  /*6c60*/  @!P4 IMAD.IADD R17, R17, 0x1, -R8 ;  /* 0x000000011111c824 */ /* 0x000fe200078e0a08 */
[----:B------:R-:W-:-:S09]  /*6c70*/  ISETP.GE.AND P4, PT, R10, RZ, PT ;  /* 0x000000ff0a00720c */ /* 0x000fd20003f86270 */
[----:B------:R-:W-:-:S04]  /*6c80*/  @!P3 IMAD.IADD R83, R83, 0x1, -R8 ;  /* 0x000000015353b824 */ /* 0x000fc800078e0a08 */
[----:B------:R-:W-:Y:S01]  /*6c90*/  IMAD.MOV.U32 R10, RZ, RZ, R83 ;  /* 0x000000ffff0a7224 */ /* 0x000fe200078e0053 */
[C---:B------:R-:W-:Y:S01]  /*6ca0*/  ISETP.GT.U32.AND P0, PT, R8.reuse, R86, PT ;  /* 0x000000560800720c */ /* 0x040fe20003f04070 */
[----:B------:R-:W-:Y:S01]  /*6cb0*/  STL [R1+0x1304], R17 ;  /* 0x0013041101007387 */ /* 0x000fe20000100800 */
[----:B------:R-:W-:Y:S01]  /*6cc0*/  ISETP.GT.U32.AND P1, PT, R8, R90, PT ;  /* 0x0000005a0800720c */ /* 0x000fe20003f24070 */
[----:B------:R-:W-:Y:S01]  /*6cd0*/  @!P6 IMAD.IADD R84, R84, 0x1, -R8 ;  /* 0x000000015454e824 */ /* 0x000fe200078e0a08 */
[----:B------:R-:W-:-:S09]  /*6ce0*/  ISETP.GT.U32.AND P6, PT, R8, R88, PT ;  /* 0x000000580800720c */ /* 0x000fd20003fc4070 */
[--C-:B------:R-:W-:Y:S01]  /*6cf0*/  @!P0 IMAD.IADD R86, R86, 0x1, -R8.reuse ;  /* 0x0000000156568824 */ /* 0x100fe200078e0a08 */
[----:B------:R-:W-:Y:S01]  /*6d00*/  ISETP.GE.AND P0, PT, R91, RZ, PT ;  /* 0x000000ff5b00720c */ /* 0x000fe20003f06270 */
[----:B------:R-:W-:Y:S02]  /*6d10*/  IMAD.MOV.U32 R91, RZ, RZ, R85 ;  /* 0x000000ffff5b7224 */ /* 0x000fe400078e0055 */
[--C-:B------:R-:W-:Y:S02]  /*6d20*/  @!P1 IMAD.IADD R90, R90, 0x1, -R8.reuse ;  /* 0x000000015a5a9824 */ /* 0x100fe400078e0a08 */
[----:B------:R-:W-:Y:S02]  /*6d30*/  @!P6 IMAD.IADD R88, R88, 0x1, -R8 ;  /* 0x000000015858e824 */ /* 0x000fe400078e0a08 */
[----:B------:R-:W-:Y:S01]  /*6d40*/  @!P4 IMAD.MOV R91, RZ, RZ, -R91 ;  /* 0x000000ffff5bc224 */ /* 0x000fe200078e0a5b */
[----:B------:R-:W-:-:S13]  /*6d50*/  ISETP.GT.U32.AND P4, PT, R8, R21, PT ;  /* 0x000000150800720c */ /* 0x000fda0003f84070 */
[----:B------:R-:W-:Y:S01]  /*6d60*/  @!P4 IMAD.IADD R21, R21, 0x1, -R8 ;  /* 0x000000011515c824 */ /* 0x000fe200078e0a08 */
[----:B--2---:R-:W-:-:S13]  /*6d70*/  ISETP.GE.AND P5, PT, R81, RZ, PT ;  /* 0x000000ff5100720c */ /* 0x004fda0003fa6270 */
[----:B------:R-:W-:-:S05]  /*6d80*/  @!P5 IMAD.MOV R10, RZ, RZ, -R10 ;  /* 0x000000ffff0ad224 */ /* 0x000fca00078e0a0a */
[----:B------:R0:W-:Y:S04]  /*6d90*/  STL [R1+0x34], R10 ;  /* 0x0000340a01007387 */ /* 0x0001e80000100800 */
[----:B------:R-:W2:Y:S01]  /*6da0*/  LDL R82, [R1+0xfd4] ;  /* 0x000fd40001527983 */ /* 0x000ea20000100800 */
[----:B---3--:R-:W-:-:S03]  /*6db0*/  ISETP.GE.AND P1, PT, R92, RZ, PT ;  /* 0x000000ff5c00720c */ /* 0x008fc60003f26270 */
[----:B------:R-:W3:Y:S04]  /*6dc0*/  LDL R81, [R1+0xfd0] ;  /* 0x000fd00001517983 */ /* 0x000ee80000100800 */
[----:B0-----:R-:W3:Y:S01]  /*6dd0*/  LDL R10, [R1+0xfa0] ;  /* 0x000fa000010a7983 */ /* 0x001ee20000100800 */
[----:B----4-:R-:W-:Y:S01]  /*6de0*/  ISETP.GT.U32.AND P6, PT, R8, R18, PT ;  /* 0x000000120800720c */ /* 0x010fe20003fc4070 */
[----:B------:R-:W-:-:S04]  /*6df0*/  IMAD.MOV.U32 R92, RZ, RZ, R84 ;  /* 0x000000ffff5c7224 */ /* 0x000fc800078e0054 */
[----:B------:R-:W-:Y:S02]  /*6e00*/  @!P0 IMAD.MOV R92, RZ, RZ, -R92 ;  /* 0x000000ffff5c8224 */ /* 0x000fe400078e0a5c */
[----:B------:R-:W-:-:S03]  /*6e10*/  @!P1 IMAD.MOV R86, RZ, RZ, -R86 ;  /* 0x000000ffff569224 */ /* 0x000fc600078e0a56 */
[----:B------:R0:W-:Y:S03]  /*6e20*/  STL [R1+0x1308], R92 ;  /* 0x0013085c01007387 */ /* 0x0001e60000100800 */
[----:B------:R-:W-:Y:S01]  /*6e30*/  @!P6 IMAD.IADD R18, R18, 0x1, -R8 ;  /* 0x000000011212e824 */ /* 0x000fe200078e0a08 */
[----:B------:R1:W-:Y:S04]  /*6e40*/  STL [R1+0x130c], R91 ;  /* 0x00130c5b01007387 */ /* 0x0003e80000100800 */
[----:B------:R4:W-:Y:S04]  /*6e50*/  STL [R1+0x1310], R86 ;  /* 0x0013105601007387 */ /* 0x0009e80000100800 */
[----:B------:R-:W-:Y:S04]  /*6e60*/  STL [R1+0x1314], R18 ;  /* 0x0013141201007387 */ /* 0x000fe80000100800 */
[----:B------:R-:W-:Y:S04]  /*6e70*/  STL [R1+0x1318], R21 ;  /* 0x0013181501007387 */ /* 0x000fe80000100800 */
[----:B------:R-:W4:Y:S01]  /*6e80*/  LDL R17, [R1+0x10f0] ;  /* 0x0010f00001117983 */ /* 0x000f220000100800 */
[----:B------:R-:W-:-:S03]  /*6e90*/  ISETP.GE.AND P1, PT, R16, RZ, PT ;  /* 0x000000ff1000720c */ /* 0x000fc60003f26270 */
[----:B------:R-:W4:Y:S04]  /*6ea0*/  LDL R84, [R1+0x10e0] ;  /* 0x0010e00001547983 */ /* 0x000f280000100800 */
[----:B------:R-:W4:Y:S01]  /*6eb0*/  LDL R16, [R1+0x10b8] ;  /* 0x0010b80001107983 */ /* 0x000f220000100800 */
[C---:B------:R-:W-:Y:S02]  /*6ec0*/  ISETP.GT.U32.AND P3, PT, R8.reuse, R87, PT ;  /* 0x000000570800720c */ /* 0x040fe40003f64070 */
[C---:B------:R-:W-:Y:S01]  /*6ed0*/  ISETP.GT.U32.AND P2, PT, R8.reuse, R89, PT ;  /* 0x000000590800720c */ /* 0x040fe20003f44070 */
[----:B------:R-:W4:Y:S10]  /*6ee0*/  LDL R83, [R1+0x10d8] ;  /* 0x0010d80001537983 */ /* 0x000f340000100800 */
[----:B------:R-:W-:Y:S01]  /*6ef0*/  @!P3 IMAD.IADD R87, R87, 0x1, -R8 ;  /* 0x000000015757b824 */ /* 0x000fe200078e0a08 */
[----:B------:R-:W-:-:S02]  /*6f00*/  ISETP.GT.U32.AND P3, PT, R8, R63, PT ;  /* 0x0000003f0800720c */ /* 0x000fc40003f64070 */
[C---:B------:R-:W-:Y:S01]  /*6f10*/  ISETP.GT.U32.AND P0, PT, R8.reuse, R88, PT ;  /* 0x000000580800720c */ /* 0x040fe20003f04070 */
[----:B------:R-:W-:Y:S01]  /*6f20*/  @!P2 IMAD.IADD R89, R89, 0x1, -R8 ;  /* 0x000000015959a824 */ /* 0x000fe200078e0a08 */
[----:B------:R-:W-:-:S04]  /*6f30*/  ISETP.GT.U32.AND P2, PT, R8, R87, PT ;  /* 0x000000570800720c */ /* 0x000fc80003f44070 */
[----:B------:R-:W-:-:S05]  /*6f40*/  ISETP.GT.U32.AND P5, PT, R8, R89, PT ;  /* 0x000000590800720c */ /* 0x000fca0003fa4070 */
[----:B------:R-:W-:-:S05]  /*6f50*/  @!P3 IMAD.IADD R63, R63, 0x1, -R8 ;  /* 0x000000013f3fb824 */ /* 0x000fca00078e0a08 */
[----:B------:R-:W-:Y:S01]  /*6f60*/  ISETP.GT.U32.AND P3, PT, R8, R63, PT ;  /* 0x0000003f0800720c */ /* 0x000fe20003f64070 */
[--C-:B------:R-:W-:Y:S01]  /*6f70*/  @!P0 IMAD.IADD R88, R88, 0x1, -R8.reuse ;  /* 0x0000000158588824 */ /* 0x100fe200078e0a08 */
[C---:B------:R-:W-:Y:S02]  /*6f80*/  ISETP.GT.U32.AND P0, PT, R8.reuse, R66, PT ;  /* 0x000000420800720c */ /* 0x040fe40003f04070 */
[C---:B------:R-:W-:Y:S01]  /*6f90*/  ISETP.GT.U32.AND P6, PT, R8.reuse, R65, PT ;  /* 0x000000410800720c */ /* 0x040fe20003fc4070 */
[--C-:B------:R-:W-:Y:S01]  /*6fa0*/  @!P2 IMAD.IADD R87, R87, 0x1, -R8.reuse ;  /* 0x000000015757a824 */ /* 0x100fe200078e0a08 */
[C---:B------:R-:W-:Y:S01]  /*6fb0*/  ISETP.GT.U32.AND P2, PT, R8.reuse, R64, PT ;  /* 0x000000400800720c */ /* 0x040fe20003f44070 */
[----:B------:R-:W-:Y:S01]  /*6fc0*/  @!P5 IMAD.IADD R89, R89, 0x1, -R8 ;  /* 0x000000015959d824 */ /* 0x000fe200078e0a08 */
[----:B------:R-:W-:-:S05]  /*6fd0*/  ISETP.GT.U32.AND P5, PT, R8, R67, PT ;  /* 0x000000430800720c */ /* 0x000fca0003fa4070 */
[--C-:B------:R-:W-:Y:S02]  /*6fe0*/  @!P3 IMAD.IADD R63, R63, 0x1, -R8.reuse ;  /* 0x000000013f3fb824 */ /* 0x100fe400078e0a08 */
[--C-:B------:R-:W-:Y:S01]  /*6ff0*/  @!P0 IMAD.IADD R66, R66, 0x1, -R8.reuse ;  /* 0x0000000142428824 */ /* 0x100fe200078e0a08 */
[----:B------:R-:W-:Y:S01]  /*7000*/  ISETP.GT.U32.AND P0, PT, R8, R20, PT ;  /* 0x000000140800720c */ /* 0x000fe20003f04070 */
[--C-:B------:R-:W-:Y:S02]  /*7010*/  @!P6 IMAD.IADD R65, R65, 0x1, -R8.reuse ;  /* 0x000000014141e824 */ /* 0x100fe400078e0a08 */
[--C-:B------:R-:W-:Y:S02]  /*7020*/  @!P2 IMAD.IADD R64, R64, 0x1, -R8.reuse ;  /* 0x000000014040a824 */ /* 0x100fe400078e0a08 */
[----:B------:R-:W-:Y:S01]  /*7030*/  @!P5 IMAD.IADD R67, R67, 0x1, -R8 ;  /* 0x000000014343d824 */ /* 0x000fe200078e0a08 */
[----:B------:R-:W-:Y:S01]  /*7040*/  ISETP.GT.U32.AND P5, PT, R8, R65, PT ;  /* 0x000000410800720c */ /* 0x000fe20003fa4070 */
[----:B------:R-:W-:-:S06]  /*7050*/  @!P1 IMAD.MOV R90, RZ, RZ, -R90 ;  /* 0x000000ffff5a9224 */ /* 0x000fcc00078e0a5a */
[----:B------:R-:W-:Y:S01]  /*7060*/  @!P0 IMAD.IADD R20, R20, 0x1, -R8 ;  /* 0x0000000114148824 */ /* 0x000fe200078e0a08 */
[----:B------:R-:W-:-:S05]  /*7070*/  ISETP.GT.U32.AND P0, PT, R8, R70, PT ;  /* 0x000000460800720c */ /* 0x000fca0003f04070 */
[----:B------:R-:W-:Y:S01]  /*7080*/  @!P5 IMAD.IADD R65, R65, 0x1, -R8 ;  /* 0x000000014141d824 */ /* 0x000fe200078e0a08 */
[----:B------:R-:W-:-:S07]  /*7090*/  ISETP.GT.U32.AND P5, PT, R8, R71, PT ;  /* 0x000000470800720c */ /* 0x000fce0003fa4070 */
[----:B------:R-:W-:-:S06]  /*70a0*/  @!P0 IMAD.IADD R70, R70, 0x1, -R8 ;  /* 0x0000000146468824 */ /* 0x000fcc00078e0a08 */
[----:B------:R-:W-:Y:S01]  /*70b0*/  @!P5 IMAD.IADD R71, R71, 0x1, -R8 ;  /* 0x000000014747d824 */ /* 0x000fe200078e0a08 */
[----:B--2---:R-:W-:Y:S02]  /*70c0*/  ISETP.GE.AND P3, PT, R82, RZ, PT ;  /* 0x000000ff5200720c */ /* 0x004fe40003f66270 */
[----:B------:R-:W2:Y:S01]  /*70d0*/  LDL R82, [R1+0x1044] ;  /* 0x0010440001527983 */ /* 0x000ea20000100800 */
[----:B---3--:R-:W-:Y:S02]  /*70e0*/  ISETP.GE.AND P4, PT, R10, RZ, PT ;  /* 0x000000ff0a00720c */ /* 0x008fe40003f86270 */
[----:B------:R-:W-:Y:S02]  /*70f0*/  ISETP.GE.AND P2, PT, R81, RZ, PT ;  /* 0x000000ff5100720c */ /* 0x000fe40003f46270 */
[----:B------:R-:W3:Y:S09]  /*7100*/  LDL R81, [R1+0x103c] ;  /* 0x00103c0001517983 */ /* 0x000ef20000100800 */
[----:B------:R-:W-:Y:S01]  /*7110*/  @!P4 IMAD.MOV R87, RZ, RZ, -R87 ;  /* 0x000000ffff57c224 */ /* 0x000fe200078e0a57 */
[----:B------:R-:W-:Y:S01]  /*7120*/  ISETP.GT.U32.AND P4, PT, R8, R19, PT ;  /* 0x000000130800720c */ /* 0x000fe20003f84070 */
[----:B------:R-:W-:-:S02]  /*7130*/  @!P3 IMAD.MOV R88, RZ, RZ, -R88 ;  /* 0x000000ffff58b224 */ /* 0x000fc400078e0a58 */
[----:B------:R-:W-:Y:S01]  /*7140*/  @!P2 IMAD.MOV R89, RZ, RZ, -R89 ;  /* 0x000000ffff59a224 */ /* 0x000fe200078e0a59 */
[----:B------:R-:W-:Y:S04]  /*7150*/  STL [R1+0x131c], R90 ;  /* 0x00131c5a01007387 */ /* 0x000fe80000100800 */
[----:B------:R-:W-:Y:S05]  /*7160*/  STL [R1+0x1320], R87 ;  /* 0x0013205701007387 */ /* 0x000fea0000100800 */
[----:B------:R-:W-:Y:S01]  /*7170*/  @!P4 IMAD.IADD R19, R19, 0x1, -R8 ;  /* 0x000000011313c824 */ /* 0x000fe200078e0a08 */
[----:B------:R-:W-:Y:S04]  /*7180*/  STL [R1+0x1324], R88 ;  /* 0x0013245801007387 */ /* 0x000fe80000100800 */
[----:B------:R-:W-:Y:S01]  /*7190*/  STL [R1+0x1328], R89 ;  /* 0x0013285901007387 */ /* 0x000fe20000100800 */
[----:B----4-:R-:W-:-:S03]  /*71a0*/  ISETP.GE.AND P0, PT, R17, RZ, PT ;  /* 0x000000ff1100720c */ /* 0x010fc60003f06270 */
        /* <DEDUP_REMOVED lines=8> */
[----:B0-----:R-:W4:Y:S01]  /*7230*/  LDL R92, [R1+0xfc8] ;  /* 0x000fc800015c7983 */ /* 0x001f220000100800 */
[C---:B------:R-:W-:Y:S02]  /*7240*/  ISETP.GT.U32.AND P1, PT, R8.reuse, R64, PT ;  /* 0x000000400800720c */ /* 0x040fe40003f24070 */
[C---:B------:R-:W-:Y:S01]  /*7250*/  ISETP.GT.U32.AND P4, PT, R8.reuse, R73, PT ;  /* 0x000000490800720c */ /* 0x040fe20003f84070 */
[----:B-1----:R-:W4:Y:S01]  /*7260*/  LDL R91, [R1+0xfdc] ;  /* 0x000fdc00015b7983 */ /* 0x002f220000100800 */
[----:B------:R-:W-:-:S03]  /*7270*/  ISETP.GT.U32.AND P2, PT, R8, R67, PT ;  /* 0x000000430800720c */ /* 0x000fc60003f44070 */
[----:B------:R-:W4:Y:S02]  /*7280*/  LDL R86, [R1+0xfd8] ;  /* 0x000fd80001567983 */ /* 0x000f240000100800 */
[--C-:B------:R-:W-:Y:S02]  /*7290*/  @!P6 IMAD.IADD R68, R68, 0x1, -R8.reuse ;  /* 0x000000014444e824 */ /* 0x100fe400078e0a08 */
[--C-:B------:R-:W-:Y:S01]  /*72a0*/  @!P3 IMAD.IADD R66, R66, 0x1, -R8.reuse ;  /* 0x000000014242b824 */ /* 0x100fe200078e0a08 */
[C---:B------:R-:W-:Y:S02]  /*72b0*/  ISETP.GT.U32.AND P3, PT, R8.reuse, R72, PT ;  /* 0x000000480800720c */ /* 0x040fe40003f64070 */
[----:B------:R-:W-:Y:S01]  /*72c0*/  ISETP.GT.U32.AND P6, PT, R8, R68, PT ;  /* 0x000000440800720c */ /* 0x000fe20003fc4070 */
[----:B------:R-:W-:Y:S01]  /*72d0*/  @!P1 IMAD.IADD R64, R64, 0x1, -R8 ;  /* 0x0000000140409824 */ /* 0x000fe200078e0a08 */
[----:B------:R-:W-:-:S09]  /*72e0*/  ISETP.GT.U32.AND P1, PT, R8, R69, PT ;  /* 0x000000450800720c */ /* 0x000fd20003f24070 */
[--C-:B------:R-:W-:Y:S02]  /*72f0*/  @!P3 IMAD.IADD R72, R72, 0x1, -R8.reuse ;  /* 0x000000014848b824 */ /* 0x100fe400078e0a08 */
[--C-:B------:R-:W-:Y:S01]  /*7300*/  @!P6 IMAD.IADD R68, R68, 0x1, -R8.reuse ;  /* 0x000000014444e824 */ /* 0x100fe200078e0a08 */
[----:B------:R-:W-:Y:S01]  /*7310*/  ISETP.GE.AND P6, PT, R84, RZ, PT ;  /* 0x000000ff5400720c */ /* 0x000fe20003fc6270 */
[--C-:B------:R-:W-:Y:S01]  /*7320*/  @!P1 IMAD.IADD R69, R69, 0x1, -R8.reuse ;  /* 0x0000000145459824 */ /* 0x100fe200078e0a08 */
[----:B------:R-:W-:Y:S01]  /*7330*/  ISETP.GE.AND P1, PT, R83, RZ, PT ;  /* 0x000000ff5300720c */ /* 0x000fe20003f26270 */
[----:B------:R-:W-:Y:S01]  /*7340*/  IMAD.MOV.U32 R84, RZ, RZ, R63 ;  /* 0x000000ffff547224 */ /* 0x000fe200078e003f */
[----:B------:R-:W-:Y:S01]  /*7350*/  IABS R14, R14 ;  /* 0x0000000e000e7213 */ /* 0x000fe20000000000 */
[----:B------:R-:W-:Y:S02]  /*7360*/  @!P4 IMAD.IADD R73, R73, 0x1, -R8 ;  /* 0x000000014949c824 */ /* 0x000fe400078e0a08 */
[----:B------:R-:W-:-:S06]  /*7370*/  IMAD.MOV.U32 R83, RZ, RZ, R64 ;  /* 0x000000ffff537224 */ /* 0x000fcc00078e0040 */
[----:B------:R-:W-:Y:S01]  /*7380*/  @!P6 IMAD.MOV R84, RZ, RZ, -R84 ;  /* 0x000000ffff54e224 */ /* 0x000fe200078e0a54 */
[----:B------:R-:W-:Y:S01]  /*7390*/  ISETP.GT.U32.AND P6, PT, R8, R72, PT ;  /* 0x000000480800720c */ /* 0x000fe20003fc4070 */
[----:B------:R-:W-:-:S04]  /*73a0*/  IMAD.HI.U32 R10, R9, R14, RZ ;  /* 0x0000000e090a7227 */ /* 0x000fc800078e00ff */
[----:B------:R-:W-:Y:S02]  /*73b0*/  @!P2 IMAD.IADD R67, R67, 0x1, -R8 ;  /* 0x000000014343a824 */ /* 0x000fe400078e0a08 */
[----:B------:R-:W-:Y:S02]  /*73c0*/  IMAD.MOV R10, RZ, RZ, -R10 ;  /* 0x000000ffff0a7224 */ /* 0x000fe400078e0a0a */
[----:B------:R-:W-:Y:S01]  /*73d0*/  @!P1 IMAD.MOV R83, RZ, RZ, -R83 ;  /* 0x000000ffff539224 */ /* 0x000fe200078e0a53 */
[----:B------:R-:W-:Y:S01]  /*73e0*/  STL [R1+0x1334], R84 ;  /* 0x0013345401007387 */ /* 0x000fe20000100800 */
[----:B------:R-:W-:Y:S02]  /*73f0*/  IMAD R14, R8, R10, R14 ;  /* 0x0000000a080e7224 */ /* 0x000fe400078e020e */
[----:B------:R-:W-:Y:S01]  /*7400*/  @!P6 IMAD.IADD R72, R72, 0x1, -R8 ;  /* 0x000000014848e824 */ /* 0x000fe200078e0a08 */
[----:B------:R-:W-:Y:S01]  /*7410*/  STL [R1+0x1338], R83 ;  /* 0x0013385301007387 */ /* 0x000fe20000100800 */
[----:B------:R-:W-:Y:S01]  /*7420*/  VIADD R10, R0, 0xf9 ;  /* 0x000000f9000a7836 */ /* 0x000fe20000000000 */
[----:B------:R-:W-:-:S02]  /*7430*/  ISETP.GT.U32.AND P6, PT, R8, R78, PT ;  /* 0x0000004e0800720c */ /* 0x000fc40003fc4070 */
[----:B------:R-:W-:-:S11]  /*7440*/  ISETP.GT.U32.AND P1, PT, R8, R70, PT ;  /* 0x000000460800720c */ /* 0x000fd60003f24070 */
[--C-:B------:R-:W-:Y:S02]  /*7450*/  @!P6 IMAD.IADD R78, R78, 0x1, -R8.reuse ;  /* 0x000000014e4ee824 */ /* 0x100fe400078e0a08 */
[----:B------:R-:W-:Y:S01]  /*7460*/  @!P1 IMAD.IADD R70, R70, 0x1, -R8 ;  /* 0x0000000146469824 */ /* 0x000fe200078e0a08 */
[----:B------:R-:W-:-:S13]  /*7470*/  ISETP.GT.U32.AND P1, PT, R8, R76, PT ;  /* 0x0000004c0800720c */ /* 0x000fda0003f24070 */
[----:B------:R-:W-:Y:S01]  /*7480*/  @!P1 IMAD.IADD R76, R76, 0x1, -R8 ;  /* 0x000000014c4c9824 */ /* 0x000fe200078e0a08 */
[----:B--2---:R-:W-:Y:S01]  /*7490*/  ISETP.GE.AND P3, PT, R82, RZ, PT ;  /* 0x000000ff5200720c */ /* 0x004fe20003f66270 */
[----:B------:R-:W-:-:S04]  /*74a0*/  IMAD.MOV.U32 R82, RZ, RZ, R65 ;  /* 0x000000ffff527224 */ /* 0x000fc800078e0041 */
[----:B------:R-:W-:Y:S01]  /*74b0*/  @!P0 IMAD.MOV R82, RZ, RZ, -R82 ;  /* 0x000000ffff528224 */ /* 0x000fe200078e0a52 */
[----:B------:R-:W-:Y:S02]  /*74c0*/  ISETP.GT.U32.AND P0, PT, R8, R71, PT ;  /* 0x000000470800720c */ /* 0x000fe40003f04070 */
[----:B---3--:R-:W-:Y:S01]  /*74d0*/  ISETP.GE.AND P4, PT, R81, RZ, PT ;  /* 0x000000ff5100720c */ /* 0x008fe20003f86270 */
[----:B------:R-:W-:-:S10]  /*74e0*/  IMAD.MOV.U32 R81, RZ, RZ, R66 ;  /* 0x000000ffff517224 */ /* 0x000fd400078e0042 */
[----:B------:R-:W-:Y:S01]  /*74f0*/  @!P0 IMAD.IADD R71, R71, 0x1, -R8 ;  /* 0x0000000147478824 */ /* 0x000fe200078e0a08 */
[----:B------:R-:W-:Y:S01]  /*7500*/  ISETP.GT.U32.AND P0, PT, R8, R77, PT ;  /* 0x0000004d0800720c */ /* 0x000fe20003f04070 */
[----:B------:R-:W-:Y:S02]  /*7510*/  @!P5 IMAD.MOV R81, RZ, RZ, -R81 ;  /* 0x000000ffff51d224 */ /* 0x000fe400078e0a51 */
[----:B------:R-:W-:Y:S01]  /*7520*/  @!P3 IMAD.MOV R67, RZ, RZ, -R67 ;  /* 0x000000ffff43b224 */ /* 0x000fe200078e0a43 */
[----:B------:R-:W-:Y:S01]  /*7530*/  STL [R1+0x133c], R82 ;  /* 0x00133c5201007387 */ /* 0x000fe20000100800 */
[----:B------:R-:W-:-:S03]  /*7540*/  @!P4 IMAD.MOV R68, RZ, RZ, -R68 ;  /* 0x000000ffff44c224 */ /* 0x000fc600078e0a44 */
[----:B------:R-:W-:Y:S04]  /*7550*/  STL [R1+0x1340], R81 ;  /* 0x0013405101007387 */ /* 0x000fe80000100800 */
[----:B------:R-:W-:Y:S01]  /*7560*/  STL [R1+0x1344], R67 ;  /* 0x0013444301007387 */ /* 0x000fe20000100800 */
[----:B------:R-:W-:-:S03]  /*7570*/  @!P0 IMAD.IADD R77, R77, 0x1, -R8 ;  /* 0x000000014d4d8824 */ /* 0x000fc600078e0a08 */
[----:B------:R0:W-:Y:S04]  /*7580*/  STL [R1+0x1348], R0 ;  /* 0x0013480001007387 */ /* 0x0001e80000100800 */
[----:B------:R1:W-:Y:S04]  /*7590*/  STL [R1+0x1160], R10 ;  /* 0x0011600a01007387 */ /* 0x0003e80000100800 */
[----:B------:R-:W-:Y:S01]  /*75a0*/  STL [R1+0x134c], R68 ;  /* 0x00134c4401007387 */ /* 0x000fe20000100800 */
[----:B----4-:R-:W-:Y:S01]  /*75b0*/  ISETP.GE.AND P6, PT, R16, RZ, PT ;  /* 0x000000ff1000720c */ /* 0x010fe20003fc6270 */
[----:B0-----:R-:W0:Y:S01]  /*75c0*/  LDC R0, c[0x0][0x3a0] ;  /* 0x0000e800ff007b82 */ /* 0x001e220000000800 */
[----:B------:R-:W-:Y:S01]  /*75d0*/  ISETP.GE.AND P0, PT, R17, RZ, PT ;  /* 0x000000ff1100720c */ /* 0x000fe20003f06270 */
[----:B------:R-:W2:Y:S04]  /*75e0*/  LDL R16, [R1+0x10cc] ;  /* 0x0010cc0001107983 */ /* 0x000ea80000100800 */
[----:B------:R-:W3:Y:S01]  /*75f0*/  LDL R17, [R1+0x1088] ;  /* 0x0010880001117983 */ /* 0x000ee20000100800 */
[----:B------:R-:W-:-:S03]  /*7600*/  ISETP.GE.AND P1, PT, R85, RZ, PT ;  /* 0x000000ff5500720c */ /* 0x000fc60003f26270 */
[----:B------:R-:W4:Y:S01]  /*7610*/  LDL R85, [R1+0x1090] ;  /* 0x0010900001557983 */ /* 0x000f220000100800 */
[----:B------:R-:W-:-:S13]  /*7620*/  ISETP.GT.U32.AND P2, PT, R8, R74, PT ;  /* 0x0000004a0800720c */ /* 0x000fda0003f44070 */
[----:B------:R-:W-:Y:S01]  /*7630*/  @!P2 IMAD.IADD R74, R74, 0x1, -R8 ;  /* 0x000000014a4aa824 */ /* 0x000fe200078e0a08 */
[----:B------:R-:W-:-:S13]  /*7640*/  ISETP.GT.U32.AND P2, PT, R8, R69, PT ;  /* 0x000000450800720c */ /* 0x000fda0003f44070 */
[----:B------:R-:W-:Y:S01]  /*7650*/  @!P2 IMAD.IADD R69, R69, 0x1, -R8 ;  /* 0x000000014545a824 */ /* 0x000fe200078e0a08 */
[C---:B------:R-:W-:Y:S02]  /*7660*/  ISETP.GT.U32.AND P2, PT, R8.reuse, R80, PT ;  /* 0x000000500800720c */ /* 0x040fe40003f44070 */
[C---:B------:R-:W-:Y:S02]  /*7670*/  ISETP.GT.U32.AND P4, PT, R8.reuse, R75, PT ;  /* 0x0000004b0800720c */ /* 0x040fe40003f84070 */
[C---:B------:R-:W-:Y:S02]  /*7680*/  ISETP.GT.U32.AND P3, PT, R8.reuse, R73, PT ;  /* 0x000000490800720c */ /* 0x040fe40003f64070 */
[----:B------:R-:W-:-:S07]  /*7690*/  ISETP.GT.U32.AND P5, PT, R8, R74, PT ;  /* 0x0000004a0800720c */ /* 0x000fce0003fa4070 */
[----:B------:R-:W-:Y:S01]  /*76a0*/  @!P2 IMAD.IADD R80, R80, 0x1, -R8 ;  /* 0x000000015050a824 */ /* 0x000fe200078e0a08 */
[----:B------:R-:W-:Y:S02]  /*76b0*/  ISETP.GE.AND P2, PT, R92, RZ, PT ;  /* 0x000000ff5c00720c */ /* 0x000fe40003f46270 */
[----:B------:R-:W4:Y:S01]  /*76c0*/  LDL R92, [R1+0x1050] ;  /* 0x00105000015c7983 */ /* 0x000f220000100800 */
[----:B------:R-:W-:Y:S01]  /*76d0*/  @!P1 IMAD.MOV R72, RZ, RZ, -R72 ;  /* 0x000000ffff489224 */ /* 0x000fe200078e0a48 */
[----:B------:R-:W-:Y:S01]  /*76e0*/  ISETP.GT.U32.AND P1, PT, R8, R77, PT ;  /* 0x0000004d0800720c */ /* 0x000fe20003f24070 */
[--C-:B------:R-:W-:Y:S01]  /*76f0*/  @!P4 IMAD.IADD R75, R75, 0x1, -R8.reuse ;  /* 0x000000014b4bc824 */ /* 0x100fe200078e0a08 */
[----:B------:R-:W-:Y:S01]  /*7700*/  ISETP.GE.AND P4, PT, R91, RZ, PT ;  /* 0x000000ff5b00720c */ /* 0x000fe20003f86270 */
[--C-:B------:R-:W-:Y:S01]  /*7710*/  @!P3 IMAD.IADD R73, R73, 0x1, -R8.reuse ;  /* 0x000000014949b824 */ /* 0x100fe200078e0a08 */
[----:B------:R-:W4:Y:S01]  /*7720*/  LDL R91, [R1+0x1058] ;  /* 0x00105800015b7983 */ /* 0x000f220000100800 */
[--C-:B------:R-:W-:Y:S01]  /*7730*/  @!P5 IMAD.IADD R74, R74, 0x1, -R8.reuse ;  /* 0x000000014a4ad824 */ /* 0x100fe200078e0a08 */
[----:B------:R-:W-:Y:S01]  /*7740*/  ISETP.GE.AND P5, PT, R86, RZ, PT ;  /* 0x000000ff5600720c */ /* 0x000fe20003fa6270 */
[----:B------:R-:W-:Y:S01]  /*7750*/  @!P0 IMAD.MOV R73, RZ, RZ, -R73 ;  /* 0x000000ffff498224 */ /* 0x000fe200078e0a49 */
[C---:B------:R-:W-:Y:S01]  /*7760*/  ISETP.GT.U32.AND P0, PT, R8.reuse, R78, PT ;  /* 0x0000004e0800720c */ /* 0x040fe20003f04070 */
[----:B------:R-:W4:Y:S04]  /*7770*/  LDL R86, [R1+0x104c] ;  /* 0x00104c0001567983 */ /* 0x000f280000100800 */
[----:B------:R-:W-:Y:S01]  /*7780*/  @!P1 IMAD.IADD R77, R77, 0x1, -R8 ;  /* 0x000000014d4d9824 */ /* 0x000fe200078e0a08 */
[----:B------:R-:W-:Y:S01]  /*7790*/  ISETP.GT.U32.AND P1, PT, R8, R41, PT ;  /* 0x000000290800720c */ /* 0x000fe20003f24070 */
[----:B------:R-:W-:-:S02]  /*77a0*/  @!P4 IMAD.MOV R70, RZ, RZ, -R70 ;  /* 0x000000ffff46c224 */ /* 0x000fc400078e0a46 */
[----:B------:R-:W-:Y:S02]  /*77b0*/  @!P2 IMAD.MOV R71, RZ, RZ, -R71 ;  /* 0x000000ffff47a224 */ /* 0x000fe400078e0a47 */
[----:B------:R-:W-:Y:S02]  /*77c0*/  @!P5 IMAD.MOV R69, RZ, RZ, -R69 ;  /* 0x000000ffff45d224 */ /* 0x000fe400078e0a45 */
[----:B------:R-:W-:Y:S01]  /*77d0*/  @!P0 IMAD.IADD R78, R78, 0x1, -R8 ;  /* 0x000000014e4e8824 */ /* 0x000fe200078e0a08 */
[C---:B------:R-:W-:Y:S01]  /*77e0*/  ISETP.GT.U32.AND P0, PT, R8.reuse, R42, PT ;  /* 0x0000002a0800720c */ /* 0x040fe20003f04070 */
[----:B------:R-:W-:Y:S01]  /*77f0*/  @!P6 IMAD.MOV R74, RZ, RZ, -R74 ;  /* 0x000000ffff4ae224 */ /* 0x000fe200078e0a4a */
[----:B------:R-:W-:Y:S01]  /*7800*/  STL [R1+0x1350], R69 ;  /* 0x0013504501007387 */ /* 0x000fe20000100800 */
[----:B------:R-:W-:-:S03]  /*7810*/  ISETP.GT.U32.AND P2, PT, R8, R76, PT ;  /* 0x0000004c0800720c */ /* 0x000fc60003f44070 */
[----:B------:R-:W-:Y:S01]  /*7820*/  STL [R1+0x1354], R70 ;  /* 0x0013544601007387 */ /* 0x000fe20000100800 */
[----:B------:R-:W-:-:S03]  /*7830*/  @!P1 IMAD.IADD R41, R41, 0x1, -R8 ;  /* 0x0000000129299824 */ /* 0x000fc600078e0a08 */
[----:B------:R-:W-:Y:S04]  /*7840*/  STL [R1+0x1358], R71 ;  /* 0x0013584701007387 */ /* 0x000fe80000100800 */
[----:B------:R-:W-:Y:S04]  /*7850*/  STL [R1+0x135c], R72 ;  /* 0x00135c4801007387 */ /* 0x000fe80000100800 */
[----:B------:R-:W-:Y:S04]  /*7860*/  STL [R1+0x1360], R73 ;  /* 0x0013604901007387 */ /* 0x000fe80000100800 */
[----:B------:R-:W-:Y:S04]  /*7870*/  STL [R1+0x1364], R74 ;  /* 0x0013644a01007387 */ /* 0x000fe80000100800 */
[----:B------:R0:W-:Y:S01]  /*7880*/  STL [R1+0x1368], R9 ;  /* 0x0013680901007387 */ /* 0x0001e20000100800 */
[----:B------:R-:W-:-:S02]  /*7890*/  @!P0 IMAD.IADD R42, R42, 0x1, -R8 ;  /* 0x000000012a2a8824 */ /* 0x000fc400078e0a08 */
[----:B------:R-:W-:Y:S01]  /*78a0*/  @!P2 IMAD.IADD R76, R76, 0x1, -R8 ;  /* 0x000000014c4ca824 */ /* 0x000fe200078e0a08 */
[----:B------:R-:W-:-:S13]  /*78b0*/  ISETP.GT.U32.AND P2, PT, R8, R40, PT ;  /* 0x000000280800720c */ /* 0x000fda0003f44070 */
[----:B------:R-:W-:Y:S01]  /*78c0*/  @!P2 IMAD.IADD R40, R40, 0x1, -R8 ;  /* 0x000000012828a824 */ /* 0x000fe200078e0a08 */
[----:B---3--:R-:W-:Y:S02]  /*78d0*/  ISETP.GE.AND P1, PT, R17, RZ, PT ;  /* 0x000000ff1100720c */ /* 0x008fe40003f26270 */
[----:B------:R-:W3:Y:S01]  /*78e0*/  LDL R17, [R1+0x113c] ;  /* 0x00113c0001117983 */ /* 0x000ee20000100800 */
[----:B--2---:R-:W-:-:S03]  /*78f0*/  ISETP.GE.AND P0, PT, R16, RZ, PT ;  /* 0x000000ff1000720c */ /* 0x004fc60003f06270 */
[----:B------:R-:W2:Y:S01]  /*7900*/  LDL R16, [R1+0x1144] ;  /* 0x0011440001107983 */ /* 0x000ea20000100800 */
[----:B----4-:R-:W-:-:S03]  /*7910*/  ISETP.GE.AND P2, PT, R85, RZ, PT ;  /* 0x000000ff5500720c */ /* 0x010fc60003f46270 */
[----:B------:R-:W4:Y:S01]  /*7920*/  LDL R85, [R1+0x110c] ;  /* 0x00110c0001557983 */ /* 0x000f220000100800 */
[C---:B------:R-:W-:Y:S02]  /*7930*/  ISETP.GT.U32.AND P4, PT, R8.reuse, R80, PT ;  /* 0x000000500800720c */ /* 0x040fe40003f84070 */
[----:B------:R-:W-:-:S11]  /*7940*/  ISETP.GT.U32.AND P3, PT, R8, R79, PT ;  /* 0x0000004f0800720c */ /* 0x000fd60003f64070 */
[--C-:B------:R-:W-:Y:S01]  /*7950*/  @!P4 IMAD.IADD R80, R80, 0x1, -R8.reuse ;  /* 0x000000015050c824 */ /* 0x100fe200078e0a08 */
[----:B------:R-:W-:Y:S01]  /*7960*/  ISETP.GT.U32.AND P4, PT, R8, R5, PT ;  /* 0x000000050800720c */ /* 0x000fe20003f84070 */
[----:B------:R-:W-:-:S05]  /*7970*/  @!P3 IMAD.IADD R79, R79, 0x1, -R8 ;  /* 0x000000014f4fb824 */ /* 0x000fca00078e0a08 */
[----:B------:R-:W-:-:S07]  /*7980*/  ISETP.GT.U32.AND P5, PT, R8, R79, PT ;  /* 0x0000004f0800720c */ /* 0x000fce0003fa4070 */
[--C-:B------:R-:W-:Y:S01]  /*7990*/  @!P4 IMAD.IADD R5, R5, 0x1, -R8.reuse ;  /* 0x000000010505c824 */ /* 0x100fe200078e0a08 */
[----:B------:R-:W-:Y:S02]  /*79a0*/  ISETP.GT.U32.AND P3, PT, R8, R75, PT ;  /* 0x0000004b0800720c */ /* 0x000fe40003f64070 */
[----:B------:R-:W-:Y:S02]  /*79b0*/  ISETP.GE.AND P4, PT, R92, RZ, PT ;  /* 0x000000ff5c00720c */ /* 0x000fe40003f86270 */
[----:B------:R-:W4:Y:S01]  /*79c0*/  LDL R92, [R1+0x10f8] ;  /* 0x0010f800015c7983 */ /* 0x000f220000100800 */
[----:B------:R-:W-:Y:S01]  /*79d0*/  @!P5 IMAD.IADD R79, R79, 0x1, -R8 ;  /* 0x000000014f4fd824 */ /* 0x000fe200078e0a08 */
[----:B------:R-:W-:Y:S02]  /*79e0*/  ISETP.GE.AND P5, PT, R91, RZ, PT ;  /* 0x000000ff5b00720c */ /* 0x000fe40003fa6270 */
[----:B------:R-:W4:Y:S07]  /*79f0*/  LDL R91, [R1+0x1108] ;  /* 0x00110800015b7983 */ /* 0x000f2e0000100800 */
[----:B------:R-:W-:Y:S01]  /*7a00*/  @!P4 IMAD.MOV R76, RZ, RZ, -R76 ;  /* 0x000000ffff4cc224 */ /* 0x000fe200078e0a4c */
[----:B------:R-:W-:Y:S01]  /*7a10*/  ISETP.GT.U32.AND P4, PT, R8, R40, PT ;  /* 0x000000280800720c */ /* 0x000fe20003f84070 */
[----:B------:R-:W-:Y:S01]  /*7a20*/  @!P3 IMAD.IADD R75, R75, 0x1, -R8 ;  /* 0x000000014b4bb824 */ /* 0x000fe200078e0a08 */
[----:B------:R-:W-:Y:S01]  /*7a30*/  ISETP.GE.AND P3, PT, R86, RZ, PT ;  /* 0x000000ff5600720c */ /* 0x000fe20003f66270 */
[----:B------:R-:W-:Y:S01]  /*7a40*/  @!P2 IMAD.MOV R77, RZ, RZ, -R77 ;  /* 0x000000ffff4da224 */ /* 0x000fe200078e0a4d */
[----:B------:R-:W-:Y:S01]  /*7a50*/  ISETP.GT.U32.AND P2, PT, R8, R41, PT ;  /* 0x000000290800720c */ /* 0x000fe20003f44070 */
[----:B------:R-:W-:-:S08]  /*7a60*/  @!P5 IMAD.MOV R80, RZ, RZ, -R80 ;  /* 0x000000ffff50d224 */ /* 0x000fd000078e0a50 */
[--C-:B------:R-:W-:Y:S01]  /*7a70*/  @!P4 IMAD.IADD R40, R40, 0x1, -R8.reuse ;  /* 0x000000012828c824 */ /* 0x100fe200078e0a08 */
[C---:B------:R-:W-:Y:S01]  /*7a80*/  ISETP.GT.U32.AND P4, PT, R8.reuse, R47, PT ;  /* 0x0000002f0800720c */ /* 0x040fe20003f84070 */
[----:B------:R-:W-:Y:S01]  /*7a90*/  @!P3 IMAD.MOV R75, RZ, RZ, -R75 ;  /* 0x000000ffff4bb224 */ /* 0x000fe200078e0a4b */
[----:B------:R-:W4:Y:S01]  /*7aa0*/  LDL R86, [R1+0x10c4] ;  /* 0x0010c40001567983 */ /* 0x000f220000100800 */
[--C-:B------:R-:W-:Y:S01]  /*7ab0*/  @!P2 IMAD.IADD R41, R41, 0x1, -R8.reuse ;  /* 0x000000012929a824 */ /* 0x100fe200078e0a08 */
[C---:B------:R-:W-:Y:S02]  /*7ac0*/  ISETP.GT.U32.AND P2, PT, R8.reuse, R48, PT ;  /* 0x000000300800720c */ /* 0x040fe40003f44070 */
[----:B------:R-:W-:Y:S01]  /*7ad0*/  ISETP.GT.U32.AND P5, PT, R8, R5, PT ;  /* 0x000000050800720c */ /* 0x000fe20003fa4070 */
[----:B------:R-:W-:Y:S04]  /*7ae0*/  STL [R1+0x136c], R75 ;  /* 0x00136c4b01007387 */ /* 0x000fe80000100800 */
[----:B------:R-:W-:Y:S02]  /*7af0*/  STL [R1+0x1370], R80 ;  /* 0x0013705001007387 */ /* 0x000fe40000100800 */
[----:B------:R-:W-:-:S02]  /*7b00*/  @!P4 IMAD.IADD R47, R47, 0x1, -R8 ;  /* 0x000000012f2fc824 */ /* 0x000fc400078e0a08 */
[----:B------:R-:W-:Y:S02]  /*7b10*/  STL [R1+0x1374], R76 ;  /* 0x0013744c01007387 */ /* 0x000fe40000100800 */
[--C-:B------:R-:W-:Y:S02]  /*7b20*/  @!P2 IMAD.IADD R48, R48, 0x1, -R8.reuse ;  /* 0x000000013030a824 */ /* 0x100fe400078e0a08 */
        /* <DEDUP_REMOVED lines=9> */
[----:B------:R-:W-:-:S13]  /*7bc0*/  ISETP.GT.U32.AND P6, PT, R8, R4, PT ;  /* 0x000000040800720c */ /* 0x000fda0003fc4070 */
[----:B------:R-:W-:-:S05]  /*7bd0*/  @!P6 IMAD.IADD R4, R4, 0x1, -R8 ;  /* 0x000000010404e824 */ /* 0x000fca00078e0a08 */
[----:B------:R-:W-:-:S13]  /*7be0*/  ISETP.GT.U32.AND P3, PT, R8, R4, PT ;  /* 0x000000040800720c */ /* 0x000fda0003f64070 */
[----:B------:R-:W-:Y:S01]  /*7bf0*/  @!P3 IMAD.IADD R4, R4, 0x1, -R8 ;  /* 0x000000010404b824 */ /* 0x000fe200078e0a08 */
[C---:B------:R-:W-:Y:S01]  /*7c00*/  ISETP.GT.U32.AND P3, PT, R8.reuse, R45, PT ;  /* 0x0000002d0800720c */ /* 0x040fe20003f64070 */
[----:B------:R-:W-:Y:S01]  /*7c10*/  @!P0 IMAD.MOV R79, RZ, RZ, -R79 ;  /* 0x000000ffff4f8224 */ /* 0x000fe200078e0a4f */
[C---:B------:R-:W-:Y:S02]  /*7c20*/  ISETP.GT.U32.AND P0, PT, R8.reuse, R44, PT ;  /* 0x0000002c0800720c */ /* 0x040fe40003f04070 */
[----:B-1----:R-:W-:Y:S02]  /*7c30*/  IABS R10, R10 ;  /* 0x0000000a000a7213 */ /* 0x002fe40000000000 */
[----:B------:R-:W-:-:S07]  /*7c40*/  ISETP.GT.U32.AND P6, PT, R8, R43, PT ;  /* 0x0000002b0800720c */ /* 0x000fce0003fc4070 */
[----:B------:R-:W-:Y:S01]  /*7c50*/  @!P3 IMAD.IADD R45, R45, 0x1, -R8 ;  /* 0x000000012d2db824 */ /* 0x000fe200078e0a08 */
[----:B------:R-:W-:Y:S01]  /*7c60*/  ISETP.GE.AND P3, PT, R92, RZ, PT ;  /* 0x000000ff5c00720c */ /* 0x000fe20003f66270 */
[----:B------:R-:W-:Y:S01]  /*7c70*/  IMAD.HI.U32 R63, R9, R10, RZ ;  /* 0x0000000a093f7227 */ /* 0x000fe200078e00ff */
[----:B------:R-:W4:Y:S03]  /*7c80*/  LDL R92, [R1+0x1164] ;  /* 0x00116400015c7983 */ /* 0x000f260000100800 */
[----:B------:R-:W-:Y:S02]  /*7c90*/  IMAD.MOV.U32 R64, RZ, RZ, R40 ;  /* 0x000000ffff407224 */ /* 0x000fe400078e0028 */
[----:B------:R-:W-:Y:S02]  /*7ca0*/  IMAD.MOV R63, RZ, RZ, -R63 ;  /* 0x000000ffff3f7224 */ /* 0x000fe400078e0a3f */
[----:B------:R-:W-:Y:S01]  /*7cb0*/  @!P0 IMAD.IADD R44, R44, 0x1, -R8 ;  /* 0x000000012c2c8824 */ /* 0x000fe200078e0a08 */
[----:B------:R-:W-:-:S03]  /*7cc0*/  ISETP.GE.AND P0, PT, R91, RZ, PT ;  /* 0x000000ff5b00720c */ /* 0x000fc60003f06270 */
[----:B------:R-:W-:Y:S01]  /*7cd0*/  @!P3 IMAD.MOV R64, RZ, RZ, -R64 ;  /* 0x000000ffff40b224 */ /* 0x000fe200078e0a40 */
[C---:B------:R-:W-:Y:S01]  /*7ce0*/  ISETP.GT.U32.AND P3, PT, R8.reuse, R46, PT ;  /* 0x0000002e0800720c */ /* 0x040fe20003f64070 */
[C---:B------:R-:W-:Y:S01]  /*7cf0*/  IMAD R10, R8.reuse, R63, R10 ;  /* 0x0000003f080a7224 */ /* 0x040fe200078e020a */
[----:B------:R-:W4:Y:S01]  /*7d00*/  LDL R91, [R1+0x1168] ;  /* 0x00116800015b7983 */ /* 0x000f220000100800 */
[----:B------:R-:W-:Y:S02]  /*7d10*/  IMAD.MOV.U32 R63, RZ, RZ, R41 ;  /* 0x000000ffff3f7224 */ /* 0x000fe400078e0029 */
[----:B------:R-:W-:Y:S02]  /*7d20*/  @!P6 IMAD.IADD R43, R43, 0x1, -R8 ;  /* 0x000000012b2be824 */ /* 0x000fe400078e0a08 */
[----:B------:R-:W-:Y:S01]  /*7d30*/  @!P5 IMAD.MOV R63, RZ, RZ, -R63 ;  /* 0x000000ffff3fd224 */ /* 0x000fe200078e0a3f */
[C---:B------:R-:W-:Y:S02]  /*7d40*/  ISETP.GT.U32.AND P5, PT, R8.reuse, R47, PT ;  /* 0x0000002f0800720c */ /* 0x040fe40003fa4070 */
[----:B------:R-:W-:-:S03]  /*7d50*/  ISETP.GT.U32.AND P6, PT, R8, R43, PT ;  /* 0x0000002b0800720c */ /* 0x000fc60003fc4070 */
[----:B------:R-:W-:Y:S01]  /*7d60*/  @!P3 IMAD.IADD R46, R46, 0x1, -R8 ;  /* 0x000000012e2eb824 */ /* 0x000fe200078e0a08 */
[----:B------:R-:W-:Y:S01]  /*7d70*/  ISETP.GT.U32.AND P3, PT, R8, R53, PT ;  /* 0x000000350800720c */ /* 0x000fe20003f64070 */
[----:B------:R-:W-:-:S04]  /*7d80*/  IMAD.MOV.U32 R65, RZ, RZ, R5 ;  /* 0x000000ffff417224 */ /* 0x000fc800078e0005 */
[----:B------:R-:W-:Y:S02]  /*7d90*/  @!P0 IMAD.MOV R65, RZ, RZ, -R65 ;  /* 0x000000ffff418224 */ /* 0x000fe400078e0a41 */
[--C-:B------:R-:W-:Y:S01]  /*7da0*/  @!P5 IMAD.IADD R47, R47, 0x1, -R8.reuse ;  /* 0x000000012f2fd824 */ /* 0x100fe200078e0a08 */
[----:B------:R-:W-:Y:S01]  /*7db0*/  ISETP.GT.U32.AND P5, PT, R8, R54, PT ;  /* 0x000000360800720c */ /* 0x000fe20003fa4070 */
[--C-:B------:R-:W-:Y:S01]  /*7dc0*/  @!P6 IMAD.IADD R43, R43, 0x1, -R8.reuse ;  /* 0x000000012b2be824 */ /* 0x100fe200078e0a08 */
[----:B------:R-:W-:Y:S02]  /*7dd0*/  ISETP.GE.AND P6, PT, R86, RZ, PT ;  /* 0x000000ff5600720c */ /* 0x000fe40003fc6270 */
[----:B------:R-:W-:Y:S01]  /*7de0*/  ISETP.GT.U32.AND P0, PT, R8, R45, PT ;  /* 0x0000002d0800720c */ /* 0x000fe20003f04070 */
[----:B------:R-:W4:Y:S01]  /*7df0*/  LDL R86, [R1+0x1140] ;  /* 0x0011400001567983 */ /* 0x000f220000100800 */
[----:B------:R-:W-:-:S07]  /*7e00*/  @!P3 IMAD.IADD R53, R53, 0x1, -R8 ;  /* 0x000000013535b824 */ /* 0x000fce00078e0a08 */
[----:B------:R-:W-:-:S04]  /*7e10*/  @!P5 IMAD.IADD R54, R54, 0x1, -R8 ;  /* 0x000000013636d824 */ /* 0x000fc800078e0a08 */
        /* <DEDUP_REMOVED lines=9> */
[----:B------:R-:W-:Y:S01]  /*7eb0*/  @!P1 IMAD.MOV R78, RZ, RZ, -R78 ;  /* 0x000000ffff4e9224 */ /* 0x000fe200078e0a4e */
[----:B------:R-:W-:-:S13]  /*7ec0*/  ISETP.GT.U32.AND P1, PT, R8, R42, PT ;  /* 0x0000002a0800720c */ /* 0x000fda0003f24070 */
[----:B------:R-:W-:Y:S01]  /*7ed0*/  @!P1 IMAD.IADD R42, R42, 0x1, -R8 ;  /* 0x000000012a2a9824 */ /* 0x000fe200078e0a08 */
[----:B------:R-:W-:-:S03]  /*7ee0*/  ISETP.GT.U32.AND P1, PT, R8, R49, PT ;  /* 0x000000310800720c */ /* 0x000fc60003f24070 */
[----:B------:R-:W-:-:S10]  /*7ef0*/  @!P4 IMAD.MOV R42, RZ, RZ, -R42 ;  /* 0x000000ffff2ac224 */ /* 0x000fd400078e0a2a */
[----:B------:R-:W-:Y:S01]  /*7f00*/  @!P1 IMAD.IADD R49, R49, 0x1, -R8 ;  /* 0x0000000131319824 */ /* 0x000fe200078e0a08 */
[C---:B------:R-:W-:Y:S02]  /*7f10*/  ISETP.GT.U32.AND P1, PT, R8.reuse, R44, PT ;  /* 0x0000002c0800720c */ /* 0x040fe40003f24070 */
[C---:B------:R-:W-:Y:S01]  /*7f20*/  ISETP.GT.U32.AND P4, PT, R8.reuse, R48, PT ;  /* 0x000000300800720c */ /* 0x040fe20003f84070 */
[----:B------:R-:W-:Y:S01]  /*7f30*/  @!P2 IMAD.MOV R43, RZ, RZ, -R43 ;  /* 0x000000ffff2ba224 */ /* 0x000fe200078e0a2b */
[----:B------:R-:W-:Y:S01]  /*7f40*/  ISETP.GT.U32.AND P2, PT, R8, R62, PT ;  /* 0x0000003e0800720c */ /* 0x000fe20003f44070 */
[----:B------:R-:W-:-:S08]  /*7f50*/  IMAD.MOV.U32 R66, RZ, RZ, R4 ;  /* 0x000000ffff427224 */ /* 0x000fd000078e0004 */
[--C-:B------:R-:W-:Y:S01]  /*7f60*/  @!P1 IMAD.IADD R44, R44, 0x1, -R8.reuse ;  /* 0x000000012c2c9824 */ /* 0x100fe200078e0a08 */
[----:B------:R-:W-:Y:S01]  /*7f70*/  ISETP.GT.U32.AND P1, PT, R8, R51, PT ;  /* 0x000000330800720c */ /* 0x000fe20003f24070 */
[----:B------:R-:W-:Y:S01]  /*7f80*/  @!P4 IMAD.IADD R48, R48, 0x1, -R8 ;  /* 0x000000013030c824 */ /* 0x000fe200078e0a08 */
[C---:B------:R-:W-:Y:S01]  /*7f90*/  ISETP.GT.U32.AND P4, PT, R8.reuse, R55, PT ;  /* 0x000000370800720c */ /* 0x040fe20003f84070 */
[----:B------:R-:W-:Y:S01]  /*7fa0*/  @!P6 IMAD.MOV R66, RZ, RZ, -R66 ;  /* 0x000000ffff42e224 */ /* 0x000fe200078e0a42 */
[----:B------:R-:W-:Y:S01]  /*7fb0*/  ISETP.GT.U32.AND P6, PT, R8, R49, PT ;  /* 0x000000310800720c */ /* 0x000fe20003fc4070 */
[----:B------:R-:W-:-:S08]  /*7fc0*/  @!P2 IMAD.IADD R62, R62, 0x1, -R8 ;  /* 0x000000013e3ea824 */ /* 0x000fd000078e0a08 */
[----:B------:R-:W-:Y:S01]  /*7fd0*/  @!P1 IMAD.IADD R51, R51, 0x1, -R8 ;  /* 0x0000000133339824 */ /* 0x000fe200078e0a08 */
[----:B------:R-:W-:Y:S02]  /*7fe0*/  ISETP.GE.AND P1, PT, R92, RZ, PT ;  /* 0x000000ff5c00720c */ /* 0x000fe40003f26270 */
[----:B------:R-:W-:Y:S01]  /*7ff0*/  ISETP.GE.AND P2, PT, R91, RZ, PT ;  /* 0x000000ff5b00720c */ /* 0x000fe20003f46270 */
[----:B------:R-:W-:Y:S01]  /*8000*/  @!P3 IMAD.MOV R48, RZ, RZ, -R48 ;  /* 0x000000ffff30b224 */ /* 0x000fe200078e0a30 */
[C---:B------:R-:W-:Y:S01]  /*8010*/  ISETP.GT.U32.AND P3, PT, R8.reuse, R54, PT ;  /* 0x000000360800720c */ /* 0x040fe20003f64070 */
[--C-:B------:R-:W-:Y:S01]  /*8020*/  @!P4 IMAD.IADD R55, R55, 0x1, -R8.reuse ;  /* 0x000000013737c824 */ /* 0x100fe200078e0a08 */
[----:B------:R-:W-:Y:S01]  /*8030*/  ISETP.GT.U32.AND P4, PT, R8, R62, PT ;  /* 0x0000003e0800720c */ /* 0x000fe20003f84070 */
[----:B------:R-:W-:-:S06]  /*8040*/  @!P6 IMAD.IADD R49, R49, 0x1, -R8 ;  /* 0x000000013131e824 */ /* 0x000fcc00078e0a08 */
[----:B------:R-:W-:Y:S01]  /*8050*/  @!P1 IMAD.MOV R46, RZ, RZ, -R46 ;  /* 0x000000ffff2e9224 */ /* 0x000fe200078e0a2e */
[C---:B------:R-:W-:Y:S01]  /*8060*/  ISETP.GT.U32.AND P1, PT, R8.reuse, R52, PT ;  /* 0x000000340800720c */ /* 0x040fe20003f24070 */
[----:B------:R-:W-:Y:S01]  /*8070*/  @!P5 IMAD.MOV R49, RZ, RZ, -R49 ;  /* 0x000000ffff31d224 */ /* 0x000fe200078e0a31 */
[C---:B------:R-:W-:Y:S01]  /*8080*/  ISETP.GT.U32.AND P5, PT, R8.reuse, R56, PT ;  /* 0x000000380800720c */ /* 0x040fe20003fa4070 */
[----:B------:R-:W-:Y:S01]  /*8090*/  @!P2 IMAD.MOV R45, RZ, RZ, -R45 ;  /* 0x000000ffff2da224 */ /* 0x000fe200078e0a2d */
[C---:B------:R-:W-:Y:S01]  /*80a0*/  ISETP.GT.U32.AND P2, PT, R8.reuse, R51, PT ;  /* 0x000000330800720c */ /* 0x040fe20003f44070 */
[----:B------:R-:W-:Y:S01]  /*80b0*/  @!P0 IMAD.MOV R47, RZ, RZ, -R47 ;  /* 0x000000ffff2f8224 */ /* 0x000fe200078e0a2f */
[----:B------:R-:W-:Y:S01]  /*80c0*/  ISETP.GT.U32.AND P0, PT, R8, R53, PT ;  /* 0x000000350800720c */ /* 0x000fe20003f04070 */
[--C-:B------:R-:W-:Y:S01]  /*80d0*/  @!P3 IMAD.IADD R54, R54, 0x1, -R8.reuse ;  /* 0x000000013636b824 */ /* 0x100fe200078e0a08 */
[----:B------:R-:W-:Y:S01]  /*80e0*/  ISETP.GT.U32.AND P3, PT, R8, R61, PT ;  /* 0x0000003d0800720c */ /* 0x000fe20003f64070 */
[----:B------:R-:W-:Y:S01]  /*80f0*/  @!P4 IMAD.IADD R62, R62, 0x1, -R8 ;  /* 0x000000013e3ec824 */ /* 0x000fe200078e0a08 */
[----:B------:R-:W-:-:S03]  /*8100*/  ISETP.GT.U32.AND P4, PT, R8, R57, PT ;  /* 0x000000390800720c */ /* 0x000fc60003f84070 */
[--C-:B------:R-:W-:Y:S01]  /*8110*/  @!P1 IMAD.IADD R52, R52, 0x1, -R8.reuse ;  /* 0x0000000134349824 */ /* 0x100fe200078e0a08 */
[----:B------:R-:W-:Y:S01]  /*8120*/  ISETP.GE.AND P6, PT, R86, RZ, PT ;  /* 0x000000ff5600720c */ /* 0x000fe20003fc6270 */
[--C-:B------:R-:W-:Y:S01]  /*8130*/  @!P5 IMAD.IADD R56, R56, 0x1, -R8.reuse ;  /* 0x000000013838d824 */ /* 0x100fe200078e0a08 */
[C---:B------:R-:W-:Y:S01]  /*8140*/  ISETP.GT.U32.AND P1, PT, R8.reuse, R59, PT ;  /* 0x0000003b0800720c */ /* 0x040fe20003f24070 */
[--C-:B------:R-:W-:Y:S01]  /*8150*/  @!P2 IMAD.IADD R51, R51, 0x1, -R8.reuse ;  /* 0x000000013333a824 */ /* 0x100fe200078e0a08 */
[C---:B------:R-:W-:Y:S01]  /*8160*/  ISETP.GT.U32.AND P2, PT, R8.reuse, R58, PT ;  /* 0x0000003a0800720c */ /* 0x040fe20003f44070 */
[--C-:B------:R-:W-:Y:S01]  /*8170*/  @!P0 IMAD.IADD R53, R53, 0x1, -R8.reuse ;  /* 0x0000000135358824 */ /* 0x100fe200078e0a08 */
[C---:B------:R-:W-:Y:S01]  /*8180*/  ISETP.GT.U32.AND P0, PT, R8.reuse, R60, PT ;  /* 0x0000003c0800720c */ /* 0x040fe20003f04070 */
[--C-:B------:R-:W-:Y:S01]  /*8190*/  @!P3 IMAD.IADD R61, R61, 0x1, -R8.reuse ;  /* 0x000000013d3db824 */ /* 0x100fe200078e0a08 */
[----:B------:R-:W-:Y:S01]  /*81a0*/  ISETP.GT.U32.AND P3, PT, R8, R56, PT ;  /* 0x000000380800720c */ /* 0x000fe20003f64070 */
[----:B------:R-:W-:-:S04]  /*81b0*/  @!P4 IMAD.IADD R57, R57, 0x1, -R8 ;  /* 0x000000013939c824 */ /* 0x000fc800078e0a08 */
[----:B------:R-:W-:Y:S01]  /*81c0*/  @!P6 IMAD.MOV R44, RZ, RZ, -R44 ;  /* 0x000000ffff2ce224 */ /* 0x000fe200078e0a2c */
[----:B------:R-:W-:Y:S01]  /*81d0*/  ISETP.GT.U32.AND P6, PT, R8, R55, PT ;  /* 0x000000370800720c */ /* 0x000fe20003fc4070 */
[--C-:B------:R-:W-:Y:S01]  /*81e0*/  @!P1 IMAD.IADD R59, R59, 0x1, -R8.reuse ;  /* 0x000000013b3b9824 */ /* 0x100fe200078e0a08 */
[----:B------:R-:W-:Y:S01]  /*81f0*/  ISETP.GE.AND P1, PT, R36, RZ, PT ;  /* 0x000000ff2400720c */ /* 0x000fe20003f26270 */
[--C-:B------:R-:W-:Y:S01]  /*8200*/  @!P2 IMAD.IADD R58, R58, 0x1, -R8.reuse ;  /* 0x000000013a3aa824 */ /* 0x100fe200078e0a08 */
[----:B------:R-:W-:Y:S01]  /*8210*/  ISETP.GE.AND P2, PT, R93, RZ, PT ;  /* 0x000000ff5d00720c */ /* 0x000fe20003f46270 */
[--C-:B------:R-:W-:Y:S01]  /*8220*/  @!P0 IMAD.IADD R60, R60, 0x1, -R8.reuse ;  /* 0x000000013c3c8824 */ /* 0x100fe200078e0a08 */
[----:B------:R-:W-:Y:S01]  /*8230*/  ISETP.GE.AND P0, PT, R35, RZ, PT ;  /* 0x000000ff2300720c */ /* 0x000fe20003f06270 */
[----:B------:R-:W-:Y:S01]  /*8240*/  @!P3 IMAD.IADD R56, R56, 0x1, -R8 ;  /* 0x000000013838b824 */ /* 0x000fe200078e0a08 */
[----:B------:R-:W-:-:S05]  /*8250*/  ISETP.GT.U32.AND P3, PT, R8, R2, PT ;  /* 0x000000020800720c */ /* 0x000fca0003f64070 */
[----:B------:R-:W-:Y:S02]  /*8260*/  @!P6 IMAD.IADD R55, R55, 0x1, -R8 ;  /* 0x000000013737e824 */ /* 0x000fe400078e0a08 */
[----:B------:R-:W-:Y:S01]  /*8270*/  @!P1 IMAD.MOV R54, RZ, RZ, -R54 ;  /* 0x000000ffff369224 */ /* 0x000fe200078e0a36 */
[C---:B------:R-:W-:Y:S01]  /*8280*/  ISETP.GT.U32.AND P1, PT, R8.reuse, R61, PT ;  /* 0x0000003d0800720c */ /* 0x040fe20003f24070 */
[----:B------:R-:W-:Y:S01]  /*8290*/  @!P2 IMAD.MOV R53, RZ, RZ, -R53 ;  /* 0x000000ffff35a224 */ /* 0x000fe200078e0a35 */
[C---:B------:R-:W-:Y:S01]  /*82a0*/  ISETP.GT.U32.AND P2, PT, R8.reuse, R60, PT ;  /* 0x0000003c0800720c */ /* 0x040fe20003f44070 */
[----:B------:R-:W-:Y:S01]  /*82b0*/  @!P0 IMAD.MOV R55, RZ, RZ, -R55 ;  /* 0x000000ffff378224 */ /* 0x000fe200078e0a37 */
[----:B------:R-:W-:Y:S01]  /*82c0*/  ISETP.GT.U32.AND P0, PT, R8, R50, PT ;  /* 0x000000320800720c */ /* 0x000fe20003f04070 */
[----:B------:R-:W-:Y:S01]  /*82d0*/  @!P3 IMAD.IADD R2, R2, 0x1, -R8 ;  /* 0x000000010202b824 */ /* 0x000fe200078e0a08 */
[----:B------:R-:W-:-:S07]  /*82e0*/  ISETP.GE.AND P3, PT, R30, RZ, PT ;  /* 0x000000ff1e00720c */ /* 0x000fce0003f66270 */
[--C-:B------:R-:W-:Y:S01]  /*82f0*/  @!P1 IMAD.IADD R61, R61, 0x1, -R8.reuse ;  /* 0x000000013d3d9824 */ /* 0x100fe200078e0a08 */
[----:B------:R-:W-:Y:S01]  /*8300*/  ISETP.GE.AND P1, PT, R32, RZ, PT ;  /* 0x000000ff2000720c */ /* 0x000fe20003f26270 */
[--C-:B------:R-:W-:Y:S01]  /*8310*/  @!P2 IMAD.IADD R60, R60, 0x1, -R8.reuse ;  /* 0x000000013c3ca824 */ /* 0x100fe200078e0a08 */
[----:B------:R-:W-:Y:S01]  /*8320*/  ISETP.GE.AND P2, PT, R33, RZ, PT ;  /* 0x000000ff2100720c */ /* 0x000fe20003f46270 */
[----:B------:R-:W-:Y:S01]  /*8330*/  @!P0 IMAD.IADD R50, R50, 0x1, -R8 ;  /* 0x0000000132328824 */ /* 0x000fe200078e0a08 */
[----:B------:R-:W-:Y:S01]  /*8340*/  ISETP.GE.AND P0, PT, R31, RZ, PT ;  /* 0x000000ff1f00720c */ /* 0x000fe20003f06270 */
[----:B------:R-:W-:Y:S01]  /*8350*/  @!P3 IMAD.MOV R60, RZ, RZ, -R60 ;  /* 0x000000ffff3cb224 */ /* 0x000fe200078e0a3c */
[----:B------:R-:W-:-:S13]  /*8360*/  ISETP.GT.U32.AND P3, PT, R8, R7, PT ;  /* 0x000000070800720c */ /* 0x000fda0003f64070 */
[----:B------:R-:W-:Y:S01]  /*8370*/  @!P3 IMAD.IADD R7, R7, 0x1, -R8 ;  /* 0x000000010707b824 */ /* 0x000fe200078e0a08 */
[----:B------:R-:W-:Y:S01]  /*8380*/  ISETP.GE.AND P3, PT, R25, RZ, PT ;  /* 0x000000ff1900720c */ /* 0x000fe20003f66270 */
[C---:B0-----:R-:W-:Y:S02]  /*8390*/  VIADD R5, R0.reuse, 0xffffffff ;  /* 0xffffffff00057836 */ /* 0x041fe40000000000 */
[----:B------:R-:W-:Y:S01]  /*83a0*/  VIADD R4, R0, 0xfffffff7 ;  /* 0xfffffff700047836 */ /* 0x000fe20000000000 */
[----:B---3--:R-:W-:Y:S02]  /*83b0*/  ISETP.GE.AND P5, PT, R17, RZ, PT ;  /* 0x000000ff1100720c */ /* 0x008fe40003fa6270 */
[----:B--2---:R-:W-:-:S11]  /*83c0*/  ISETP.GE.AND P4, PT, R16, RZ, PT ;  /* 0x000000ff1000720c */ /* 0x004fd60003f86270 */
[----:B------:R-:W-:Y:S01]  /*83d0*/  @!P5 IMAD.MOV R51, RZ, RZ, -R51 ;  /* 0x000000ffff33d224 */ /* 0x000fe200078e0a33 */
[C---:B------:R-:W-:Y:S01]  /*83e0*/  ISETP.GT.U32.AND P5, PT, R8.reuse, R57, PT ;  /* 0x000000390800720c */ /* 0x040fe20003fa4070 */
[----:B------:R-:W-:Y:S01]  /*83f0*/  @!P4 IMAD.MOV R52, RZ, RZ, -R52 ;  /* 0x000000ffff34c224 */ /* 0x000fe200078e0a34 */
[----:B------:R-:W-:Y:S02]  /*8400*/  ISETP.GT.U32.AND P4, PT, R8, R58, PT ;  /* 0x0000003a0800720c */ /* 0x000fe40003f84070 */
[----:B----4-:R-:W-:-:S09]  /*8410*/  ISETP.GE.AND P6, PT, R85, RZ, PT ;  /* 0x000000ff5500720c */ /* 0x010fd20003fc6270 */
[--C-:B------:R-:W-:Y:S01]  /*8420*/  @!P5 IMAD.IADD R57, R57, 0x1, -R8.reuse ;  /* 0x000000013939d824 */ /* 0x100fe200078e0a08 */
[----:B------:R-:W-:Y:S01]  /*8430*/  ISETP.GT.U32.AND P5, PT, R8, R3, PT ;  /* 0x000000030800720c */ /* 0x000fe20003fa4070 */
[----:B------:R-:W-:Y:S01]  /*8440*/  @!P4 IMAD.IADD R58, R58, 0x1, -R8 ;  /* 0x000000013a3ac824 */ /* 0x000fe200078e0a08 */
[C---:B------:R-:W-:Y:S01]  /*8450*/  ISETP.GT.U32.AND P4, PT, R8.reuse, R6, PT ;  /* 0x000000060800720c */ /* 0x040fe20003f84070 */
[----:B------:R-:W-:Y:S01]  /*8460*/  @!P6 IMAD.MOV R62, RZ, RZ, -R62 ;  /* 0x000000ffff3ee224 */ /* 0x000fe200078e0a3e */
[----:B------:R-:W-:-:S09]  /*8470*/  ISETP.GT.U32.AND P6, PT, R8, R59, PT ;  /* 0x0000003b0800720c */ /* 0x000fd20003fc4070 */
[--C-:B------:R-:W-:Y:S01]  /*8480*/  @!P5 IMAD.IADD R3, R3, 0x1, -R8.reuse ;  /* 0x000000010303d824 */ /* 0x100fe200078e0a08 */
[----:B------:R-:W-:Y:S01]  /*8490*/  ISETP.GE.AND P5, PT, R29, RZ, PT ;  /* 0x000000ff1d00720c */ /* 0x000fe20003fa6270 */
[--C-:B------:R-:W-:Y:S02]  /*84a0*/  @!P4 IMAD.IADD R6, R6, 0x1, -R8.reuse ;  /* 0x000000010606c824 */ /* 0x100fe400078e0a08 */
[----:B------:R-:W-:Y:S01]  /*84b0*/  @!P6 IMAD.IADD R59, R59, 0x1, -R8 ;  /* 0x000000013b3be824 */ /* 0x000fe200078e0a08 */
[----:B------:R-:W-:Y:S01]  /*84c0*/  ISETP.GE.AND P6, PT, R34, RZ, PT ;  /* 0x000000ff2200720c */ /* 0x000fe20003fc6270 */
[----:B------:R-:W-:Y:S01]  /*84d0*/  @!P1 IMAD.MOV R58, RZ, RZ, -R58 ;  /* 0x000000ffff3a9224 */ /* 0x000fe200078e0a3a */
[C---:B------:R-:W-:Y:S02]  /*84e0*/  ISETP.GT.U32.AND P1, PT, R8.reuse, R6, PT ;  /* 0x000000060800720c */ /* 0x040fe40003f24070 */
[----:B------:R-:W-:-:S05]  /*84f0*/  ISETP.GT.U32.AND P4, PT, R8, R50, PT ;  /* 0x000000320800720c */ /* 0x000fca0003f84070 */
[----:B------:R-:W-:Y:S01]  /*8500*/  @!P5 IMAD.MOV R61, RZ, RZ, -R61 ;  /* 0x000000ffff3dd224 */ /* 0x000fe200078e0a3d */
[C---:B------:R-:W-:Y:S01]  /*8510*/  ISETP.GT.U32.AND P5, PT, R8.reuse, R37, PT ;  /* 0x000000250800720c */ /* 0x040fe20003fa4070 */
[----:B------:R-:W-:Y:S01]  /*8520*/  @!P2 IMAD.MOV R57, RZ, RZ, -R57 ;  /* 0x000000ffff39a224 */ /* 0x000fe200078e0a39 */
[----:B------:R-:W-:Y:S01]  /*8530*/  ISETP.GT.U32.AND P2, PT, R8, R3, PT ;  /* 0x000000030800720c */ /* 0x000fe20003f44070 */
[----:B------:R-:W-:Y:S01]  /*8540*/  @!P0 IMAD.MOV R59, RZ, RZ, -R59 ;  /* 0x000000ffff3b8224 */ /* 0x000fe200078e0a3b */
[----:B------:R-:W-:Y:S01]  /*8550*/  ISETP.GE.AND P0, PT, R28, RZ, PT ;  /* 0x000000ff1c00720c */ /* 0x000fe20003f06270 */
[----:B------:R-:W-:Y:S01]  /*8560*/  @!P6 IMAD.MOV R56, RZ, RZ, -R56 ;  /* 0x000000ffff38e224 */ /* 0x000fe200078e0a38 */
[----:B------:R-:W-:Y:S01]  /*8570*/  ISETP.GT.U32.AND P6, PT, R8, R2, PT ;  /* 0x000000020800720c */ /* 0x000fe20003fc4070 */
[--C-:B------:R-:W-:Y:S01]  /*8580*/  @!P1 IMAD.IADD R6, R6, 0x1, -R8.reuse ;  /* 0x0000000106069824 */ /* 0x100fe200078e0a08 */
[----:B------:R-:W-:Y:S01]  /*8590*/  ISETP.GE.AND P1, PT, R26, RZ, PT ;  /* 0x000000ff1a00720c */ /* 0x000fe20003f26270 */
[----:B------:R-:W-:-:S04]  /*85a0*/  @!P4 IMAD.IADD R50, R50, 0x1, -R8 ;  /* 0x000000013232c824 */ /* 0x000fc800078e0a08 */
[--C-:B------:R-:W-:Y:S02]  /*85b0*/  @!P5 IMAD.IADD R37, R37, 0x1, -R8.reuse ;  /* 0x000000012525d824 */ /* 0x100fe400078e0a08 */
[----:B------:R-:W-:Y:S02]  /*85c0*/  @!P2 IMAD.IADD R3, R3, 0x1, -R8 ;  /* 0x000000010303a824 */ /* 0x000fe400078e0a08 */
[----:B------:R-:W-:Y:S01]  /*85d0*/  @!P0 IMAD.MOV R50, RZ, RZ, -R50 ;  /* 0x000000ffff328224 */ /* 0x000fe200078e0a32 */
[C---:B------:R-:W-:Y:S01]  /*85e0*/  ISETP.GT.U32.AND P0, PT, R8.reuse, R37, PT ;  /* 0x000000250800720c */ /* 0x040fe20003f04070 */
[----:B------:R-:W-:Y:S01]  /*85f0*/  @!P3 IMAD.MOV R6, RZ, RZ, -R6 ;  /* 0x000000ffff06b224 */ /* 0x000fe200078e0a06 */
[C---:B------:R-:W-:Y:S02]  /*8600*/  ISETP.GT.U32.AND P5, PT, R8.reuse, R7, PT ;  /* 0x000000070800720c */ /* 0x040fe40003fa4070 */
[----:B------:R-:W-:Y:S01]  /*8610*/  ISETP.GT.U32.AND P3, PT, R8, R38, PT ;  /* 0x000000260800720c */ /* 0x000fe20003f64070 */
[----:B------:R-:W-:-:S02]  /*8620*/  IMAD.MOV.U32 R41, RZ, RZ, R3 ;  /* 0x000000ffff297224 */ /* 0x000fc400078e0003 */
[----:B------:R-:W-:Y:S02]  /*8630*/  @!P6 IMAD.IADD R2, R2, 0x1, -R8 ;  /* 0x000000010202e824 */ /* 0x000fe400078e0a08 */
[----:B------:R-:W-:Y:S01]  /*8640*/  @!P1 IMAD.MOV R41, RZ, RZ, -R41 ;  /* 0x000000ffff299224 */ /* 0x000fe200078e0a29 */
[----:B------:R-:W-:Y:S01]  /*8650*/  ISETP.GE.AND P1, PT, R23, RZ, PT ;  /* 0x000000ff1700720c */ /* 0x000fe20003f26270 */
[----:B------:R-:W-:Y:S02]  /*8660*/  IMAD.MOV.U32 R9, RZ, RZ, R2 ;  /* 0x000000ffff097224 */ /* 0x000fe400078e0002 */
[----:B------:R-:W-:Y:S02]  /*8670*/  VIADD R2, R0, 0xffffffef ;  /* 0xffffffef00027836 */ /* 0x000fe40000000000 */
[--C-:B------:R-:W-:Y:S02]  /*8680*/  @!P0 IMAD.IADD R37, R37, 0x1, -R8.reuse ;  /* 0x0000000125258824 */ /* 0x100fe400078e0a08 */
[--C-:B------:R-:W-:Y:S01]  /*8690*/  @!P5 IMAD.IADD R7, R7, 0x1, -R8.reuse ;  /* 0x000000010707d824 */ /* 0x100fe200078e0a08 */
[----:B------:R-:W-:Y:S01]  /*86a0*/  ISETP.GE.U32.AND P5, PT, R2, 0x7fffff70, PT ;  /* 0x7fffff700200780c */ /* 0x000fe20003fa6070 */
[----:B------:R-:W-:-:S02]  /*86b0*/  @!P3 IMAD.IADD R38, R38, 0x1, -R8 ;  /* 0x000000012626b824 */ /* 0x000fc400078e0a08 */
[----:B------:R-:W-:Y:S02]  /*86c0*/  VIADD R2, R0, 0xffffffe7 ;  /* 0xffffffe700027836 */ /* 0x000fe40000000000 */
[----:B------:R-:W-:Y:S01]  /*86d0*/  IMAD.MOV.U32 R0, RZ, RZ, R37 ;  /* 0x000000ffff007224 */ /* 0x000fe200078e0025 */
[----:B------:R-:W-:-:S03]  /*86e0*/  ISETP.GT.U32.AND P3, PT, R8, R38, PT ;  /* 0x000000260800720c */ /* 0x000fc60003f64070 */
[----:B------:R-:W-:Y:S01]  /*86f0*/  @!P1 IMAD.MOV R0, RZ, RZ, -R0 ;  /* 0x000000ffff009224 */ /* 0x000fe200078e0a00 */
[----:B------:R-:W-:-:S09]  /*8700*/  ISETP.GT.U32.AND P1, PT, R8, R13, PT ;  /* 0x0000000d0800720c */ /* 0x000fd20003f24070 */
[----:B------:R-:W-:Y:S01]  /*8710*/  @!P3 IMAD.IADD R38, R38, 0x1, -R8 ;  /* 0x000000012626b824 */ /* 0x000fe200078e0a08 */
[----:B------:R-:W-:-:S03]  /*8720*/  ISETP.GT.U32.AND P3, PT, R8, R12, PT ;  /* 0x0000000c0800720c */ /* 0x000fc60003f64070 */
[----:B------:R-:W-:-:S05]  /*8730*/  @!P1 IMAD.IADD R13, R13, 0x1, -R8 ;  /* 0x000000010d0d9824 */ /* 0x000fca00078e0a08 */
[----:B------:R-:W-:-:S05]  /*8740*/  ISETP.GT.U32.AND P1, PT, R8, R13, PT ;  /* 0x0000000d0800720c */ /* 0x000fca0003f24070 */
[----:B------:R-:W-:-:S05]  /*8750*/  @!P3 IMAD.IADD R12, R12, 0x1, -R8 ;  /* 0x000000010c0cb824 */ /* 0x000fca00078e0a08 */
[----:B------:R-:W-:-:S03]  /*8760*/  ISETP.GT.U32.AND P3, PT, R8, R12, PT ;  /* 0x0000000c0800720c */ /* 0x000fc60003f64070 */
[----:B------:R-:W-:Y:S01]  /*8770*/  @!P1 IMAD.IADD R13, R13, 0x1, -R8 ;  /* 0x000000010d0d9824 */ /* 0x000fe200078e0a08 */
[----:B------:R-:W-:-:S09]  /*8780*/  ISETP.GT.U32.AND P1, PT, R8, R15, PT ;  /* 0x0000000f0800720c */ /* 0x000fd20003f24070 */
[----:B------:R-:W-:Y:S01]  /*8790*/  @!P3 IMAD.IADD R12, R12, 0x1, -R8 ;  /* 0x000000010c0cb824 */ /* 0x000fe200078e0a08 */
[----:B------:R-:W-:-:S03]  /*87a0*/  ISETP.GT.U32.AND P3, PT, R8, R14, PT ;  /* 0x0000000e0800720c */ /* 0x000fc60003f64070 */
[----:B------:R-:W-:-:S05]  /*87b0*/  @!P1 IMAD.IADD R15, R15, 0x1, -R8 ;  /* 0x000000010f0f9824 */ /* 0x000fca00078e0a08 */
[----:B------:R-:W-:-:S05]  /*87c0*/  ISETP.GT.U32.AND P1, PT, R8, R15, PT ;  /* 0x0000000f0800720c */ /* 0x000fca0003f24070 */
[--C-:B------:R-:W-:Y:S01]  /*87d0*/  @!P3 IMAD.IADD R14, R14, 0x1, -R8.reuse ;  /* 0x000000010e0eb824 */ /* 0x100fe200078e0a08 */
[----:B------:R-:W-:Y:S02]  /*87e0*/  ISETP.GE.AND P3, PT, R11, RZ, PT ;  /* 0x000000ff0b00720c */ /* 0x000fe40003f66270 */
[----:B------:R-:W-:Y:S02]  /*87f0*/  ISETP.GE.U32.AND P4, PT, R5, 0x7fffff80, PT ;  /* 0x7fffff800500780c */ /* 0x000fe40003f86070 */
[----:B------:R-:W-:Y:S02]  /*8800*/  ISETP.GE.U32.AND P6, PT, R4, 0x7fffff78, PT ;  /* 0x7fffff780400780c */ /* 0x000fe40003fc6070 */
[----:B------:R-:W0:Y:S01]  /*8810*/  LDC.64 R4, c[0x0][0x3a8] ;  /* 0x0000ea00ff047b82 */ /* 0x000e220000000a00 */
[----:B------:R-:W-:Y:S01]  /*8820*/  @!P1 IMAD.IADD R15, R15, 0x1, -R8 ;  /* 0x000000010f0f9824 */ /* 0x000fe200078e0a08 */
[----:B------:R-:W-:Y:S02]  /*8830*/  ISETP.GT.U32.AND P1, PT, R8, R10, PT ;  /* 0x0000000a0800720c */ /* 0x000fe40003f24070 */
[----:B------:R-:W-:-:S03]  /*8840*/  ISETP.GE.AND P2, PT, R27, RZ, PT ;  /* 0x000000ff1b00720c */ /* 0x000fc60003f46270 */
[----:B------:R-:W-:Y:S01]  /*8850*/  @!P3 IMAD.MOV R38, RZ, RZ, -R38 ;  /* 0x000000ffff26b224 */ /* 0x000fe200078e0a26 */
[----:B------:R-:W-:Y:S01]  /*8860*/  ISETP.GT.U32.AND P3, PT, R8, R14, PT ;  /* 0x0000000e0800720c */ /* 0x000fe20003f64070 */
[----:B------:R-:W-:-:S06]  /*8870*/  IMAD R3, R39, UR4, RZ ;  /* 0x0000000427037c24 */ /* 0x000fcc000f8e02ff */
[--C-:B------:R-:W-:Y:S02]  /*8880*/  @!P1 IMAD.IADD R10, R10, 0x1, -R8.reuse ;  /* 0x000000010a0a9824 */ /* 0x100fe400078e0a08 */
[----:B------:R-:W-:Y:S01]  /*8890*/  @!P2 IMAD.MOV R9, RZ, RZ, -R9 ;  /* 0x000000ffff09a224 */ /* 0x000fe200078e0a09 */
[----:B------:R-:W-:Y:S02]  /*88a0*/  ISETP.GE.U32.AND P0, PT, R2, 0x7fffff68, PT ;  /* 0x7fffff680200780c */ /* 0x000fe40003f06070 */
[----:B------:R-:W-:Y:S01]  /*88b0*/  ISETP.GT.U32.AND P1, PT, R8, R10, PT ;  /* 0x0000000a0800720c */ /* 0x000fe20003f24070 */
[----:B------:R-:W-:Y:S01]  /*88c0*/  @!P3 IMAD.IADD R14, R14, 0x1, -R8 ;  /* 0x000000010e0eb824 */ /* 0x000fe200078e0a08 */
[----:B------:R-:W-:Y:S01]  /*88d0*/  STL [R1+0x1c0], R9 ;  /* 0x0001c00901007387 */ /* 0x000fe20000100800 */
[----:B------:R-:W-:-:S03]  /*88e0*/  IADD3 R2, P3, PT, R3, UR12, RZ ;  /* 0x0000000c03027c10 */ /* 0x000fc6000ff7e0ff */
[----:B------:R1:W-:Y:S01]  /*88f0*/  STL [R1+0x1bc], R6 ;  /* 0x0001bc0601007387 */ /* 0x0003e20000100800 */
[----:B------:R-:W-:Y:S01]  /*8900*/  LEA.HI.X.SX32 R3, R3, UR13, 0x1, P3 ;  /* 0x0000000d03037c11 */ /* 0x000fe200098f0eff */
[----:B------:R-:W-:Y:S02]  /*8910*/  IMAD.MOV.U32 R40, RZ, RZ, R7 ;  /* 0x000000ffff287224 */ /* 0x000fe400078e0007 */
[C---:B0-----:R-:W-:Y:S02]  /*8920*/  IMAD R7, R4.reuse, 0x3, RZ ;  /* 0x0000000304077824 */ /* 0x041fe400078e02ff */
[----:B-1----:R-:W-:Y:S01]  /*8930*/  IMAD.SHL.U32 R6, R4, 0x2, RZ ;  /* 0x0000000204067824 */ /* 0x002fe200078e00ff */
[----:B------:R-:W-:Y:S04]  /*8940*/  STL [R1+0x1b8], R0 ;  /* 0x0001b80001007387 */ /* 0x000fe80000100800 */
[----:B------:R-:W-:Y:S01]  /*8950*/  IADD3 R76, P3, PT, R6, R2, RZ ;  /* 0x00000002064c7210 */ /* 0x000fe20007f7e0ff */
[----:B------:R-:W-:-:S04]  /*8960*/  @!P1 IMAD.IADD R10, R10, 0x1, -R8 ;  /* 0x000000010a0a9824 */ /* 0x000fc800078e0a08 */
[----:B------:R0:W-:Y:S01]  /*8970*/  STL [R1+0x1e0], R76 ;  /* 0x0001e04c01007387 */ /* 0x0001e20000100800 */
[----:B------:R-:W-:Y:S01]  /*8980*/  LEA.HI.X.SX32 R6, R6, R3, 0x1, P3 ;  /* 0x0000000306067211 */ /* 0x000fe200018f0eff */
[----:B------:R-:W-:Y:S01]  /*8990*/  IMAD.SHL.U32 R37, R4, 0x4, RZ ;  /* 0x0000000404257824 */ /* 0x000fe200078e00ff */
[----:B0-----:R-:W-:-:S05]  /*89a0*/  IADD3 R76, P1, PT, R7, R2, RZ ;  /* 0x00000002074c7210 */ /* 0x001fca0007f3e0ff */
[----:B------:R0:W-:Y:S01]  /*89b0*/  STL [R1+0x1e8], R76 ;  /* 0x0001e84c01007387 */ /* 0x0001e20000100800 */
[----:B------:R-:W-:-:S03]  /*89c0*/  IMAD R85, R4, 0x5, RZ ;  /* 0x0000000504557824 */ /* 0x000fc600078e02ff */
[----:B0-----:R0:W5:Y:S04]  /*89d0*/  LDL.LU R76, [R1+0x1374] ;  /* 0x00137400014c7983 */ /* 0x0011680000300800 */
[----:B------:R1:W-:Y:S01]  /*89e0*/  STL [R1+0x1dc], R6 ;  /* 0x0001dc0601007387 */ /* 0x0003e20000100800 */
[----:B------:R-:W-:Y:S01]  /*89f0*/  IMAD R80, R4, 0x6, RZ ;  /* 0x0000000604507824 */ /* 0x000fe200078e02ff */
[----:B-1----:R-:W-:-:S05]  /*8a00*/  IADD3 R6, P3, PT, R37, R2, RZ ;  /* 0x0000000225067210 */ /* 0x002fca0007f7e0ff */
[----:B------:R1:W-:Y:S01]  /*8a10*/  STL [R1+0x1f0], R6 ;  /* 0x0001f00601007387 */ /* 0x0003e20000100800 */
[-C--:B------:R-:W-:Y:S02]  /*8a20*/  LEA.HI.X.SX32 R37, R37, R3.reuse, 0x1, P3 ;  /* 0x0000000325257211 */ /* 0x080fe400018f0eff */
[----:B-1----:R-:W-:Y:S02]  /*8a30*/  LEA.HI.X.SX32 R6, R7, R3, 0x1, P1 ;  /* 0x0000000307067211 */ /* 0x002fe400008f0eff */
[----:B------:R-:W-:-:S03]  /*8a40*/  IADD3 R7, P1, PT, R85, R2, RZ ;  /* 0x0000000255077210 */ /* 0x000fc60007f3e0ff */
[----:B------:R1:W-:Y:S04]  /*8a50*/  STL [R1+0x1e4], R6 ;  /* 0x0001e40601007387 */ /* 0x0003e80000100800 */
[----:B------:R2:W-:Y:S01]  /*8a60*/  STL [R1+0x1f8], R7 ;  /* 0x0001f80701007387 */ /* 0x0005e20000100800 */
[----:B-1----:R-:W-:Y:S02]  /*8a70*/  IADD3 R6, P3, PT, R80, R2, RZ ;  /* 0x0000000250067210 */ /* 0x002fe40007f7e0ff */
[-C--:B--2---:R-:W-:Y:S01]  /*8a80*/  LEA.HI.X.SX32 R7, R85, R3.reuse, 0x1, P1 ;  /* 0x0000000355077211 */ /* 0x084fe200008f0eff */
[----:B------:R-:W-:Y:S01]  /*8a90*/  IMAD R85, R4, 0x7, RZ ;  /* 0x0000000704557824 */ /* 0x000fe200078e02ff */
[----:B------:R1:W-:Y:S01]  /*8aa0*/  STL [R1+0x1ec], R37 ;  /* 0x0001ec2501007387 */ /* 0x0003e20000100800 */
[----:B------:R-:W-:-:S03]  /*8ab0*/  LEA.HI.X.SX32 R80, R80, R3, 0x1, P3 ;  /* 0x0000000350507211 */ /* 0x000fc600018f0eff */
[----:B------:R2:W-:Y:S04]  /*8ac0*/  STL [R1+0x200], R6 ;  /* 0x0002000601007387 */ /* 0x0005e80000100800 */
[----:B------:R-:W-:Y:S01]  /*8ad0*/  STL [R1+0x1f4], R7 ;  /* 0x0001f40701007387 */ /* 0x000fe20000100800 */
[----:B-1----:R-:W-:Y:S01]  /*8ae0*/  IMAD.SHL.U32 R37, R4, 0x8, RZ ;  /* 0x0000000804257824 */ /* 0x002fe200078e00ff */
[----:B--2---:R-:W-:-:S05]  /*8af0*/  IADD3 R6, P1, PT, R85, R2, RZ ;  /* 0x0000000255067210 */ /* 0x004fca0007f3e0ff */
[----:B------:R1:W-:Y:S01]  /*8b00*/  STL [R1+0x208], R6 ;  /* 0x0002080601007387 */ /* 0x0003e20000100800 */
[----:B------:R-:W-:-:S03]  /*8b10*/  LEA.HI.X.SX32 R85, R85, R3, 0x1, P1 ;  /* 0x0000000355557211 */ /* 0x000fc600008f0eff */
[----:B------:R2:W-:Y:S01]  /*8b20*/  STL [R1+0x1fc], R80 ;  /* 0x0001fc5001007387 */ /* 0x0005e20000100800 */
[----:B-1----:R-:W-:Y:S01]  /*8b30*/  IMAD R6, R4, 0x9, RZ ;  /* 0x0000000904067824 */ /* 0x002fe200078e02ff */
[----:B--2---:R-:W-:-:S05]  /*8b40*/  IADD3 R80, P3, PT, R37, R2, RZ ;  /* 0x0000000225507210 */ /* 0x004fca0007f7e0ff */
[----:B------:R1:W-:Y:S01]  /*8b50*/  STL [R1+0x210], R80 ;  /* 0x0002105001007387 */ /* 0x0003e20000100800 */
[----:B------:R-:W-:Y:S01]  /*8b60*/  LEA.HI.X.SX32 R37, R37, R3, 0x1, P3 ;  /* 0x0000000325257211 */ /* 0x000fe200018f0eff */
[----:B------:R-:W-:Y:S02]  /*8b70*/  IMAD R75, R4, 0xa, RZ ;  /* 0x0000000a044b7824 */ /* 0x000fe400078e02ff */
[----:B-1----:R0:W5:Y:S04]  /*8b80*/  LDL.LU R80, [R1+0x1370] ;  /* 0x0013700001507983 */ /* 0x0021680000300800 */
[----:B------:R1:W-:Y:S02]  /*8b90*/  STL [R1+0x204], R85 ;  /* 0x0002045501007387 */ /* 0x0003e40000100800 */
[----:B-1----:R-:W-:-:S05]  /*8ba0*/  IADD3 R85, P1, PT, R6, R2, RZ ;  /* 0x0000000206557210 */ /* 0x002fca0007f3e0ff */
[----:B------:R-:W-:Y:S04]  /*8bb0*/  STL [R1+0x218], R85 ;  /* 0x0002185501007387 */ /* 0x000fe80000100800 */
[----:B------:R1:W-:Y:S01]  /*8bc0*/  STL [R1+0x20c], R37 ;  /* 0x00020c2501007387 */ /* 0x0003e20000100800 */
[----:B------:R-:W-:Y:S01]  /*8bd0*/  IMAD R89, R4, 0xb, RZ ;  /* 0x0000000b04597824 */ /* 0x000fe200078e02ff */
[----:B-1----:R-:W-:-:S05]  /*8be0*/  IADD3 R37, P3, PT, R75, R2, RZ ;  /* 0x000000024b257210 */ /* 0x002fca0007f7e0ff */
[----:B------:R1:W-:Y:S01]  /*8bf0*/  STL [R1+0x220], R37 ;  /* 0x0002202501007387 */ /* 0x0003e20000100800 */
[-C--:B------:R-:W-:Y:S02]  /*8c00*/  LEA.HI.X.SX32 R75, R75, R3.reuse, 0x1, P3 ;  /* 0x000000034b4b7211 */ /* 0x080fe400018f0eff */
[----:B-1----:R-:W-:Y:S01]  /*8c10*/  LEA.HI.X.SX32 R37, R6, R3, 0x1, P1 ;  /* 0x0000000306257211 */ /* 0x002fe200008f0eff */
[----:B------:R-:W-:-:S04]  /*8c20*/  IMAD R6, R4, 0xc, RZ ;  /* 0x0000000c04067824 */ /* 0x000fc800078e02ff */
[----:B------:R1:W-:Y:S02]  /*8c30*/  STL [R1+0x214], R37 ;  /* 0x0002142501007387 */ /* 0x0003e40000100800 */
[----:B-1----:R-:W-:-:S05]  /*8c40*/  IADD3 R37, P1, PT, R89, R2, RZ ;  /* 0x0000000259257210 */ /* 0x002fca0007f3e0ff */
[----:B------:R-:W-:Y:S01]  /*8c50*/  STL [R1+0x228], R37 ;  /* 0x0002282501007387 */ /* 0x000fe20000100800 */
[----:B------:R-:W-:-:S03]  /*8c60*/  LEA.HI.X.SX32 R89, R89, R3, 0x1, P1 ;  /* 0x0000000359597211 */ /* 0x000fc600008f0eff */
[----:B------:R1:W-:Y:S01]  /*8c70*/  STL [R1+0x21c], R75 ;  /* 0x00021c4b01007387 */ /* 0x0003e20000100800 */
[----:B------:R-:W-:Y:S01]  /*8c80*/  IMAD R9, R4, 0xd, RZ ;  /* 0x0000000d04097824 */ /* 0x000fe200078e02ff */
[----:B-1----:R-:W-:-:S05]  /*8c90*/  IADD3 R75, P3, PT, R6, R2, RZ ;  /* 0x00000002064b7210 */ /* 0x002fca0007f7e0ff */
[----:B------:R1:W-:Y:S01]  /*8ca0*/  STL [R1+0x230], R75 ;  /* 0x0002304b01007387 */ /* 0x0003e20000100800 */
[----:B------:R-:W-:Y:S01]  /*8cb0*/  LEA.HI.X.SX32 R6, R6, R3, 0x1, P3 ;  /* 0x0000000306067211 */ /* 0x000fe200018f0eff */
[C---:B------:R-:W-:Y:S02]  /*8cc0*/  IMAD R74, R4.reuse, 0xe, RZ ;  /* 0x0000000e044a7824 */ /* 0x040fe400078e02ff */
[----:B-1----:R0:W5:Y:S04]  /*8cd0*/  LDL.LU R75, [R1+0x136c] ;  /* 0x00136c00014b7983 */ /* 0x0021680000300800 */
[----:B------:R1:W-:Y:S01]  /*8ce0*/  STL [R1+0x224], R89 ;  /* 0x0002245901007387 */ /* 0x0003e20000100800 */
[----:B------:R-:W-:Y:S01]  /*8cf0*/  IMAD R88, R4, 0xf, RZ ;  /* 0x0000000f04587824 */ /* 0x000fe200078e02ff */
[----:B-1----:R-:W-:-:S05]  /*8d00*/  IADD3 R89, P1, PT, R9, R2, RZ ;  /* 0x0000000209597210 */ /* 0x002fca0007f3e0ff */
[----:B------:R-:W-:Y:S01]  /*8d10*/  STL [R1+0x238], R89 ;  /* 0x0002385901007387 */ /* 0x000fe20000100800 */
[----:B------:R-:W-:-:S03]  /*8d20*/  LEA.HI.X.SX32 R9, R9, R3, 0x1, P1 ;  /* 0x0000000309097211 */ /* 0x000fc600008f0eff */
[----:B------:R1:W-:Y:S02]  /*8d30*/  STL [R1+0x22c], R6 ;  /* 0x00022c0601007387 */ /* 0x0003e40000100800 */
[----:B-1----:R-:W-:-:S05]  /*8d40*/  IADD3 R6, P3, PT, R74, R2, RZ ;  /* 0x000000024a067210 */ /* 0x002fca0007f7e0ff */
[----:B------:R1:W-:Y:S01]  /*8d50*/  STL [R1+0x240], R6 ;  /* 0x0002400601007387 */ /* 0x0003e20000100800 */
[----:B------:R-:W-:-:S03]  /*8d60*/  LEA.HI.X.SX32 R74, R74, R3, 0x1, P3 ;  /* 0x000000034a4a7211 */ /* 0x000fc600018f0eff */
[----:B------:R2:W-:Y:S01]  /*8d70*/  STL [R1+0x234], R9 ;  /* 0x0002340901007387 */ /* 0x0005e20000100800 */
[----:B-1----:R-:W-:Y:S01]  /*8d80*/  IMAD.SHL.U32 R6, R4, 0x10, RZ ;  /* 0x0000001004067824 */ /* 0x002fe200078e00ff */
[----:B--2---:R-:W-:-:S05]  /*8d90*/  IADD3 R9, P1, PT, R88, R2, RZ ;  /* 0x0000000258097210 */ /* 0x004fca0007f3e0ff */
[----:B------:R1:W-:Y:S01]  /*8da0*/  STL [R1+0x248], R9 ;  /* 0x0002480901007387 */ /* 0x0003e20000100800 */
[----:B------:R-:W-:Y:S01]  /*8db0*/  LEA.HI.X.SX32 R88, R88, R3, 0x1, P1 ;  /* 0x0000000358587211 */ /* 0x000fe200008f0eff */
[----:B------:R-:W-:Y:S02]  /*8dc0*/  IMAD R73, R4, 0x11, RZ ;  /* 0x0000001104497824 */ /* 0x000fe400078e02ff */
[----:B-1----:R-:W2:Y:S04]  /*8dd0*/  LDL.LU R9, [R1+0x1368] ;  /* 0x0013680001097983 */ /* 0x002ea80000300800 */
[----:B------:R1:W-:Y:S02]  /*8de0*/  STL [R1+0x23c], R74 ;  /* 0x00023c4a01007387 */ /* 0x0003e40000100800 */
        /* <DEDUP_REMOVED lines=15> */
[----:B-1----:R-:W-:Y:S01]  /*8ee0*/  IMAD R6, R4, 0x14, RZ ;  /* 0x0000001404067824 */ /* 0x002fe200078e02ff */
[----:B---3--:R-:W-:-:S05]  /*8ef0*/  IADD3 R73, P1, PT, R87, R2, RZ ;  /* 0x0000000257497210 */ /* 0x008fca0007f3e0ff */
[----:B------:R1:W-:Y:S01]  /*8f00*/  STL [R1+0xa88], R73 ;  /* 0x000a884901007387 */ /* 0x0003e20000100800 */
[----:B------:R-:W-:Y:S01]  /*8f10*/  LEA.HI.X.SX32 R87, R87, R3, 0x1, P1 ;  /* 0x0000000357577211 */ /* 0x000fe200008f0eff */
[----:B------:R-:W-:Y:S02]  /*8f20*/  IMAD R90, R4, 0x15, RZ ;  /* 0x00000015045a7824 */ /* 0x000fe400078e02ff */
[----:B-1----:R0:W5:Y:S04]  /*8f30*/  LDL.LU R73, [R1+0x1360] ;  /* 0x0013600001497983 */ /* 0x0021680000300800 */
        /* <DEDUP_REMOVED lines=110> */
[----:B-1----:R-:W3:Y:S04]  /*9620*/  LDL.LU R0, [R1+0x1348] ;  /* 0x0013480001007983 */ /* 0x002ee80000300800 */
        /* <DEDUP_REMOVED lines=11> */
[----:B----4-:R-:W-:-:S05]  /*96e0*/  IADD3 R34, P1, PT, R35, R2, RZ ;  /* 0x0000000223227210 */ /* 0x010fca0007f3e0ff */
        /* <DEDUP_REMOVED lines=112> */
[----:B------:R-:W-:Y:S02]  /*9df0*/  IMAD R25, R4, 0x42, RZ ;  /* 0x0000004204197824 */ /* 0x000fe400078e02ff */
[----:B-1----:R0:W5:Y:S04]  /*9e00*/  LDL.LU R19, [R1+0x1330] ;  /* 0x0013300001137983 */ /* 0x0021680000300800 */
[----:B------:R1:W-:Y:S01]  /*9e10*/  STL [R1+0xbe4], R27 ;  /* 0x000be41b01007387 */ /* 0x0003e20000100800 */
[----:B------:R-:W-:Y:S02]  /*9e20*/  ISETP.GE.AND P2, PT, R24, RZ, PT ;  /* 0x000000ff1800720c */ /* 0x000fe40003f46270 */
[----:B-1----:R-:W-:Y:S01]  /*9e30*/  IADD3 R27, P1, PT, R39, R2, RZ ;  /* 0x00000002271b7210 */ /* 0x002fe20007f3e0ff */
[----:B------:R-:W-:-:S04]  /*9e40*/  IMAD R24, R4, 0x43, RZ ;  /* 0x0000004304187824 */ /* 0x000fc800078e02ff */
[----:B------:R-:W-:Y:S04]  /*9e50*/  STL [R1+0xbf8], R27 ;  /* 0x000bf81b01007387 */ /* 0x000fe80000100800 */
[----:B------:R1:W-:Y:S02]  /*9e60*/  STL [R1+0xbec], R6 ;  /* 0x000bec0601007387 */ /* 0x0003e40000100800 */
[----:B-1----:R-:W-:Y:S02]  /*9e70*/  IADD3 R6, P3, PT, R25, R2, RZ ;  /* 0x0000000219067210 */ /* 0x002fe40007f7e0ff */
[-C--:B------:R-:W-:Y:S01]  /*9e80*/  LEA.HI.X.SX32 R25, R39, R3.reuse, 0x1, P1 ;  /* 0x0000000327197211 */ /* 0x080fe200008f0eff */
[----:B------:R-:W-:Y:S02]  /*9e90*/  IMAD R39, R4, 0x42, RZ ;  /* 0x0000004204277824 */ /* 0x000fe400078e02ff */
[----:B------:R1:W-:Y:S04]  /*9ea0*/  STL [R1+0xc00], R6 ;  /* 0x000c000601007387 */ /* 0x0003e80000100800 */
[----:B------:R4:W-:Y:S01]  /*9eb0*/  STL [R1+0xbf4], R25 ;  /* 0x000bf41901007387 */ /* 0x0009e20000100800 */
[----:B------:R-:W-:Y:S01]  /*9ec0*/  LEA.HI.X.SX32 R39, R39, R3, 0x1, P3 ;  /* 0x0000000327277211 */ /* 0x000fe200018f0eff */
[----:B------:R-:W-:-:S02]  /*9ed0*/  @!P2 IMAD.MOV R40, RZ, RZ, -R40 ;  /* 0x000000ffff28a224 */ /* 0x000fc400078e0a28 */
[----:B-1----:R-:W-:Y:S01]  /*9ee0*/  IMAD R6, R4, 0x44, RZ ;  /* 0x0000004404067824 */ /* 0x002fe200078e02ff */
[----:B----4-:R-:W-:Y:S02]  /*9ef0*/  IADD3 R25, P1, PT, R24, R2, RZ ;  /* 0x0000000218197210 */ /* 0x010fe40007f3e0ff */
[----:B------:R-:W-:-:S03]  /*9f00*/  ISETP.NE.U32.AND P2, PT, R22, RZ, PT ;  /* 0x000000ff1600720c */ /* 0x000fc60003f45070 */
[----:B------:R-:W-:Y:S01]  /*9f10*/  STL [R1+0xc08], R25 ;  /* 0x000c081901007387 */ /* 0x000fe20000100800 */
[----:B------:R-:W-:-:S03]  /*9f20*/  IMAD R22, R4, 0x45, RZ ;  /* 0x0000004504167824 */ /* 0x000fc600078e02ff */
[----:B------:R1:W-:Y:S01]  /*9f30*/  STL [R1+0xbfc], R39 ;  /* 0x000bfc2701007387 */ /* 0x0003e20000100800 */
[----:B------:R-:W-:Y:S02]  /*9f40*/  LEA.HI.X.SX32 R24, R24, R3, 0x1, P1 ;  /* 0x0000000318187211 */ /* 0x000fe400008f0eff */
[----:B-1----:R-:W-:-:S05]  /*9f50*/  IADD3 R39, P3, PT, R6, R2, RZ ;  /* 0x0000000206277210 */ /* 0x002fca0007f7e0ff */
[----:B------:R1:W-:Y:S01]  /*9f60*/  STL [R1+0xc10], R39 ;  /* 0x000c102701007387 */ /* 0x0003e20000100800 */
[----:B------:R-:W-:-:S03]  /*9f70*/  IMAD R20, R4, 0x46, RZ ;  /* 0x0000004604147824 */ /* 0x000fc600078e02ff */
[----:B------:R-:W-:Y:S01]  /*9f80*/  STL [R1+0xc04], R24 ;  /* 0x000c041801007387 */ /* 0x000fe20000100800 */
[----:B-1----:R-:W-:-:S05]  /*9f90*/  IADD3 R39, P1, PT, R22, R2, RZ ;  /* 0x0000000216277210 */ /* 0x002fca0007f3e0ff */
[----:B------:R1:W-:Y:S01]  /*9fa0*/  STL [R1+0xc18], R39 ;  /* 0x000c182701007387 */ /* 0x0003e20000100800 */
[-C--:B------:R-:W-:Y:S02]  /*9fb0*/  LEA.HI.X.SX32 R22, R22, R3.reuse, 0x1, P1 ;  /* 0x0000000316167211 */ /* 0x080fe400008f0eff */
[----:B-1----:R-:W-:Y:S01]  /*9fc0*/  LEA.HI.X.SX32 R39, R6, R3, 0x1, P3 ;  /* 0x0000000306277211 */ /* 0x002fe200018f0eff */
[----:B------:R-:W-:-:S04]  /*9fd0*/  IMAD R6, R4, 0x47, RZ ;  /* 0x0000004704067824 */ /* 0x000fc800078e02ff */
        /* <DEDUP_REMOVED lines=19> */
[----:B------:R-:W-:Y:S04]  /*a110*/  STL [R1+0xc38], R6 ;  /* 0x000c380601007387 */ /* 0x000fe80000100800 */
[----:B------:R1:W-:Y:S01]  /*a120*/  STL [R1+0xc2c], R39 ;  /* 0x000c2c2701007387 */ /* 0x0003e20000100800 */
[----:B------:R-:W-:Y:S01]  /*a130*/  LEA.HI.X.SX32 R7, R7, R3, 0x1, P1 ;  /* 0x0000000307077211 */ /* 0x000fe200008f0eff */
[----:B------:R-:W-:Y:S01]  /*a140*/  IMAD R89, R4, 0x4c, RZ ;  /* 0x0000004c04597824 */ /* 0x000fe200078e02ff */
[----:B-1----:R-:W-:-:S05]  /*a150*/  IADD3 R39, P3, PT, R85, R2, RZ ;  /* 0x0000000255277210 */ /* 0x002fca0007f7e0ff */
[----:B------:R1:W-:Y:S01]  /*a160*/  STL [R1+0xc40], R39 ;  /* 0x000c402701007387 */ /* 0x0003e20000100800 */
[----:B------:R-:W-:-:S03]  /*a170*/  LEA.HI.X.SX32 R85, R85, R3, 0x1, P3 ;  /* 0x0000000355557211 */ /* 0x000fc600018f0eff */
[----:B------:R-:W-:Y:S01]  /*a180*/  STL [R1+0xc34], R7 ;  /* 0x000c340701007387 */ /* 0x000fe20000100800 */
[----:B-1----:R-:W-:-:S05]  /*a190*/  IADD3 R39, P1, PT, R37, R2, RZ ;  /* 0x0000000225277210 */ /* 0x002fca0007f3e0ff */
[----:B------:R1:W-:Y:S04]  /*a1a0*/  STL [R1+0xc48], R39 ;  /* 0x000c482701007387 */ /* 0x0003e80000100800 */
[----:B------:R4:W-:Y:S01]  /*a1b0*/  STL [R1+0xc3c], R85 ;  /* 0x000c3c5501007387 */ /* 0x0009e20000100800 */
[----:B------:R-:W-:Y:S01]  /*a1c0*/  LEA.HI.X.SX32 R37, R37, R3, 0x1, P1 ;  /* 0x0000000325257211 */ /* 0x000fe200008f0eff */
[C---:B-1----:R-:W-:Y:S01]  /*a1d0*/  IMAD R39, R4.reuse, 0x4d, RZ ;  /* 0x0000004d04277824 */ /* 0x042fe200078e02ff */
[----:B----4-:R-:W-:Y:S01]  /*a1e0*/  IADD3 R85, P3, PT, R89, R2, RZ ;  /* 0x0000000259557210 */ /* 0x010fe20007f7e0ff */
[----:B------:R-:W-:-:S04]  /*a1f0*/  IMAD R88, R4, 0x4e, RZ ;  /* 0x0000004e04587824 */ /* 0x000fc800078e02ff */
[----:B------:R1:W-:Y:S01]  /*a200*/  STL [R1+0xc50], R85 ;  /* 0x000c505501007387 */ /* 0x0003e20000100800 */
[----:B------:R-:W-:-:S03]  /*a210*/  LEA.HI.X.SX32 R89, R89, R3, 0x1, P3 ;  /* 0x0000000359597211 */ /* 0x000fc600018f0eff */
[----:B------:R-:W-:Y:S01]  /*a220*/  STL [R1+0xc44], R37 ;  /* 0x000c442501007387 */ /* 0x000fe20000100800 */
[----:B-1----:R-:W-:-:S05]  /*a230*/  IADD3 R85, P1, PT, R39, R2, RZ ;  /* 0x0000000227557210 */ /* 0x002fca0007f3e0ff */
[----:B------:R1:W-:Y:S01]  /*a240*/  STL [R1+0xc58], R85 ;  /* 0x000c585501007387 */ /* 0x0003e20000100800 */
[----:B------:R-:W-:-:S03]  /*a250*/  LEA.HI.X.SX32 R39, R39, R3, 0x1, P1 ;  /* 0x0000000327277211 */ /* 0x000fc600008f0eff */
[----:B------:R4:W-:Y:S01]  /*a260*/  STL [R1+0xc4c], R89 ;  /* 0x000c4c5901007387 */ /* 0x0009e20000100800 */
[----:B-1----:R-:W-:Y:S01]  /*a270*/  IMAD R85, R4, 0x4f, RZ ;  /* 0x0000004f04557824 */ /* 0x002fe200078e02ff */
[----:B----4-:R-:W-:-:S05]  /*a280*/  IADD3 R89, P3, PT, R88, R2, RZ ;  /* 0x0000000258597210 */ /* 0x010fca0007f7e0ff */
[----:B------:R1:W-:Y:S01]  /*a290*/  STL [R1+0xc60], R89 ;  /* 0x000c605901007387 */ /* 0x0003e20000100800 */
[----:B------:R-:W-:Y:S01]  /*a2a0*/  LEA.HI.X.SX32 R88, R88, R3, 0x1, P3 ;  /* 0x0000000358587211 */ /* 0x000fe200018f0eff */
[----:B------:R-:W-:Y:S02]  /*a2b0*/  IMAD R87, R4, 0x50, RZ ;  /* 0x0000005004577824 */ /* 0x000fe400078e02ff */
[----:B-1----:R0:W5:Y:S04]  /*a2c0*/  LDL.LU R89, [R1+0x1328] ;  /* 0x0013280001597983 */ /* 0x0021680000300800 */
        /* <DEDUP_REMOVED lines=148> */
[----:B------:R1:W-:Y:S04]  /*ac10*/  STL [R1+0xd38], R27 ;  /* 0x000d381b01007387 */ /* 0x0003e80000100800 */
[----:B-1----:R0:W5:Y:S04]  /*ac20*/  LDL.LU R27, [R1+0x12d0] ;  /* 0x0012d000011b7983 */ /* 0x0021680000300800 */
[----:B------:R1:W-:Y:S01]  /*ac30*/  STL [R1+0xd2c], R25 ;  /* 0x000d2c1901007387 */ /* 0x0003e20000100800 */
[----:B------:R-:W-:Y:S02]  /*ac40*/  LEA.HI.X.SX32 R24, R24, R3, 0x1, P3 ;  /* 0x0000000318187211 */ /* 0x000fe400018f0eff */
[----:B-1----:R-:W-:Y:S01]  /*ac50*/  IADD3 R25, P1, PT, R22, R2, RZ ;  /* 0x0000000216197210 */ /* 0x002fe20007f3e0ff */
[----:B------:R-:W-:-:S04]  /*ac60*/  IMAD R6, R4, 0x6c, RZ ;  /* 0x0000006c04067824 */ /* 0x000fc800078e02ff */
[----:B------:R1:W-:Y:S02]  /*ac70*/  STL [R1+0xd40], R25 ;  /* 0x000d401901007387 */ /* 0x0003e40000100800 */
[----:B-1----:R-:W-:Y:S01]  /*ac80*/  IMAD R25, R4, 0x7e, RZ ;  /* 0x0000007e04197824 */ /* 0x002fe200078e02ff */
[----:B------:R-:W-:-:S05]  /*ac90*/  LEA.HI.X.SX32 R22, R22, R3, 0x1, P1 ;  /* 0x0000000316167211 */ /* 0x000fca00008f0eff */
[----:B------:R0:W5:Y:S04]  /*aca0*/  LDL.LU R25, [R1+0x12cc] ;  /* 0x0012cc0001197983 */ /* 0x0001680000300800 */
        /* <DEDUP_REMOVED lines=10> */
[----:B------:R-:W-:-:S03]  /*ad50*/  IMAD R39, R4, 0x70, RZ ;  /* 0x0000007004277824 */ /* 0x000fc600078e02ff */
[----:B-1----:R0:W5:Y:S04]  /*ad60*/  LDL.LU R22, [R1+0x12c4] ;  /* 0x0012c40001167983 */ /* 0x0021680000300800 */
[----:B------:R1:W-:Y:S01]  /*ad70*/  STL [R1+0xd44], R6 ;  /* 0x000d440601007387 */ /* 0x0003e20000100800 */
[----:B------:R-:W-:Y:S01]  /*ad80*/  IMAD R85, R4, 0x71, RZ ;  /* 0x0000007104557824 */ /* 0x000fe200078e02ff */
[----:B-1----:R-:W-:-:S05]  /*ad90*/  IADD3 R6, P3, PT, R37, R2, RZ ;  /* 0x0000000225067210 */ /* 0x002fca0007f7e0ff */
[----:B------:R1:W-:Y:S02]  /*ada0*/  STL [R1+0xd58], R6 ;  /* 0x000d580601007387 */ /* 0x0003e40000100800 */
[----:B-1----:R-:W-:Y:S02]  /*adb0*/  LEA.HI.X.SX32 R6, R7, R3, 0x1, P1 ;  /* 0x0000000307067211 */ /* 0x002fe400008f0eff */
[----:B------:R-:W-:-:S03]  /*adc0*/  IADD3 R7, P1, PT, R39, R2, RZ ;  /* 0x0000000227077210 */ /* 0x000fc60007f3e0ff */
[----:B------:R1:W-:Y:S04]  /*add0*/  STL [R1+0xd4c], R6 ;  /* 0x000d4c0601007387 */ /* 0x0003e80000100800 */
[----:B------:R4:W-:Y:S01]  /*ade0*/  STL [R1+0xd60], R7 ;  /* 0x000d600701007387 */ /* 0x0009e20000100800 */
[----:B-1----:R-:W-:Y:S01]  /*adf0*/  IMAD R6, R4, 0x72, RZ ;  /* 0x0000007204067824 */ /* 0x002fe200078e02ff */
[----:B----4-:R-:W-:Y:S02]  /*ae00*/  LEA.HI.X.SX32 R7, R37, R3, 0x1, P3 ;  /* 0x0000000325077211 */ /* 0x010fe400018f0eff */
[----:B------:R-:W-:-:S03]  /*ae10*/  IADD3 R37, P3, PT, R85, R2, RZ ;  /* 0x0000000255257210 */ /* 0x000fc60007f7e0ff */
[----:B------:R1:W-:Y:S04]  /*ae20*/  STL [R1+0xd54], R7 ;  /* 0x000d540701007387 */ /* 0x0003e80000100800 */
[----:B------:R4:W-:Y:S01]  /*ae30*/  STL [R1+0xd68], R37 ;  /* 0x000d682501007387 */ /* 0x0009e20000100800 */
[----:B-1----:R-:W-:Y:S02]  /*ae40*/  LEA.HI.X.SX32 R7, R39, R3, 0x1, P1 ;  /* 0x0000000327077211 */ /* 0x002fe400008f0eff */
[----:B----4-:R-:W-:-:S03]  /*ae50*/  IADD3 R37, P1, PT, R6, R2, RZ ;  /* 0x0000000206257210 */ /* 0x010fc60007f3e0ff */
[----:B------:R-:W-:Y:S04]  /*ae60*/  STL [R1+0xd5c], R7 ;  /* 0x000d5c0701007387 */ /* 0x000fe80000100800 */
[----:B------:R1:W-:Y:S01]  /*ae70*/  STL [R1+0xd70], R37 ;  /* 0x000d702501007387 */ /* 0x0003e20000100800 */
[-C--:B------:R-:W-:Y:S02]  /*ae80*/  LEA.HI.X.SX32 R6, R6, R3.reuse, 0x1, P1 ;  /* 0x0000000306067211 */ /* 0x080fe400008f0eff */
[----:B-1----:R-:W-:Y:S01]  /*ae90*/  LEA.HI.X.SX32 R37, R85, R3, 0x1, P3 ;  /* 0x0000000355257211 */ /* 0x002fe200018f0eff */
[C---:B------:R-:W-:Y:S02]  /*aea0*/  IMAD R85, R4.reuse, 0x73, RZ ;  /* 0x0000007304557824 */ /* 0x040fe400078e02ff */
[----:B------:R-:W-:-:S03]  /*aeb0*/  IMAD R7, R4, 0x74, RZ ;  /* 0x0000007404077824 */ /* 0x000fc600078e02ff */
[CC--:B------:R-:W-:Y:S01]  /*aec0*/  IADD3 R39, P3, PT, R85.reuse, R2.reuse, RZ ;  /* 0x0000000255277210 */ /* 0x0c0fe20007f7e0ff */
[----:B------:R1:W-:Y:S03]  /*aed0*/  STL [R1+0xd64], R37 ;  /* 0x000d642501007387 */ /* 0x0003e60000100800 */
[----:B------:R-:W-:Y:S01]  /*aee0*/  LEA.HI.X.SX32 R85, R85, R3, 0x1, P3 ;  /* 0x0000000355557211 */ /* 0x000fe200018f0eff */
[----:B------:R4:W-:Y:S01]  /*aef0*/  STL [R1+0xd78], R39 ;  /* 0x000d782701007387 */ /* 0x0009e20000100800 */
[----:B-1----:R-:W-:-:S03]  /*af00*/  IADD3 R37, P1, PT, R7, R2, RZ ;  /* 0x0000000207257210 */ /* 0x002fc60007f3e0ff */
[----:B------:R3:W-:Y:S01]  /*af10*/  STL [R1+0xd6c], R6 ;  /* 0x000d6c0601007387 */ /* 0x0007e20000100800 */
[----:B----4-:R-:W-:-:S03]  /*af20*/  IMAD R39, R4, 0x75, RZ ;  /* 0x0000007504277824 */ /* 0x010fc600078e02ff */
[----:B------:R1:W-:Y:S01]  /*af30*/  STL [R1+0xd80], R37 ;  /* 0x000d802501007387 */ /* 0x0003e20000100800 */
[----:B------:R-:W-:-:S03]  /*af40*/  LEA.HI.X.SX32 R7, R7, R3, 0x1, P1 ;  /* 0x0000000307077211 */ /* 0x000fc600008f0eff */
[----:B------:R4:W-:Y:S01]  /*af50*/  STL [R1+0xd74], R85 ;  /* 0x000d745501007387 */ /* 0x0009e20000100800 */
[----:B---3--:R-:W-:Y:S02]  /*af60*/  VIADD R6, R0, 0xd5 ;  /* 0x000000d500067836 */ /* 0x008fe40000000000 */
[----:B-1----:R-:W-:Y:S01]  /*af70*/  IMAD R37, R4, 0x76, RZ ;  /* 0x0000007604257824 */ /* 0x002fe200078e02ff */
[C---:B----4-:R-:W-:Y:S02]  /*af80*/  IADD3 R85, P3, PT, R39.reuse, R2, RZ ;  /* 0x0000000227557210 */ /* 0x050fe40007f7e0ff */
[----:B------:R-:W-:Y:S04]  /*af90*/  STL [R1+0xf84], R6 ;  /* 0x000f840601007387 */ /* 0x000fe80000100800 */
[----:B------:R1:W-:Y:S01]  /*afa0*/  STL [R1+0xd88], R85 ;  /* 0x000d885501007387 */ /* 0x0003e20000100800 */
[----:B------:R-:W-:-:S03]  /*afb0*/  LEA.HI.X.SX32 R39, R39, R3, 0x1, P3 ;  /* 0x0000000327277211 */ /* 0x000fc600018f0eff */
[----:B------:R3:W-:Y:S01]  /*afc0*/  STL [R1+0xd7c], R7 ;  /* 0x000d7c0701007387 */ /* 0x0007e20000100800 */
[----:B-1----:R-:W-:Y:S01]  /*afd0*/  IADD3 R85, P1, PT, R37, R2, RZ ;  /* 0x0000000225557210 */ /* 0x002fe20007f3e0ff */
[----:B---3--:R-:W-:-:S04]  /*afe0*/  IMAD R7, R4, 0x78, RZ ;  /* 0x0000007804077824 */ /* 0x008fc800078e02ff */
[----:B------:R1:W-:Y:S04]  /*aff0*/  STL [R1+0xd90], R85 ;  /* 0x000d905501007387 */ /* 0x0003e80000100800 */
[----:B------:R3:W-:Y:S01]  /*b000*/  STL [R1+0xd84], R39 ;  /* 0x000d842701007387 */ /* 0x0007e20000100800 */
[----:B-1----:R-:W-:Y:S01]  /*b010*/  IABS R85, R6 ;  /* 0x0000000600557213 */ /* 0x002fe20000000000 */
[C---:B------:R-:W-:Y:S01]  /*b020*/  IMAD R6, R4.reuse, 0x79, RZ ;  /* 0x0000007904067824 */ /* 0x040fe200078e02ff */
[----:B---3--:R-:W-:Y:S01]  /*b030*/  IADD3 R39, P3, PT, R7, R2, RZ ;  /* 0x0000000207277210 */ /* 0x008fe20007f7e0ff */
[----:B------:R-:W-:-:S04]  /*b040*/  IMAD R23, R4, 0x7a, RZ ;  /* 0x0000007a04177824 */ /* 0x000fc800078e02ff */
[----:B------:R1:W-:Y:S01]  /*b050*/  STL [R1+0xd98], R39 ;  /* 0x000d982701007387 */ /* 0x0003e20000100800 */
[-C--:B------:R-:W-:Y:S02]  /*b060*/  LEA.HI.X.SX32 R7, R7, R3.reuse, 0x1, P3 ;  /* 0x0000000307077211 */ /* 0x080fe400018f0eff */
[----:B-1----:R-:W-:Y:S02]  /*b070*/  LEA.HI.X.SX32 R39, R37, R3, 0x1, P1 ;  /* 0x0000000325277211 */ /* 0x002fe400008f0eff */
[----:B------:R-:W-:-:S03]  /*b080*/  IADD3 R37, P1, PT, R6, R2, RZ ;  /* 0x0000000206257210 */ /* 0x000fc60007f3e0ff */
[----:B------:R1:W-:Y:S04]  /*b090*/  STL [R1+0xd8c], R39 ;  /* 0x000d8c2701007387 */ /* 0x0003e80000100800 */
[----:B------:R3:W-:Y:S01]  /*b0a0*/  STL [R1+0xda0], R37 ;  /* 0x000da02501007387 */ /* 0x0007e20000100800 */
[----:B------:R-:W-:Y:S01]  /*b0b0*/  LEA.HI.X.SX32 R6, R6, R3, 0x1, P1 ;  /* 0x0000000306067211 */ /* 0x000fe200008f0eff */
[----:B-1----:R-:W-:Y:S01]  /*b0c0*/  IMAD R39, R4, 0x7b, RZ ;  /* 0x0000007b04277824 */ /* 0x002fe200078e02ff */
[-C--:B---3--:R-:W-:Y:S01]  /*b0d0*/  IADD3 R37, P3, PT, R23, R2.reuse, RZ ;  /* 0x0000000217257210 */ /* 0x088fe20007f7e0ff */
[----:B------:R-:W-:Y:S04]  /*b0e0*/  STL [R1+0xd94], R7 ;  /* 0x000d940701007387 */ /* 0x000fe80000100800 */
[----:B------:R1:W-:Y:S04]  /*b0f0*/  STL [R1+0xda8], R37 ;  /* 0x000da82501007387 */ /* 0x0003e80000100800 */
[----:B------:R-:W-:Y:S01]  /*b100*/  STL [R1+0xd9c], R6 ;  /* 0x000d9c0601007387 */ /* 0x000fe20000100800 */
[----:B-1----:R-:W-:-:S05]  /*b110*/  IADD3 R37, P1, PT, R39, R2, RZ ;  /* 0x0000000227257210 */ /* 0x002fca0007f3e0ff */
[----:B------:R1:W-:Y:S02]  /*b120*/  STL [R1+0xdb0], R37 ;  /* 0x000db02501007387 */ /* 0x0003e40000100800 */
[----:B-1----:R-:W1:Y:S01]  /*b130*/  S2R R37, SR_TID.X ;  /* 0x0000000000257919 */ /* 0x002e620000002100 */
[-C--:B------:R-:W-:Y:S01]  /*b140*/  LEA.HI.X.SX32 R23, R23, R3.reuse, 0x1, P3 ;  /* 0x0000000317177211 */ /* 0x080fe200018f0eff */
[----:B------:R-:W-:Y:S01]  /*b150*/  IMAD R7, R4, 0x7c, RZ ;  /* 0x0000007c04077824 */ /* 0x000fe200078e02ff */
[----:B------:R-:W-:-:S03]  /*b160*/  LEA.HI.X.SX32 R39, R39, R3, 0x1, P1 ;  /* 0x0000000327277211 */ /* 0x000fc600008f0eff */
[----:B------:R3:W-:Y:S01]  /*b170*/  STL [R1+0xda4], R23 ;  /* 0x000da41701007387 */ /* 0x0007e20000100800 */
[----:B------:R-:W-:Y:S01]  /*b180*/  IMAD R11, R4, 0x7d, RZ ;  /* 0x0000007d040b7824 */ /* 0x000fe200078e02ff */
[----:B---3--:R-:W-:-:S05]  /*b190*/  IADD3 R23, P3, PT, R7, R2, RZ ;  /* 0x0000000207177210 */ /* 0x008fca0007f7e0ff */
[----:B------:R3:W-:Y:S04]  /*b1a0*/  STL [R1+0xdb8], R23 ;  /* 0x000db81701007387 */ /* 0x0007e80000100800 */
[----:B---3--:R0:W5:Y:S01]  /*b1b0*/  LDL.LU R23, [R1+0x12c0] ;  /* 0x0012c00001177983 */ /* 0x0081620000300800 */
[----:B-1----:R-:W-:-:S03]  /*b1c0*/  LOP3.LUT R37, R37, 0x7f, RZ, 0xc0, !PT ;  /* 0x0000007f25257812 */ /* 0x002fc600078ec0ff */
[----:B------:R1:W-:Y:S01]  /*b1d0*/  STL [R1+0xdac], R39 ;  /* 0x000dac2701007387 */ /* 0x0003e20000100800 */
[----:B------:R-:W-:Y:S01]  /*b1e0*/  LEA.HI.X.SX32 R7, R7, R3, 0x1, P3 ;  /* 0x0000000307077211 */ /* 0x000fe200018f0eff */
[----:B-1----:R-:W-:Y:S01]  /*b1f0*/  IMAD R39, R37, R5, RZ ;  /* 0x0000000525277224 */ /* 0x002fe200078e02ff */
[----:B------:R-:W-:-:S05]  /*b200*/  IADD3 R37, P1, PT, R11, R2, RZ ;  /* 0x000000020b257210 */ /* 0x000fca0007f3e0ff */
[----:B------:R1:W-:Y:S01]  /*b210*/  STL [R1+0xdc0], R37 ;  /* 0x000dc02501007387 */ /* 0x0003e20000100800 */
[----:B------:R-:W-:Y:S01]  /*b220*/  LEA.HI.X.SX32 R11, R11, R3, 0x1, P1 ;  /* 0x000000030b0b7211 */ /* 0x000fe200008f0eff */
[----:B-1----:R-:W-:Y:S02]  /*b230*/  IMAD R37, R4, 0x7e, RZ ;  /* 0x0000007e04257824 */ /* 0x002fe400078e02ff */
[----:B------:R-:W-:Y:S03]  /*b240*/  STL [R1+0xdb4], R7 ;  /* 0x000db40701007387 */ /* 0x000fe60000100800 */
[----:B------:R-:W-:Y:S01]  /*b250*/  IADD3 R37, P1, PT, R37, R2, RZ ;  /* 0x0000000225257210 */ /* 0x000fe20007f3e0ff */
[----:B------:R1:W-:Y:S04]  /*b260*/  STL [R1+0xdbc], R11 ;  /* 0x000dbc0b01007387 */ /* 0x0003e80000100800 */
[----:B-1----:R0:W5:Y:S04]  /*b270*/  LDL.LU R11, [R1+0x12bc] ;  /* 0x0012bc00010b7983 */ /* 0x0021680000300800 */
[----:B------:R1:W-:Y:S02]  /*b280*/  STL [R1+0xdc8], R37 ;  /* 0x000dc82501007387 */ /* 0x0003e40000100800 */
[----:B-1----:R-:W1:Y:S01]  /*b290*/  LDC R37, c[0x0][0x3a0] ;  /* 0x0000e800ff257b82 */ /* 0x002e620000000800 */
[----:B--2---:R-:W-:Y:S01]  /*b2a0*/  IMAD.HI.U32 R6, R9, R85, RZ ;  /* 0x0000005509067227 */ /* 0x004fe200078e00ff */
[----:B------:R-:W-:Y:S01]  /*b2b0*/  USHF.L.U32 UR4, UR7, 0x15, URZ ;  /* 0x0000001507047899 */ /* 0x000fe200080006ff */
[----:B------:R-:W-:-:S02]  /*b2c0*/  IADD3 R7, P3, PT, R39, UR14, RZ ;  /* 0x0000000e27077c10 */ /* 0x000fc4000ff7e0ff */
[----:B------:R-:W-:Y:S01]  /*b2d0*/  IMAD.MOV R6, RZ, RZ, -R6 ;  /* 0x000000ffff067224 */ /* 0x000fe200078e0a06 */
[----:B------:R-:W-:-:S03]  /*b2e0*/  ULOP3.LUT UR4, UR4, 0x600000, URZ, 0xc0, !UPT ;  /* 0x0060000004047892 */ /* 0x000fc6000f8ec0ff */
[----:B------:R-:W-:Y:S01]  /*b2f0*/  IMAD R85, R8, R6, R85 ;  /* 0x0000000608557224 */ /* 0x000fe200078e0255 */
[----:B------:R-:W-:Y:S01]  /*b300*/  LEA.HI.X.SX32 R6, R39, UR15, 0x1, P3 ;  /* 0x0000000f27067c11 */ /* 0x000fe200098f0eff */
[----:B------:R-:W-:Y:S01]  /*b310*/  UIADD3 UR10, UPT, UPT, UR8, UR4, URZ ;  /* 0x00000004080a7290 */ /* 0x000fe2000fffe0ff */
[----:B------:R-:W2:Y:S02]  /*b320*/  LDCU.64 UR18, c[0x0][0x358] ;  /* 0x00006b00ff1277ac */ /* 0x000ea40008000a00 */
[----:B------:R-:W-:Y:S01]  /*b330*/  UMOV UR4, 0x1 ;  /* 0x0000000100047882 */ /* 0x000fe20000000000 */
[----:B-1----:R-:W-:Y:S01]  /*b340*/  VIADD R39, R37, 0xffffffdf ;  /* 0xffffffdf25277836 */ /* 0x002fe20000000000 */
[----:B0-2---:R-:W-:Y:S07]  /*b350*/  BRA.U UP0, `(.L_x_5) ;  /* 0x0000000100187547 */ /* 0x005fee000b800000 */
[----:B------:R-:W-:Y:S01]  /*b360*/  ELECT P3, URZ, PT ;  /* 0x0000000000ff782f */ /* 0x000fe20003860000 */
[----:B------:R-:W-:Y:S01]  /*b370*/  IMAD.MOV.U32 R37, RZ, RZ, 0x1 ;  /* 0x00000001ff257424 */ /* 0x000fe200078e00ff */
[----:B------:R-:W-:Y:S01]  /*b380*/  UMOV UR6, 0x40 ;  /* 0x0000004000067882 */ /* 0x000fe20000000000 */
[----:B------:R-:W-:Y:S01]  /*b390*/  UVIRTCOUNT.DEALLOC.SMPOOL 0x80 ;  /* 0x000000800000784c */ /* 0x000fe20000000000 */
[----:B------:R-:W-:-:S09]  /*b3a0*/  ULEA UR6, UR5, UR6, 0x18 ;  /* 0x0000000605067291 */ /* 0x000fd2000f8ec0ff */
[----:B------:R0:W-:Y:S03]  /*b3b0*/  @P3 STS.U8 [UR6], R37 ;  /* 0x00000025ff003988 */ /* 0x0001e60008000006 */
.L_x_5:
[----:B------:R-:W-:Y:S01]  /*b3c0*/  STL.64 [R1+0x1728], R12 ;  /* 0x0017280c01007387 */ /* 0x000fe20000100a00 */
[----:B------:R-:W-:Y:S01]  /*b3d0*/  VOTEU.ALL UP1, P2 ;  /* 0x0000000000ff7886 */ /* 0x000fe20001020000 */
[----:B0-----:R-:W-:Y:S01]  /*b3e0*/  IMAD R37, R4, 0x7e, RZ ;  /* 0x0000007e04257824 */ /* 0x001fe200078e02ff */
[----:B------:R-:W-:Y:S01]  /*b3f0*/  STTM.x64 tmem[UR10], RZ ;  /* 0x000000ff000079ed */ /* 0x000fe2000834000a */
[----:B------:R-:W-:Y:S01]  /*b400*/  STL.64 [R1+0x1760], R12 ;  /* 0x0017600c01007387 */ /* 0x000fe20000100a00 */
[----:B------:R-:W-:Y:S01]  /*b410*/  UIADD3 UR6, UPT, UPT, UR9, 0x18000, URZ ;  /* 0x0001800009067890 */ /* 0x000fe2000fffe0ff */
[----:B------:R-:W-:Y:S02]  /*b420*/  VOTEU.ALL UP2, P2 ;  /* 0x0000000000ff7886 */ /* 0x000fe40001040000 */
[----:B------:R-:W-:Y:S01]  /*b430*/  STL.64 [R1+0x1798], R12 ;  /* 0x0017980c01007387 */ /* 0x000fe20000100a00 */
[----:B------:R-:W-:Y:S01]  /*b440*/  ISETP.GE.U32.AND P3, PT, R39, 0x7fffff60, PT ;  /* 0x7fffff602700780c */ /* 0x000fe20003f66070 */
[----:B------:R-:W0:Y:S02]  /*b450*/  LDCU UR11, c[0x0][0x3b0] ;  /* 0x00007600ff0b77ac */ /* 0x000e240008000800 */
[----:B------:R-:W-:Y:S01]  /*b460*/  STL.64 [R1+0x17c8], R12 ;  /* 0x0017c80c01007387 */ /* 0x000fe20000100a00 */
[----:B------:R-:W1:Y:S03]  /*b470*/  LDCU UR5, c[0x0][0x3b0] ;  /* 0x00007600ff0577ac */ /* 0x000e660008000800 */
[----:B------:R-:W-:Y:S01]  /*b480*/  STL.64 [R1+0x1720], R14 ;  /* 0x0017200e01007387 */ /* 0x000fe20000100a00 */
[----:B------:R-:W2:Y:S03]  /*b490*/  LDCU UR15, c[0x0][0x3b0] ;  /* 0x00007600ff0f77ac */ /* 0x000ea60008000800 */
[----:B------:R-:W-:Y:S01]  /*b4a0*/  STL.64 [R1+0x1768], R14 ;  /* 0x0017680e01007387 */ /* 0x000fe20000100a00 */
[----:B------:R-:W3:Y:S03]  /*b4b0*/  LDCU UR17, c[0x0][0x3b0] ;  /* 0x00007600ff1177ac */ /* 0x000ee60008000800 */
[----:B------:R-:W-:Y:S01]  /*b4c0*/  STL.64 [R1+0x17b8], R14 ;  /* 0x0017b80e01007387 */ /* 0x000fe20000100a00 */
[----:B------:R-:W4:Y:S03]  /*b4d0*/  LDCU UR21, c[0x0][0x3b0] ;  /* 0x00007600ff1577ac */ /* 0x000f260008000800 */
[----:B------:R-:W-:Y:S01]  /*b4e0*/  STL.64 [R1+0x17f8], R14 ;  /* 0x0017f80e01007387 */ /* 0x000fe20000100a00 */
[----:B------:R-:W0:Y:S03]  /*b4f0*/  LDCU UR23, c[0x0][0x3b0] ;  /* 0x00007600ff1777ac */ /* 0x000e260008000800 */
[----:B-----5:R-:W-:Y:S01]  /*b500*/  STL.64 [R1+0x1718], R10 ;  /* 0x0017180a01007387 */ /* 0x020fe20000100a00 */
[----:B------:R-:W0:Y:S03]  /*b510*/  LDCU UR25, c[0x0][0x3b0] ;  /* 0x00007600ff1977ac */ /* 0x000e260008000800 */
[----:B------:R-:W-:Y:S01]  /*b520*/  STL.64 [R1+0x1730], R10 ;  /* 0x0017300a01007387 */ /* 0x000fe20000100a00 */
[----:B------:R-:W0:Y:S03]  /*b530*/  LDCU UR27, c[0x0][0x3b0] ;  /* 0x00007600ff1b77ac */ /* 0x000e260008000800 */
[----:B------:R0:W-:Y:S01]  /*b540*/  STL.64 [R1+0x1770], R10 ;  /* 0x0017700a01007387 */ /* 0x0001e20000100a00 */
[----:B------:R-:W0:Y:S03]  /*b550*/  LDCU UR29, c[0x0][0x3b0] ;  /* 0x00007600ff1d77ac */ /* 0x000e260008000800 */
[----:B------:R-:W-:Y:S01]  /*b560*/  STL.64 [R1+0x1710], R90 ;  /* 0x0017105a01007387 */ /* 0x000fe20000100a00 */
[----:B------:R-:W0:Y:S03]  /*b570*/  LDCU UR31, c[0x0][0x3b0] ;  /* 0x00007600ff1f77ac */ /* 0x000e260008000800 */
[----:B------:R-:W-:Y:S01]  /*b580*/  STL.64 [R1+0x1708], R86 ;  /* 0x0017085601007387 */ /* 0x000fe20000100a00 */
[----:B------:R-:W1:Y:S03]  /*b590*/  LDCU UR33, c[0x0][0x3b0] ;  /* 0x00007600ff2177ac */ /* 0x000e660008000800 */
[----:B------:R-:W-:Y:S01]  /*b5a0*/  STL.64 [R1+0x1738], R86 ;  /* 0x0017385601007387 */ /* 0x000fe20000100a00 */
[----:B------:R-:W1:Y:S01]  /*b5b0*/  LDCU UR14, c[0x0][0x3b0] ;  /* 0x00007600ff0e77ac */ /* 0x000e620008000800 */
[----:B------:R-:W-:Y:S02]  /*b5c0*/  STTM.x64 tmem[UR10+0x40], RZ ;  /* 0x000040ff000079ed */ /* 0x000fe4000834000a */
[----:B------:R-:W-:Y:S01]  /*b5d0*/  STL [R1+0x17d8], R86 ;  /* 0x0017d85601007387 */ /* 0x000fe20000100800 */
[----:B------:R-:W-:-:S04]  /*b5e0*/  @!UP1 UIADD3 UR12, UPT, UPT, -UR4, 0x100000, URZ ;  /* 0x00100000040c9890 */ /* 0x000fc8000fffe1ff */
[----:B------:R-:W-:Y:S02]  /*b5f0*/  @!UP1 USHF.L.U32 UR13, UR12, 0xb, URZ ;  /* 0x0000000b0c0d9899 */ /* 0x000fe400080006ff */
[----:B------:R-:W-:Y:S01]  /*b600*/  @!UP1 USHF.L.U32 UR12, UR12, 0x1, URZ ;  /* 0x000000010c0c9899 */ /* 0x000fe200080006ff */
[----:B0-----:R-:W0:Y:S01]  /*b610*/  LDC R11, c[0x0][0x3a0] ;  /* 0x0000e800ff0b7b82 */ /* 0x001e220000000800 */
[----:B------:R-:W0:Y:S01]  /*b620*/  LDCU UR35, c[0x0][0x3b0] ;  /* 0x00007600ff2377ac */ /* 0x000e220008000800 */
[----:B------:R-:W-:Y:S01]  /*b630*/  STL.64 [R1+0x1700], R88 ;  /* 0x0017005801007387 */ /* 0x000fe20000100a00 */
[----:B------:R-:W0:Y:S03]  /*b640*/  LDCU UR37, c[0x0][0x3b0] ;  /* 0x00007600ff2577ac */ /* 0x000e260008000800 */
[----:B------:R-:W-:Y:S01]  /*b650*/  STL [R1+0x1750], R88 ;  /* 0x0017505801007387 */ /* 0x000fe20000100800 */
[----:B------:R-:W0:Y:S03]  /*b660*/  LDCU UR39, c[0x0][0x3b0] ;  /* 0x00007600ff2777ac */ /* 0x000e260008000800 */
[----:B------:R-:W-:Y:S01]  /*b670*/  STL [R1+0x1778], R88 ;  /* 0x0017785801007387 */ /* 0x000fe20000100800 */
[----:B------:R-:W0:Y:S03]  /*b680*/  LDCU UR41, c[0x0][0x3b0] ;  /* 0x00007600ff2977ac */ /* 0x000e260008000800 */
[----:B------:R-:W-:Y:S01]  /*b690*/  STL.64 [R1+0x16f8], R82 ;  /* 0x0016f85201007387 */ /* 0x000fe20000100a00 */
        /* <DEDUP_REMOVED lines=73> */
[----:B------:R-:W-:Y:S04]  /*bb30*/  STL.64 [R1+0x1650], R40 ;  /* 0x0016502801007387 */ /* 0x000fe80000100a00 */
[----:B------:R-:W-:Y:S04]  /*bb40*/  STL.64 [R1+0x1648], R6 ;  /* 0x0016480601007387 */ /* 0x000fe80000100a00 */
[----:B------:R-:W-:Y:S04]  /*bb50*/  STL [R1+0x152c], R8 ;  /* 0x00152c0801007387 */ /* 0x000fe80000100800 */
[----:B------:R-:W-:Y:S04]  /*bb60*/  STL [R1+0x1528], R17 ;  /* 0x0015281101007387 */ /* 0x000fe80000100800 */
[----:B------:R-:W-:Y:S04]  /*bb70*/  STL [R1+0x1524], R16 ;  /* 0x0015241001007387 */ /* 0x000fe80000100800 */
[----:B------:R-:W-:Y:S04]  /*bb80*/  STL [R1+0x1520], R18 ;  /* 0x0015201201007387 */ /* 0x000fe80000100800 */
[----:B------:R-:W-:Y:S04]  /*bb90*/  STL [R1+0x151c], R21 ;  /* 0x00151c1501007387 */ /* 0x000fe80000100800 */
[----:B------:R-:W-:Y:S04]  /*bba0*/  STL [R1+0x1518], R20 ;  /* 0x0015181401007387 */ /* 0x000fe80000100800 */
[----:B------:R-:W-:Y:S04]  /*bbb0*/  STL [R1+0x1514], R19 ;  /* 0x0015141301007387 */ /* 0x000fe80000100800 */
[----:B------:R-:W-:Y:S04]  /*bbc0*/  STL [R1+0x1510], R0 ;  /* 0x0015100001007387 */ /* 0x000fe80000100800 */
[----:B------:R-:W-:Y:S01]  /*bbd0*/  STL [R1+0x150c], R9 ;  /* 0x00150c0901007387 */ /* 0x000fe20000100800 */
[----:B------:R-:W-:Y:S03]  /*bbe0*/  STTM.x64 tmem[UR10+0x80], RZ ;  /* 0x000080ff000079ed */ /* 0x000fe6000834000a */
[----:B------:R-:W-:Y:S01]  /*bbf0*/  STL [R1+0x1470], R23 ;  /* 0x0014701701007387 */ /* 0x000fe20000100800 */
[----:B------:R-:W-:Y:S03]  /*bc00*/  STTM.x64 tmem[UR10+0xc0], RZ ;  /* 0x0000c0ff000079ed */ /* 0x000fe6000834000a */
[----:B------:R-:W-:Y:S01]  /*bc10*/  STL [R1+0x15dc], R23 ;  /* 0x0015dc1701007387 */ /* 0x000fe20000100800 */
[----:B------:R-:W0:Y:S03]  /*bc20*/  FENCE.VIEW.ASYNC.T ;  /* 0x00000000000073c6 */ /* 0x000e260000000200 */
[----:B------:R-:W-:Y:S01]  /*bc30*/  STL [R1+0x146c], R22 ;  /* 0x00146c1601007387 */ /* 0x000fe20000100800 */
[----:B0-----:R-:W-:Y:S06]  /*bc40*/  BAR.SYNC.DEFER_BLOCKING 0x0 ;  /* 0x0000000000007b1d */ /* 0x001fec0000010000 */
[----:B------:R-:W-:Y:S04]  /*bc50*/  STL [R1+0x15d8], R22 ;  /* 0x0015d81601007387 */ /* 0x000fe80000100800 */
[----:B------:R-:W-:Y:S04]  /*bc60*/  STL [R1+0x1468], R24 ;  /* 0x0014681801007387 */ /* 0x000fe80000100800 */
[----:B------:R-:W-:Y:S04]  /*bc70*/  STL [R1+0x15d4], R24 ;  /* 0x0015d41801007387 */ /* 0x000fe80000100800 */
[----:B------:R-:W-:Y:S04]  /*bc80*/  STL [R1+0x1464], R25 ;  /* 0x0014641901007387 */ /* 0x000fe80000100800 */
[----:B------:R0:W-:Y:S04]  /*bc90*/  STL [R1+0x15d0], R25 ;  /* 0x0015d01901007387 */ /* 0x0001e80000100800 */
[----:B------:R-:W0:Y:S02]  /*bca0*/  FENCE.VIEW.ASYNC.S ;  /* 0x00000000000073c6 */ /* 0x000e240000000000 */
[----:B0-----:R0:W1:Y:S02]  /*bcb0*/  @!UP2 SYNCS.EXCH.64 URZ, [UR6], UR12 ;  /* 0x0000000c06ffa5b2 */ /* 0x0010640008000100 */
[----:B------:R-:W-:Y:S04]  /*bcc0*/  STL [R1+0x1460], R27 ;  /* 0x0014601b01007387 */ /* 0x000fe80000100800 */
[----:B------:R-:W-:Y:S01]  /*bcd0*/  STL [R1+0x15cc], R27 ;  /* 0x0015cc1b01007387 */ /* 0x000fe20000100800 */
[----:B------:R-:W-:-:S03]  /*bce0*/  LEA.HI.X.SX32 R25, R37, R3, 0x1, P1 ;  /* 0x0000000325197211 */ /* 0x000fc600008f0eff */
[----:B------:R-:W-:Y:S01]  /*bcf0*/  STL [R1+0x145c], R26 ;  /* 0x00145c1a01007387 */ /* 0x000fe20000100800 */
[----:B------:R-:W-:Y:S01]  /*bd00*/  PRMT R66, RZ, 0x7610, R66 ;  /* 0x00007610ff427816 */ /* 0x000fe20000000042 */
[----:B0-----:R-:W0:Y:S02]  /*bd10*/  LDCU UR13, c[0x0][0x3b0] ;  /* 0x00007600ff0d77ac */ /* 0x001e240008000800 */
[----:B------:R-:W-:Y:S01]  /*bd20*/  STL [R1+0x15c8], R26 ;  /* 0x0015c81a01007387 */ /* 0x000fe20000100800 */
[----:B------:R-:W-:Y:S01]  /*bd30*/  PRMT R83, RZ, 0x7610, R83 ;  /* 0x00007610ff537816 */ /* 0x000fe20000000053 */
[----:B------:R-:W0:Y:S01]  /*bd40*/  LDC R37, c[0x0][0x3a0] ;  /* 0x0000e800ff257b82 */ /* 0x000e220000000800 */
[----:B------:R-:W-:Y:S01]  /*bd50*/  PRMT R80, RZ, 0x7610, R80 ;  /* 0x00007610ff507816 */ /* 0x000fe20000000050 */
[----:B------:R-:W-:Y:S01]  /*bd60*/  STL [R1+0x1458], R28 ;  /* 0x0014581c01007387 */ /* 0x000fe20000100800 */
[----:B------:R-:W-:Y:S01]  /*bd70*/  PRMT R14, RZ, 0x7610, R14 ;  /* 0x00007610ff0e7816 */ /* 0x000fe2000000000e */
[----:B------:R-:W0:Y:S02]  /*bd80*/  LDCU UR12, c[0x0][0x3b0] ;  /* 0x00007600ff0c77ac */ /* 0x000e240008000800 */
        /* <DEDUP_REMOVED lines=15> */
[----:B-1----:R-:W-:Y:S06]  /*be80*/  BAR.SYNC.DEFER_BLOCKING 0x0 ;  /* 0x0000000000007b1d */ /* 0x002fec0000010000 */
        /* <DEDUP_REMOVED lines=9> */
[----:B------:R-:W-:-:S03]  /*bf20*/  IADD3 R12, P1, PT, R2, R4, RZ ;  /* 0x00000004020c7210 */ /* 0x000fc60007f3e0ff */
[----:B------:R-:W-:Y:S04]  /*bf30*/  STL [R1+0x12bc], R5 ;  /* 0x0012bc0501007387 */ /* 0x000fe80000100800 */
[----:B------:R-:W-:Y:S04]  /*bf40*/  STL [R1+0x130c], R5 ;  /* 0x00130c0501007387 */ /* 0x000fe80000100800 */
[----:B------:R-:W-:Y:S04]  /*bf50*/  STL [R1+0x148c], R5 ;  /* 0x00148c0501007387 */ /* 0x000fe80000100800 */
[----:B------:R-:W-:Y:S04]  /*bf60*/  STL [R1+0x1620], R5 ;  /* 0x0016200501007387 */ /* 0x000fe80000100800 */
[----:B------:R-:W-:Y:S04]  /*bf70*/  STL [R1+0x1630], R5 ;  /* 0x0016300501007387 */ /* 0x000fe80000100800 */
[----:B------:R-:W-:Y:S04]  /*bf80*/  STL [R1+0x1638], R5 ;  /* 0x0016380501007387 */ /* 0x000fe80000100800 */
[----:B------:R-:W2:Y:S04]  /*bf90*/  LDL R67, [R1+0x20c] ;  /* 0x00020c0001437983 */ /* 0x000ea80000100800 */
[----:B------:R-:W2:Y:S01]  /*bfa0*/  LDL R89, [R1+0x210] ;  /* 0x0002100001597983 */ /* 0x000ea20000100800 */
[----:B------:R-:W-:Y:S01]  /*bfb0*/  LEA.HI.X.SX32 R13, R4, R3, 0x1, P1 ;  /* 0x00000003040d7211 */ /* 0x000fe200008f0eff */
[----:B0-----:R-:W-:-:S02]  /*bfc0*/  VIADD R37, R37, 0xffffffd7 ;  /* 0xffffffd725257836 */ /* 0x001fc40000000000 */
[----:B------:R-:W-:Y:S03]  /*bfd0*/  STL [R1+0xdc4], R25 ;  /* 0x000dc41901007387 */ /* 0x000fe60000100800 */
[----:B------:R-:W-:Y:S01]  /*bfe0*/  ISETP.GE.U32.AND P1, PT, R37, 0x7fffff58, PT ;  /* 0x7fffff582500780c */ /* 0x000fe20003f26070 */
[----:B------:R-:W-:Y:S04]  /*bff0*/  STL [R1+0x1d8], R12 ;  /* 0x0001d80c01007387 */ /* 0x000fe80000100800 */
[----:B------:R-:W2:Y:S04]  /*c000*/  LDL R86, [R1+0x24c] ;  /* 0x00024c0001567983 */ /* 0x000ea80000100800 */
[----:B------:R-:W2:Y:S04]  /*c010*/  LDL R87, [R1+0x250] ;  /* 0x0002500001577983 */ /* 0x000ea80000100800 */
[----:B------:R-:W3:Y:S04]  /*c020*/  @!P4 LDG.E.U8 R66, desc[UR18][R2.64] ;  /* 0x000000120242c981 */ /* 0x000ee8000c1e1100 */
[----:B------:R-:W4:Y:S04]  /*c030*/  LDL R81, [R1+0xaac] ;  /* 0x000aac0001517983 */ /* 0x000f280000100800 */
[----:B------:R-:W4:Y:S04]  /*c040*/  LDL R15, [R1+0xab0] ;  /* 0x000ab000010f7983 */ /* 0x000f280000100800 */
[----:B------:R-:W4:Y:S04]  /*c050*/  LDL R90, [R1+0xaec] ;  /* 0x000aec00015a7983 */ /* 0x000f280000100800 */
[----:B------:R-:W4:Y:S01]  /*c060*/  LDL R91, [R1+0xaf0] ;  /* 0x000af000015b7983 */ /* 0x000f220000100800 */
[----:B------:R-:W-:Y:S01]  /*c070*/  PRMT R71, RZ, 0x7610, R71 ;  /* 0x00007610ff477816 */ /* 0x000fe20000000047 */
[----:B------:R-:W-:-:S02]  /*c080*/  VIADD R37, R11, 0xffffffcf ;  /* 0xffffffcf0b257836 */ /* 0x000fc40000000000 */
[----:B------:R-:W-:Y:S04]  /*c090*/  STL [R1+0x1d4], R13 ;  /* 0x0001d40d01007387 */ /* 0x000fe80000100800 */
[----:B------:R-:W4:Y:S04]  /*c0a0*/  LDL R82, [R1+0xb2c] ;  /* 0x000b2c0001527983 */ /* 0x000f280000100800 */
[----:B------:R-:W4:Y:S01]  /*c0b0*/  LDL R88, [R1+0xb30] ;  /* 0x000b300001587983 */ /* 0x000f220000100800 */
[----:B--2---:R-:W-:-:S04]  /*c0c0*/  @!P5 LOP3.LUT R87, R87, R86, RZ, 0x3c, !PT ;  /* 0x000000565757d212 */ /* 0x004fc800078e3cff */
[C---:B------:R-:W-:Y:S01]  /*c0d0*/  @!P5 LOP3.LUT R86, R87.reuse, R86, RZ, 0x3c, !PT ;  /* 0x000000565756d212 */ /* 0x040fe200078e3cff */
[----:B---3--:R0:W-:Y:S03]  /*c0e0*/  STL [R1+0x658], R66 ;  /* 0x0006584201007387 */ /* 0x0081e60000100800 */
[----:B------:R-:W-:-:S05]  /*c0f0*/  @!P5 LOP3.LUT R87, R87, R86, RZ, 0x3c, !PT ;  /* 0x000000565757d212 */ /* 0x000fca00078e3cff */
[----:B------:R-:W2:Y:S01]  /*c100*/  @!P5 LDG.E.U8 R80, desc[UR18][R86.64] ;  /* 0x000000125650d981 */ /* 0x000ea2000c1e1100 */
[----:B0-----:R-:W-:-:S05]  /*c110*/  @!P6 IMAD.MOV.U32 R66, RZ, RZ, R89 ;  /* 0x000000ffff42e224 */ /* 0x001fca00078e0059 */
[----:B------:R-:W3:Y:S04]  /*c120*/  @!P6 LDG.E.U8 R83, desc[UR18][R66.64] ;  /* 0x000000124253e981 */ /* 0x000ee8000c1e1100 */
[----:B------:R-:W2:Y:S01]  /*c130*/  LDL.LU.64 R66, [R1+0x1808] ;  /* 0x0018080001427983 */ /* 0x000ea20000300a00 */
[----:B------:R-:W-:-:S03]  /*c140*/  PRMT R70, RZ, 0x7610, R70 ;  /* 0x00007610ff467816 */ /* 0x000fc60000000046 */
[----:B---3--:R0:W-:Y:S04]  /*c150*/  STL [R1+0x654], R83 ;  /* 0x0006545301007387 */ /* 0x0081e80000100800 */
[----:B------:R-:W3:Y:S04]  /*c160*/  LDL R89, [R1+0xb70] ;  /* 0x000b700001597983 */ /* 0x000ee80000100800 */
[----:B------:R-:W3:Y:S04]  /*c170*/  LDL R86, [R1+0xbac] ;  /* 0x000bac0001567983 */ /* 0x000ee80000100800 */
[----:B0-----:R-:W3:Y:S04]  /*c180*/  LDL R83, [R1+0xb6c] ;  /* 0x000b6c0001537983 */ /* 0x001ee80000100800 */
[----:B------:R-:W3:Y:S04]  /*c190*/  LDL R87, [R1+0xbb0] ;  /* 0x000bb00001577983 */ /* 0x000ee80000100800 */
[----:B--2---:R4:W-:Y:S02]  /*c1a0*/  STL [R1+0x650], R80 ;  /* 0x0006505001007387 */ /* 0x0049e40000100800 */
[----:B----4-:R-:W-:-:S05]  /*c1b0*/  @!P0 IMAD.MOV.U32 R80, RZ, RZ, R15 ;  /* 0x000000ffff508224 */ /* 0x010fca00078e000f */
[----:B------:R0:W2:Y:S02]  /*c1c0*/  @!P0 LDG.E.U8 R14, desc[UR18][R80.64] ;  /* 0x00000012500e8981 */ /* 0x0000a4000c1e1100 */
[----:B0-----:R-:W-:Y:S02]  /*c1d0*/  @!P3 IMAD.MOV.U32 R80, RZ, RZ, R91 ;  /* 0x000000ffff50b224 */ /* 0x001fe400078e005b */
[----:B------:R-:W-:-:S05]  /*c1e0*/  @!P3 IMAD.MOV.U32 R81, RZ, RZ, R90 ;  /* 0x000000ffff51b224 */ /* 0x000fca00078e005a */
[----:B------:R0:W4:Y:S02]  /*c1f0*/  @!P3 LDG.E.U8 R71, desc[UR18][R80.64] ;  /* 0x000000125047b981 */ /* 0x000124000c1e1100 */
[----:B0-----:R-:W-:Y:S02]  /*c200*/  @!P1 IMAD.MOV.U32 R80, RZ, RZ, R88 ;  /* 0x000000ffff509224 */ /* 0x001fe400078e0058 */
[----:B------:R-:W-:-:S05]  /*c210*/  @!P1 IMAD.MOV.U32 R81, RZ, RZ, R82 ;  /* 0x000000ffff519224 */ /* 0x000fca00078e0052 */
[----:B------:R-:W3:Y:S01]  /*c220*/  @!P1 LDG.E.U8 R70, desc[UR18][R80.64] ;  /* 0x0000001250469981 */ /* 0x000ee2000c1e1100 */
[----:B------:R-:W-:Y:S02]  /*c230*/  ISETP.GE.U32.AND P4, PT, R37, 0x7fffff50, PT ;  /* 0x7fffff502500780c */ /* 0x000fe40003f86070 */
[----:B------:R-:W-:Y:S01]  /*c240*/  PRMT R67, RZ, 0x7610, R67 ;  /* 0x00007610ff437816 */ /* 0x000fe20000000043 */
[----:B--2---:R0:W-:Y:S04]  /*c250*/  STL [R1+0x648], R14 ;  /* 0x0006480e01007387 */ /* 0x0041e80000100800 */
[----:B------:R-:W2:Y:S04]  /*c260*/  LDL R15, [R1+0xbf0] ;  /* 0x000bf000010f7983 */ /* 0x000ea80000100800 */
[----:B------:R-:W2:Y:S04]  /*c270*/  LDL R90, [R1+0xc2c] ;  /* 0x000c2c00015a7983 */ /* 0x000ea80000100800 */
[----:B0-----:R-:W2:Y:S04]  /*c280*/  LDL R14, [R1+0xbec] ;  /* 0x000bec00010e7983 */ /* 0x001ea80000100800 */
[----:B------:R-:W2:Y:S04]  /*c290*/  LDL R91, [R1+0xc30] ;  /* 0x000c3000015b7983 */ /* 0x000ea80000100800 */
[----:B------:R-:W2:Y:S04]  /*c2a0*/  LDL R81, [R1+0xc6c] ;  /* 0x000c6c0001517983 */ /* 0x000ea80000100800 */
[----:B------:R-:W2:Y:S04]  /*c2b0*/  LDL R88, [R1+0xc70] ;  /* 0x000c700001587983 */ /* 0x000ea80000100800 */
[----:B---3--:R0:W-:Y:S04]  /*c2c0*/  STL [R1+0x638], R70 ;  /* 0x0006384601007387 */ /* 0x0081e80000100800 */
[----:B----4-:R1:W-:Y:S01]  /*c2d0*/  STL [R1+0x640], R71 ;  /* 0x0006404701007387 */ /* 0x0103e20000100800 */
[----:B0-----:R-:W-:-:S02]  /*c2e0*/  @!P4 IMAD.MOV.U32 R70, RZ, RZ, R89 ;  /* 0x000000ffff46c224 */ /* 0x001fc400078e0059 */
[----:B-1----:R-:W-:-:S05]  /*c2f0*/  @!P4 IMAD.MOV.U32 R71, RZ, RZ, R83 ;  /* 0x000000ffff47c224 */ /* 0x002fca00078e0053 */
[----:B------:R0:W3:Y:S01]  /*c300*/  @!P4 LDG.E.U8 R67, desc[UR18][R70.64] ;  /* 0x000000124643c981 */ /* 0x0000e2000c1e1100 */
[----:B------:R-:W-:-:S05]  /*c310*/  VIADD R37, R11, 0xffffffc7 ;  /* 0xffffffc70b257836 */ /* 0x000fca0000000000 */
[----:B------:R-:W-:Y:S01]  /*c320*/  ISETP.GE.U32.AND P6, PT, R37, 0x7fffff48, PT ;  /* 0x7fffff482500780c */ /* 0x000fe20003fc6070 */
[----:B------:R-:W-:-:S05]  /*c330*/  VIADD R37, R11, 0xffffffbf ;  /* 0xffffffbf0b257836 */ /* 0x000fca0000000000 */
[----:B------:R-:W-:Y:S02]  /*c340*/  ISETP.GE.U32.AND P5, PT, R37, 0x7fffff40, PT ;  /* 0x7fffff402500780c */ /* 0x000fe40003fa6070 */
[----:B------:R-:W-:Y:S02]  /*c350*/  PRMT R69, RZ, 0x7610, R69 ;  /* 0x00007610ff457816 */ /* 0x000fe40000000045 */
[----:B------:R-:W-:-:S03]  /*c360*/  PRMT R68, RZ, 0x7610, R68 ;  /* 0x00007610ff447816 */ /* 0x000fc60000000044 */
[----:B0-----:R-:W-:Y:S02]  /*c370*/  @!P6 IMAD.MOV.U32 R70, RZ, RZ, R87 ;  /* 0x000000ffff46e224 */ /* 0x001fe400078e0057 */
[----:B------:R-:W-:-:S05]  /*c380*/  @!P6 IMAD.MOV.U32 R71, RZ, RZ, R86 ;  /* 0x000000ffff47e224 */ /* 0x000fca00078e0056 */
[----:B------:R-:W4:Y:S01]  /*c390*/  @!P6 LDG.E.U8 R69, desc[UR18][R70.64] ;  /* 0x000000124645e981 */ /* 0x000f22000c1e1100 */
[----:B--2---:R-:W-:-:S04]  /*c3a0*/  @!P5 LOP3.LUT R15, R15, R14, RZ, 0x3c, !PT ;  /* 0x0000000e0f0fd212 */ /* 0x004fc800078e3cff */
[----:B------:R-:W-:-:S04]  /*c3b0*/  @!P5 LOP3.LUT R14, R15, R14, RZ, 0x3c, !PT ;  /* 0x0000000e0f0ed212 */ /* 0x000fc800078e3cff */
[----:B------:R-:W-:-:S05]  /*c3c0*/  @!P5 LOP3.LUT R15, R15, R14, RZ, 0x3c, !PT ;  /* 0x0000000e0f0fd212 */ /* 0x000fca00078e3cff */
[----:B------:R-:W2:Y:S04]  /*c3d0*/  @!P5 LDG.E.U8 R68, desc[UR18][R14.64] ;  /* 0x000000120e44d981 */ /* 0x000ea8000c1e1100 */
[----:B---3--:R0:W-:Y:S04]  /*c3e0*/  STL [R1+0x634], R67 ;  /* 0x0006344301007387 */ /* 0x0081e80000100800 */
[----:B------:R-:W3:Y:S04]  /*c3f0*/  LDL R82, [R1+0xcb0] ;  /* 0x000cb00001527983 */ /* 0x000ee80000100800 */
[----:B------:R-:W3:Y:S04]  /*c400*/  LDL R86, [R1+0xcec] ;  /* 0x000cec0001567983 */ /* 0x000ee80000100800 */
[----:B0-----:R-:W3:Y:S04]  /*c410*/  LDL R67, [R1+0xcac] ;  /* 0x000cac0001437983 */ /* 0x001ee80000100800 */
[----:B------:R-:W3:Y:S04]  /*c420*/  LDL R87, [R1+0xcf0] ;  /* 0x000cf00001577983 */ /* 0x000ee80000100800 */
[----:B------:R-:W3:Y:S04]  /*c430*/  LDL.LU.64 R70, [R1+0x1800] ;  /* 0x0018000001467983 */ /* 0x000ee80000300a00 */
[----:B------:R-:W3:Y:S01]  /*c440*/  LDL.LU.64 R14, [R1+0x17f8] ;  /* 0x0017f800010e7983 */ /* 0x000ee20000300a00 */
[----:B------:R-:W-:Y:S01]  /*c450*/  VIADD R37, R11, 0xffffffb7 ;  /* 0xffffffb70b257836 */ /* 0x000fe20000000000 */
[----:B------:R-:W-:-:S02]  /*c460*/  PRMT R66, RZ, 0x7610, R66 ;  /* 0x00007610ff427816 */ /* 0x000fc40000000042 */
[----:B------:R-:W3:Y:S02]  /*c470*/  LDL R83, [R1+0xd24] ;  /* 0x000d240001537983 */ /* 0x000ee40000100800 */
[----:B------:R-:W-:Y:S01]  /*c480*/  ISETP.GE.U32.AND P0, PT, R37, 0x7fffff38, PT ;  /* 0x7fffff382500780c */ /* 0x000fe20003f06070 */
[----:B------:R-:W-:Y:S01]  /*c490*/  VIADD R37, R11, 0xffffffaf ;  /* 0xffffffaf0b257836 */ /* 0x000fe20000000000 */
[----:B------:R-:W3:Y:S04]  /*c4a0*/  LDL R89, [R1+0xd28] ;  /* 0x000d280001597983 */ /* 0x000ee80000100800 */
[----:B------:R-:W-:-:S13]  /*c4b0*/  ISETP.GE.U32.AND P3, PT, R37, 0x7fffff30, PT ;  /* 0x7fffff302500780c */ /* 0x000fda0003f66070 */
[----:B------:R-:W-:Y:S01]  /*c4c0*/  @!P3 IMAD.MOV.U32 R80, RZ, RZ, R88 ;  /* 0x000000ffff50b224 */ /* 0x000fe200078e0058 */
[----:B--2---:R0:W-:Y:S04]  /*c4d0*/  STL [R1+0x614], R68 ;  /* 0x0006144401007387 */ /* 0x0041e80000100800 */
[----:B----4-:R1:W-:Y:S01]  /*c4e0*/  STL [R1+0x618], R69 ;  /* 0x0006184501007387 */ /* 0x0103e20000100800 */
[----:B0-----:R-:W-:Y:S01]  /*c4f0*/  @!P0 IMAD.MOV.U32 R68, RZ, RZ, R91 ;  /* 0x000000ffff448224 */ /* 0x001fe200078e005b */
[----:B---3--:R-:W-:Y:S01]  /*c500*/  PRMT R15, RZ, 0x7610, R15 ;  /* 0x00007610ff0f7816 */ /* 0x008fe2000000000f */
[----:B-1----:R-:W-:Y:S01]  /*c510*/  @!P0 IMAD.MOV.U32 R69, RZ, RZ, R90 ;  /* 0x000000ffff458224 */ /* 0x002fe200078e005a */
[----:B------:R-:W2:Y:S04]  /*c520*/  LDL R91, [R1+0xd60] ;  /* 0x000d6000015b7983 */ /* 0x000ea80000100800 */
[----:B------:R-:W3:Y:S04]  /*c530*/  @!P3 LDG.E.U8 R15, desc[UR18][R80.64] ;  /* 0x00000012500fb981 */ /* 0x000ee8000c1e1100 */
[----:B------:R-:W4:Y:S01]  /*c540*/  @!P0 LDG.E.U8 R66, desc[UR18][R68.64] ;  /* 0x0000001244428981 */ /* 0x000f22000c1e1100 */
[----:B------:R-:W-:-:S03]  /*c550*/  VIADD R37, R11, 0xffffffa7 ;  /* 0xffffffa70b257836 */ /* 0x000fc60000000000 */
[----:B------:R-:W2:Y:S02]  /*c560*/  LDL R90, [R1+0xd5c] ;  /* 0x000d5c00015a7983 */ /* 0x000ea40000100800 */
[----:B------:R-:W-:Y:S02]  /*c570*/  ISETP.GE.U32.AND P1, PT, R37, 0x7fffff28, PT ;  /* 0x7fffff282500780c */ /* 0x000fe40003f26070 */
[----:B------:R-:W2:Y:S04]  /*c580*/  LDL.LU.64 R68, [R1+0x17f0] ;  /* 0x0017f00001447983 */ /* 0x000ea80000300a00 */
[----:B------:R-:W2:Y:S01]  /*c590*/  LDL.LU.64 R80, [R1+0x17e8] ;  /* 0x0017e80001507983 */ /* 0x000ea20000300a00 */
[----:B------:R-:W-:-:S03]  /*c5a0*/  PRMT R31, RZ, 0x7610, R31 ;  /* 0x00007610ff1f7816 */ /* 0x000fc6000000001f */
[----:B------:R-:W2:Y:S01]  /*c5b0*/  LDL R88, [R1+0xd94] ;  /* 0x000d940001587983 */ /* 0x000ea20000100800 */
[----:B------:R-:W-:-:S03]  /*c5c0*/  VIADD R37, R11, 0xffffff9f ;  /* 0xffffff9f0b257836 */ /* 0x000fc60000000000 */
[----:B---3--:R0:W-:Y:S04]  /*c5d0*/  STL [R1+0x600], R15 ;  /* 0x0006000f01007387 */ /* 0x0081e80000100800 */
[----:B0-----:R-:W3:Y:S04]  /*c5e0*/  LDL R15, [R1+0xd98] ;  /* 0x000d9800010f7983 */ /* 0x001ee80000100800 */
[----:B----4-:R0:W-:Y:S02]  /*c5f0*/  STL [R1+0x608], R66 ;  /* 0x0006084201007387 */ /* 0x0101e40000100800 */
[----:B0-----:R-:W-:-:S05]  /*c600*/  @!P1 IMAD.MOV.U32 R66, RZ, RZ, R82 ;  /* 0x000000ffff429224 */ /* 0x001fca00078e0052 */
[----:B------:R0:W4:Y:S04]  /*c610*/  @!P1 LDG.E.U8 R31, desc[UR18][R66.64] ;  /* 0x00000012421f9981 */ /* 0x000128000c1e1100 */
[----:B------:R-:W0:Y:S01]  /*c620*/  LDL.LU.64 R66, [R1+0x17e0] ;  /* 0x0017e00001427983 */ /* 0x000e220000300a00 */
[----:B------:R-:W-:Y:S01]  /*c630*/  ISETP.GE.U32.AND P4, PT, R37, 0x7fffff20, PT ;  /* 0x7fffff202500780c */ /* 0x000fe20003f86070 */
[----:B------:R-:W-:-:S05]  /*c640*/  VIADD R37, R11, 0xffffff97 ;  /* 0xffffff970b257836 */ /* 0x000fca0000000000 */
[----:B------:R-:W-:Y:S01]  /*c650*/  ISETP.GE.U32.AND P6, PT, R37, 0x7fffff18, PT ;  /* 0x7fffff182500780c */ /* 0x000fe20003fc6070 */
[----:B------:R-:W-:-:S05]  /*c660*/  VIADD R37, R11, 0xffffff8f ;  /* 0xffffff8f0b257836 */ /* 0x000fca0000000000 */
[----:B------:R-:W-:Y:S02]  /*c670*/  ISETP.GE.U32.AND P5, PT, R37, 0x7fffff10, PT ;  /* 0x7fffff102500780c */ /* 0x000fe40003fa6070 */
[----:B------:R-:W-:-:S04]  /*c680*/  @!P4 LOP3.LUT R87, R87, R86, RZ, 0x3c, !PT ;  /* 0x000000565757c212 */ /* 0x000fc800078e3cff */
[----:B------:R-:W-:Y:S02]  /*c690*/  @!P4 LOP3.LUT R86, R87, R86, RZ, 0x3c, !PT ;  /* 0x000000565756c212 */ /* 0x000fe400078e3cff */
[----:B--2---:R-:W-:-:S05]  /*c6a0*/  PRMT R81, RZ, 0x7610, R81 ;  /* 0x00007610ff517816 */ /* 0x004fca0000000051 */
[----:B------:R-:W-:Y:S02]  /*c6b0*/  @!P5 LOP3.LUT R91, R91, R90, RZ, 0x3c, !PT ;  /* 0x0000005a5b5bd212 */ /* 0x000fe400078e3cff */
[----:B------:R-:W-:Y:S02]  /*c6c0*/  @!P4 LOP3.LUT R87, R87, R86, RZ, 0x3c, !PT ;  /* 0x000000565757c212 */ /* 0x000fe400078e3cff */
[C---:B------:R-:W-:Y:S01]  /*c6d0*/  @!P5 LOP3.LUT R90, R91.reuse, R90, RZ, 0x3c, !PT ;  /* 0x0000005a5b5ad212 */ /* 0x040fe200078e3cff */
[----:B------:R-:W-:Y:S02]  /*c6e0*/  @!P6 IMAD.MOV.U32 R82, RZ, RZ, R89 ;  /* 0x000000ffff52e224 */ /* 0x000fe400078e0059 */
[----:B------:R-:W2:Y:S01]  /*c6f0*/  @!P4 LDG.E.U8 R81, desc[UR18][R86.64] ;  /* 0x000000125651c981 */ /* 0x000ea2000c1e1100 */
[----:B------:R-:W-:Y:S02]  /*c700*/  @!P5 LOP3.LUT R91, R91, R90, RZ, 0x3c, !PT ;  /* 0x0000005a5b5bd212 */ /* 0x000fe400078e3cff */
[----:B0-----:R-:W-:-:S02]  /*c710*/  PRMT R66, RZ, 0x7610, R66 ;  /* 0x00007610ff427816 */ /* 0x001fc40000000042 */
[----:B------:R-:W-:-:S04]  /*c720*/  PRMT R67, RZ, 0x7610, R67 ;  /* 0x00007610ff437816 */ /* 0x000fc80000000043 */
[----:B------:R-:W3:Y:S04]  /*c730*/  @!P5 LDG.E.U8 R66, desc[UR18][R90.64] ;  /* 0x000000125a42d981 */ /* 0x000ee8000c1e1100 */
[----:B------:R-:W3:Y:S01]  /*c740*/  @!P6 LDG.E.U8 R67, desc[UR18][R82.64] ;  /* 0x000000125243e981 */ /* 0x000ee2000c1e1100 */
[----:B------:R-:W-:-:S05]  /*c750*/  VIADD R37, R11, 0xffffff87 ;  /* 0xffffff870b257836 */ /* 0x000fca0000000000 */
[----:B------:R-:W-:Y:S01]  /*c760*/  ISETP.GE.U32.AND P0, PT, R37, 0x7fffff08, PT ;  /* 0x7fffff082500780c */ /* 0x000fe20003f06070 */
[----:B----4-:R-:W-:Y:S04]  /*c770*/  STL [R1+0x1530], R31 ;  /* 0x0015301f01007387 */ /* 0x010fe80000100800 */
[----:B------:R-:W4:Y:S01]  /*c780*/  LDL.LU R86, [R1+0x17d8] ;  /* 0x0017d80001567983 */ /* 0x000f220000300800 */
[----:B------:R-:W-:-:S03]  /*c790*/  PRMT R14, RZ, 0x7610, R14 ;  /* 0x00007610ff0e7816 */ /* 0x000fc6000000000e */
        /* <DEDUP_REMOVED lines=8> */
[----:B------:R1:W-:Y:S01]  /*c820*/  STL [R1+0x5e0], R67 ;  /* 0x0005e04301007387 */ /* 0x0003e20000100800 */
[----:B0-----:R-:W-:-:S02]  /*c830*/  @!P0 IMAD.MOV.U32 R66, RZ, RZ, R15 ;  /* 0x000000ffff428224 */ /* 0x001fc400078e000f */
[----:B-1----:R-:W-:-:S05]  /*c840*/  @!P0 IMAD.MOV.U32 R67, RZ, RZ, R88 ;  /* 0x000000ffff438224 */ /* 0x002fca00078e0058 */
[----:B------:R-:W3:Y:S01]  /*c850*/  @!P0 LDG.E.U8 R14, desc[UR18][R66.64] ;  /* 0x00000012420e8981 */ /* 0x000ee2000c1e1100 */
[----:B------:R-:W-:-:S05]  /*c860*/  VIADD R37, R11, 0xfffffffe ;  /* 0xfffffffe0b257836 */ /* 0x000fca0000000000 */
[----:B------:R-:W-:Y:S02]  /*c870*/  ISETP.GE.U32.AND P3, PT, R37, 0x7fffff7f, PT ;  /* 0x7fffff7f2500780c */ /* 0x000fe40003f66070 */
[----:B------:R-:W-:Y:S01]  /*c880*/  PRMT R80, RZ, 0x7610, R80 ;  /* 0x00007610ff507816 */ /* 0x000fe20000000050 */
[----:B------:R-:W2:Y:S10]  /*c890*/  LDL.LU.64 R66, [R1+0x17d0] ;  /* 0x0017d00001427983 */ /* 0x000eb40000300a00 */
[----:B------:R-:W2:Y:S01]  /*c8a0*/  @!P3 LDG.E.U8 R80, desc[UR18][R12.64] ;  /* 0x000000120c50b981 */ /* 0x000ea2000c1e1100 */
[----:B------:R-:W-:-:S05]  /*c8b0*/  VIADD R37, R11, 0xfffffff6 ;  /* 0xfffffff60b257836 */ /* 0x000fca0000000000 */
[----:B------:R-:W-:Y:S01]  /*c8c0*/  ISETP.GE.U32.AND P1, PT, R37, 0x7fffff77, PT ;  /* 0x7fffff772500780c */ /* 0x000fe20003f26070 */
[----:B------:R-:W-:Y:S01]  /*c8d0*/  VIADD R37, R11, 0xffffffee ;  /* 0xffffffee0b257836 */ /* 0x000fe20000000000 */
[----:B---3--:R0:W-:Y:S04]  /*c8e0*/  STL [R1+0x5c8], R14 ;  /* 0x0005c80e01007387 */ /* 0x0081e80000100800 */
[----:B------:R-:W3:Y:S04]  /*c8f0*/  LDL R15, [R1+0xaf8] ;  /* 0x000af800010f7983 */ /* 0x000ee80000100800 */
[----:B0-----:R-:W3:Y:S04]  /*c900*/  LDL R14, [R1+0xaf4] ;  /* 0x000af400010e7983 */ /* 0x001ee80000100800 */
[----:B------:R-:W4:Y:S01]  /*c910*/  LDL.LU.64 R12, [R1+0x17c8] ;  /* 0x0017c800010c7983 */ /* 0x000f220000300a00 */
[----:B------:R-:W-:Y:S01]  /*c920*/  ISETP.GE.U32.AND P4, PT, R37, 0x7fffff6f, PT ;  /* 0x7fffff6f2500780c */ /* 0x000fe20003f86070 */
[----:B------:R-:W-:Y:S01]  /*c930*/  VIADD R37, R11, 0xffffffe6 ;  /* 0xffffffe60b257836 */ /* 0x000fe20000000000 */
[----:B------:R-:W-:Y:S01]  /*c940*/  PRMT R69, RZ, 0x7610, R69 ;  /* 0x00007610ff457816 */ /* 0x000fe20000000045 */
[----:B------:R-:W4:Y:S03]  /*c950*/  LDL R83, [R1+0xb34] ;  /* 0x000b340001537983 */ /* 0x000f260000100800 */
[----:B------:R-:W-:Y:S01]  /*c960*/  ISETP.GE.U32.AND P6, PT, R37, 0x7fffff67, PT ;  /* 0x7fffff672500780c */ /* 0x000fe20003fc6070 */
[----:B------:R-:W-:Y:S01]  /*c970*/  VIADD R37, R11, 0xffffffde ;  /* 0xffffffde0b257836 */ /* 0x000fe20000000000 */
[----:B------:R-:W4:Y:S04]  /*c980*/  LDL R88, [R1+0xb38] ;  /* 0x000b380001587983 */ /* 0x000f280000100800 */
[----:B------:R-:W-:Y:S01]  /*c990*/  ISETP.GE.U32.AND P5, PT, R37, 0x7fffff5f, PT ;  /* 0x7fffff5f2500780c */ /* 0x000fe20003fa6070 */
[----:B--2---:R0:W-:Y:S06]  /*c9a0*/  STL [R1+0x5d4], R80 ;  /* 0x0005d45001007387 */ /* 0x0041ec0000100800 */
[----:B------:R-:W-:Y:S01]  /*c9b0*/  @!P6 LOP3.LUT R91, R91, R90, RZ, 0x3c, !PT ;  /* 0x0000005a5b5be212 */ /* 0x000fe200078e3cff */
[----:B0-----:R-:W-:-:S03]  /*c9c0*/  @!P1 IMAD.MOV.U32 R80, RZ, RZ, R87 ;  /* 0x000000ffff509224 */ /* 0x001fc600078e0057 */
[C---:B------:R-:W-:Y:S02]  /*c9d0*/  @!P6 LOP3.LUT R90, R91.reuse, R90, RZ, 0x3c, !PT ;  /* 0x0000005a5b5ae212 */ /* 0x040fe400078e3cff */
[----:B------:R0:W2:Y:S01]  /*c9e0*/  @!P1 LDG.E.U8 R69, desc[UR18][R80.64] ;  /* 0x0000001250459981 */ /* 0x0000a2000c1e1100 */
[----:B------:R-:W-:Y:S02]  /*c9f0*/  PRMT R66, RZ, 0x7610, R66 ;  /* 0x00007610ff427816 */ /* 0x000fe40000000042 */
[----:B------:R-:W-:Y:S02]  /*ca00*/  PRMT R67, RZ, 0x7610, R67 ;  /* 0x00007610ff437816 */ /* 0x000fe40000000043 */
[----:B------:R-:W-:Y:S01]  /*ca10*/  @!P6 LOP3.LUT R91, R91, R90, RZ, 0x3c, !PT ;  /* 0x0000005a5b5be212 */ /* 0x000fe200078e3cff */
[----:B0-----:R-:W-:-:S04]  /*ca20*/  @!P4 IMAD.MOV.U32 R80, RZ, RZ, R89 ;  /* 0x000000ffff50c224 */ /* 0x001fc800078e0059 */
[----:B------:R-:W2:Y:S01]  /*ca30*/  @!P6 LDG.E.U8 R67, desc[UR18][R90.64] ;  /* 0x000000125a43e981 */ /* 0x000ea2000c1e1100 */
[----:B------:R-:W-:Y:S01]  /*ca40*/  @!P4 IMAD.MOV.U32 R81, RZ, RZ, R82 ;  /* 0x000000ffff51c224 */ /* 0x000fe200078e0052 */
[-C--:B---3--:R-:W-:Y:S02]  /*ca50*/  @!P5 LOP3.LUT R15, R15, R14.reuse, RZ, 0x3c, !PT ;  /* 0x0000000e0f0fd212 */ /* 0x088fe400078e3cff */
[----:B----4-:R-:W-:Y:S02]  /*ca60*/  PRMT R13, RZ, 0x7610, R13 ;  /* 0x00007610ff0d7816 */ /* 0x010fe4000000000d */
[----:B------:R-:W-:-:S04]  /*ca70*/  @!P5 LOP3.LUT R14, R15, R14, RZ, 0x3c, !PT ;  /* 0x0000000e0f0ed212 */ /* 0x000fc800078e3cff */
[----:B------:R-:W-:Y:S01]  /*ca80*/  @!P5 LOP3.LUT R15, R15, R14, RZ, 0x3c, !PT ;  /* 0x0000000e0f0fd212 */ /* 0x000fe200078e3cff */
[----:B------:R-:W3:Y:S04]  /*ca90*/  @!P4 LDG.E.U8 R13, desc[UR18][R80.64] ;  /* 0x00000012500dc981 */ /* 0x000ee8000c1e1100 */
[----:B------:R-:W4:Y:S01]  /*caa0*/  @!P5 LDG.E.U8 R66, desc[UR18][R14.64] ;  /* 0x000000120e42d981 */ /* 0x000f22000c1e1100 */
[----:B------:R-:W-:-:S05]  /*cab0*/  VIADD R37, R11, 0xffffffd6 ;  /* 0xffffffd60b257836 */ /* 0x000fca0000000000 */
[----:B------:R-:W-:Y:S02]  /*cac0*/  ISETP.GE.U32.AND P0, PT, R37, 0x7fffff57, PT ;  /* 0x7fffff572500780c */ /* 0x000fe40003f06070 */
[----:B------:R-:W-:Y:S01]  /*cad0*/  PRMT R68, RZ, 0x7610, R68 ;  /* 0x00007610ff447816 */ /* 0x000fe20000000044 */
[----:B--2---:R0:W-:Y:S04]  /*cae0*/  STL [R1+0x5c4], R69 ;  /* 0x0005c44501007387 */ /* 0x0041e80000100800 */
[----:B------:R-:W2:Y:S04]  /*caf0*/  LDL R87, [R1+0xb78] ;  /* 0x000b780001577983 */ /* 0x000ea80000100800 */
[----:B0-----:R-:W2:Y:S04]  /*cb00*/  LDL R69, [R1+0xb74] ;  /* 0x000b740001457983 */ /* 0x001ea80000100800 */
[----:B------:R-:W2:Y:S04]  /*cb10*/  LDL.LU R80, [R1+0x17c0] ;  /* 0x0017c00001507983 */ /* 0x000ea80000300800 */
[----:B------:R-:W2:Y:S04]  /*cb20*/  LDL R81, [R1+0xbb4] ;  /* 0x000bb40001517983 */ /* 0x000ea80000100800 */
[----:B---3--:R0:W-:Y:S04]  /*cb30*/  STL [R1+0x5b8], R13 ;  /* 0x0005b80d01007387 */ /* 0x0081e80000100800 */
[----:B------:R-:W3:Y:S04]  /*cb40*/  LDL R90, [R1+0xbf4] ;  /* 0x000bf400015a7983 */ /* 0x000ee80000100800 */
[----:B------:R-:W2:Y:S04]  /*cb50*/  LDL R91, [R1+0xbf8] ;  /* 0x000bf800015b7983 */ /* 0x000ea80000100800 */
[----:B0-----:R-:W2:Y:S04]  /*cb60*/  LDL R13, [R1+0xbb8] ;  /* 0x000bb800010d7983 */ /* 0x001ea80000100800 */
[----:B------:R-:W2:Y:S04]  /*cb70*/  LDL.LU.64 R14, [R1+0x17b8] ;  /* 0x0017b800010e7983 */ /* 0x000ea80000300a00 */
[----:B------:R-:W3:Y:S04]  /*cb80*/  LDL R82, [R1+0xc34] ;  /* 0x000c340001527983 */ /* 0x000ee80000100800 */
[----:B------:R-:W3:Y:S04]  /*cb90*/  LDL R89, [R1+0xc38] ;  /* 0x000c380001597983 */ /* 0x000ee80000100800 */
[----:B----4-:R0:W-:Y:S04]  /*cba0*/  STL [R1+0x598], R66 ;  /* 0x0005984201007387 */ /* 0x0101e80000100800 */
[----:B------:R1:W-:Y:S01]  /*cbb0*/  STL [R1+0x5a0], R67 ;  /* 0x0005a04301007387 */ /* 0x0003e20000100800 */
[----:B0-----:R-:W-:-:S02]  /*cbc0*/  @!P0 IMAD.MOV.U32 R66, RZ, RZ, R88 ;  /* 0x000000ffff428224 */ /* 0x001fc400078e0058 */
[----:B-1----:R-:W-:-:S05]  /*cbd0*/  @!P0 IMAD.MOV.U32 R67, RZ, RZ, R83 ;  /* 0x000000ffff438224 */ /* 0x002fca00078e0053 */
[----:B------:R-:W4:Y:S04]  /*cbe0*/  @!P0 LDG.E.U8 R68, desc[UR18][R66.64] ;  /* 0x0000001242448981 */ /* 0x000f28000c1e1100 */
[----:B------:R-:W3:Y:S01]  /*cbf0*/  LDL.LU.64 R66, [R1+0x17b0] ;  /* 0x0017b00001427983 */ /* 0x000ee20000300a00 */
[----:B------:R-:W-:-:S03]  /*cc00*/  VIADD R37, R11, 0xffffffce ;  /* 0xffffffce0b257836 */ /* 0x000fc60000000000 */
[----:B------:R-:W3:Y:S02]  /*cc10*/  LDL R83, [R1+0xc74] ;  /* 0x000c740001537983 */ /* 0x000ee40000100800 */
[----:B------:R-:W-:Y:S01]  /*cc20*/  ISETP.GE.U32.AND P3, PT, R37, 0x7fffff4f, PT ;  /* 0x7fffff4f2500780c */ /* 0x000fe20003f66070 */
[----:B------:R-:W-:Y:S01]  /*cc30*/  VIADD R37, R11, 0xffffffc6 ;  /* 0xffffffc60b257836 */ /* 0x000fe20000000000 */
[----:B------:R-:W3:Y:S04]  /*cc40*/  LDL R88, [R1+0xc78] ;  /* 0x000c780001587983 */ /* 0x000ee80000100800 */
[----:B------:R-:W-:Y:S01]  /*cc50*/  ISETP.GE.U32.AND P1, PT, R37, 0x7fffff47, PT ;  /* 0x7fffff472500780c */ /* 0x000fe20003f26070 */
[----:B------:R-:W-:-:S05]  /*cc60*/  VIADD R37, R11, 0xffffffbe ;  /* 0xffffffbe0b257836 */ /* 0x000fca0000000000 */
[----:B------:R-:W-:Y:S01]  /*cc70*/  ISETP.GE.U32.AND P4, PT, R37, 0x7fffff3f, PT ;  /* 0x7fffff3f2500780c */ /* 0x000fe20003f86070 */
[----:B------:R-:W-:Y:S01]  /*cc80*/  VIADD R37, R11, 0xffffffb6 ;  /* 0xffffffb60b257836 */ /* 0x000fe20000000000 */
[----:B------:R-:W-:-:S04]  /*cc90*/  PRMT R12, RZ, 0x7610, R12 ;  /* 0x00007610ff0c7816 */ /* 0x000fc8000000000c */
[----:B------:R-:W-:Y:S02]  /*cca0*/  ISETP.GE.U32.AND P6, PT, R37, 0x7fffff37, PT ;  /* 0x7fffff372500780c */ /* 0x000fe40003fc6070 */
[----:B--2---:R-:W-:Y:S01]  /*ccb0*/  PRMT R15, RZ, 0x7610, R15 ;  /* 0x00007610ff0f7816 */ /* 0x004fe2000000000f */
[----:B----4-:R0:W-:Y:S02]  /*ccc0*/  STL [R1+0x590], R68 ;  /* 0x0005904401007387 */ /* 0x0101e40000100800 */
[----:B0-----:R-:W-:Y:S01]  /*ccd0*/  @!P3 IMAD.MOV.U32 R68, RZ, RZ, R87 ;  /* 0x000000ffff44b224 */ /* 0x001fe200078e0057 */
[----:B---3--:R-:W-:Y:S02]  /*cce0*/  PRMT R67, RZ, 0x7610, R67 ;  /* 0x00007610ff437816 */ /* 0x008fe40000000043 */
[----:B------:R-:W-:Y:S01]  /*ccf0*/  PRMT R66, RZ, 0x7610, R66 ;  /* 0x00007610ff427816 */ /* 0x000fe20000000042 */
[----:B------:R-:W-:Y:S01]  /*cd00*/  VIADD R37, R11, 0xffffffae ;  /* 0xffffffae0b257836 */ /* 0x000fe20000000000 */
[----:B------:R0:W2:Y:S04]  /*cd10*/  @!P3 LDG.E.U8 R15, desc[UR18][R68.64] ;  /* 0x00000012440fb981 */ /* 0x0000a8000c1e1100 */
[----:B------:R-:W3:Y:S01]  /*cd20*/  LDL R87, [R1+0xcb4] ;  /* 0x000cb40001577983 */ /* 0x000ee20000100800 */
[----:B0-----:R-:W-:-:S02]  /*cd30*/  @!P1 IMAD.MOV.U32 R68, RZ, RZ, R13 ;  /* 0x000000ffff449224 */ /* 0x001fc400078e000d */
[----:B------:R-:W-:-:S05]  /*cd40*/  @!P1 IMAD.MOV.U32 R69, RZ, RZ, R81 ;  /* 0x000000ffff459224 */ /* 0x000fca00078e0051 */
[----:B------:R0:W4:Y:S02]  /*cd50*/  @!P1 LDG.E.U8 R12, desc[UR18][R68.64] ;  /* 0x00000012440c9981 */ /* 0x000124000c1e1100 */
[----:B0-----:R-:W-:Y:S02]  /*cd60*/  @!P4 IMAD.MOV.U32 R68, RZ, RZ, R91 ;  /* 0x000000ffff44c224 */ /* 0x001fe400078e005b */
[----:B------:R-:W-:-:S05]  /*cd70*/  @!P4 IMAD.MOV.U32 R69, RZ, RZ, R90 ;  /* 0x000000ffff45c224 */ /* 0x000fca00078e005a */
[----:B------:R0:W3:Y:S02]  /*cd80*/  @!P4 LDG.E.U8 R67, desc[UR18][R68.64] ;  /* 0x000000124443c981 */ /* 0x0000e4000c1e1100 */
[----:B0-----:R-:W-:Y:S02]  /*cd90*/  @!P6 IMAD.MOV.U32 R68, RZ, RZ, R89 ;  /* 0x000000ffff44e224 */ /* 0x001fe400078e0059 */
[----:B------:R-:W-:-:S05]  /*cda0*/  @!P6 IMAD.MOV.U32 R69, RZ, RZ, R82 ;  /* 0x000000ffff45e224 */ /* 0x000fca00078e0052 */
[----:B------:R-:W3:Y:S01]  /*cdb0*/  @!P6 LDG.E.U8 R66, desc[UR18][R68.64] ;  /* 0x000000124442e981 */ /* 0x000ee2000c1e1100 */
[----:B------:R-:W-:Y:S02]  /*cdc0*/  ISETP.GE.U32.AND P5, PT, R37, 0x7fffff2f, PT ;  /* 0x7fffff2f2500780c */ /* 0x000fe40003fa6070 */
[----:B------:R-:W-:Y:S01]  /*cdd0*/  PRMT R80, RZ, 0x7610, R80 ;  /* 0x00007610ff507816 */ /* 0x000fe20000000050 */
[----:B--2---:R0:W-:Y:S04]  /*cde0*/  STL [R1+0x588], R15 ;  /* 0x0005880f01007387 */ /* 0x0041e80000100800 */
[----:B0-----:R-:W2:Y:S04]  /*cdf0*/  LDL R15, [R1+0xcb8] ;  /* 0x000cb800010f7983 */ /* 0x001ea80000100800 */
[----:B----4-:R0:W-:Y:S04]  /*ce00*/  STL [R1+0x584], R12 ;  /* 0x0005840c01007387 */ /* 0x0101e80000100800 */
[----:B------:R-:W4:Y:S04]  /*ce10*/  LDL R13, [R1+0xcf8] ;  /* 0x000cf800010d7983 */ /* 0x000f280000100800 */
[----:B------:R-:W2:Y:S04]  /*ce20*/  LDL R90, [R1+0xd2c] ;  /* 0x000d2c00015a7983 */ /* 0x000ea80000100800 */
[----:B0-----:R-:W4:Y:S04]  /*ce30*/  LDL R12, [R1+0xcf4] ;  /* 0x000cf400010c7983 */ /* 0x001f280000100800 */
[----:B------:R-:W2:Y:S04]  /*ce40*/  LDL R91, [R1+0xd30] ;  /* 0x000d3000015b7983 */ /* 0x000ea80000100800 */
[----:B------:R-:W2:Y:S04]  /*ce50*/  LDL.LU.64 R68, [R1+0x17a8] ;  /* 0x0017a80001447983 */ /* 0x000ea80000300a00 */
        /* <DEDUP_REMOVED lines=8> */
[----:B------:R-:W-:Y:S01]  /*cee0*/  ISETP.GE.U32.AND P0, PT, R37, 0x7fffff27, PT ;  /* 0x7fffff272500780c */ /* 0x000fe20003f06070 */
[----:B------:R-:W-:Y:S01]  /*cef0*/  VIADD R37, R11, 0xffffff9e ;  /* 0xffffff9e0b257836 */ /* 0x000fe20000000000 */
[----:B------:R-:W-:Y:S01]  /*cf00*/  PRMT R34, RZ, 0x7610, R34 ;  /* 0x00007610ff227816 */ /* 0x000fe20000000022 */
[----:B------:R-:W2:Y:S03]  /*cf10*/  LDL.LU.64 R66, [R1+0x17a0] ;  /* 0x0017a00001427983 */ /* 0x000ea60000300a00 */
[----:B------:R-:W-:Y:S01]  /*cf20*/  ISETP.GE.U32.AND P3, PT, R37, 0x7fffff1f, PT ;  /* 0x7fffff1f2500780c */ /* 0x000fe20003f66070 */
[----:B------:R-:W-:Y:S01]  /*cf30*/  VIADD R37, R11, 0xffffff96 ;  /* 0xffffff960b257836 */ /* 0x000fe20000000000 */
[----:B------:R-:W4:Y:S04]  /*cf40*/  LDL R83, [R1+0xd9c] ;  /* 0x000d9c0001537983 */ /* 0x000f280000100800 */
[----:B------:R-:W-:Y:S01]  /*cf50*/  ISETP.GE.U32.AND P1, PT, R37, 0x7fffff17, PT ;  /* 0x7fffff172500780c */ /* 0x000fe20003f26070 */
[----:B------:R-:W-:-:S05]  /*cf60*/  VIADD R37, R11, 0xffffff8e ;  /* 0xffffff8e0b257836 */ /* 0x000fca0000000000 */
[----:B------:R-:W-:Y:S01]  /*cf70*/  ISETP.GE.U32.AND P4, PT, R37, 0x7fffff0f, PT ;  /* 0x7fffff0f2500780c */ /* 0x000fe20003f86070 */
[----:B------:R-:W-:-:S05]  /*cf80*/  VIADD R37, R11, 0xffffff86 ;  /* 0xffffff860b257836 */ /* 0x000fca0000000000 */
[----:B------:R-:W-:Y:S01]  /*cf90*/  ISETP.GE.U32.AND P6, PT, R37, 0x7fffff07, PT ;  /* 0x7fffff072500780c */ /* 0x000fe20003fc6070 */
[----:B------:R-:W-:-:S05]  /*cfa0*/  VIADD R37, R11, 0xfffffffd ;  /* 0xfffffffd0b257836 */ /* 0x000fca0000000000 */
[----:B------:R-:W-:Y:S01]  /*cfb0*/  ISETP.GE.U32.AND P5, PT, R37, 0x7fffff7e, PT ;  /* 0x7fffff7e2500780c */ /* 0x000fe20003fa6070 */
[----:B------:R-:W-:Y:S02]  /*cfc0*/  VIADD R37, R11, 0xfffffff5 ;  /* 0xfffffff50b257836 */ /* 0x000fe40000000000 */
[----:B------:R-:W4:Y:S01]  /*cfd0*/  LDL R11, [R1+0xda0] ;  /* 0x000da000010b7983 */ /* 0x000f220000100800 */
[----:B------:R-:W-:-:S03]  /*cfe0*/  @!P0 IMAD.MOV.U32 R81, RZ, RZ, R87 ;  /* 0x000000ffff518224 */ /* 0x000fc600078e0057 */
[----:B---3--:R2:W-:Y:S02]  /*cff0*/  STL [R1+0x558], R80 ;  /* 0x0005585001007387 */ /* 0x0085e40000100800 */
[----:B--2---:R-:W-:Y:S01]  /*d000*/  @!P0 IMAD.MOV.U32 R80, RZ, RZ, R15 ;  /* 0x000000ffff508224 */ /* 0x004fe200078e000f */
[----:B----4-:R-:W-:Y:S01]  /*d010*/  @!P3 LOP3.LUT R13, R13, R12, RZ, 0x3c, !PT ;  /* 0x0000000c0d0db212 */ /* 0x010fe200078e3cff */
[----:B------:R-:W2:Y:S04]  /*d020*/  LDL R15, [R1+0x1e0] ;  /* 0x0001e000010f7983 */ /* 0x000ea80000100800 */
[----:B------:R-:W3:Y:S01]  /*d030*/  @!P0 LDG.E.U8 R34, desc[UR18][R80.64] ;  /* 0x0000001250228981 */ /* 0x000ee2000c1e1100 */
[----:B------:R-:W-:Y:S02]  /*d040*/  @!P1 LOP3.LUT R91, R91, R90, RZ, 0x3c, !PT ;  /* 0x0000005a5b5b9212 */ /* 0x000fe400078e3cff */
[----:B------:R-:W-:-:S02]  /*d050*/  @!P3 LOP3.LUT R12, R13, R12, RZ, 0x3c, !PT ;  /* 0x0000000c0d0cb212 */ /* 0x000fc400078e3cff */
[----:B------:R-:W-:Y:S02]  /*d060*/  @!P1 LOP3.LUT R90, R91, R90, RZ, 0x3c, !PT ;  /* 0x0000005a5b5a9212 */ /* 0x000fe400078e3cff */
[----:B------:R-:W-:Y:S02]  /*d070*/  PRMT R67, RZ, 0x7610, R67 ;  /* 0x00007610ff437816 */ /* 0x000fe40000000043 */
[----:B------:R-:W-:Y:S01]  /*d080*/  PRMT R66, RZ, 0x7610, R66 ;  /* 0x00007610ff427816 */ /* 0x000fe20000000042 */
[----:B------:R-:W4:Y:S01]  /*d090*/  LDL R81, [R1+0x1dc] ;  /* 0x0001dc0001517983 */ /* 0x000f220000100800 */
[----:B------:R-:W-:Y:S02]  /*d0a0*/  @!P3 LOP3.LUT R13, R13, R12, RZ, 0x3c, !PT ;  /* 0x0000000c0d0db212 */ /* 0x000fe400078e3cff */
[----:B------:R-:W-:-:S03]  /*d0b0*/  @!P1 LOP3.LUT R91, R91, R90, RZ, 0x3c, !PT ;  /* 0x0000005a5b5b9212 */ /* 0x000fc600078e3cff */
[----:B------:R-:W4:Y:S04]  /*d0c0*/  @!P3 LDG.E.U8 R67, desc[UR18][R12.64] ;  /* 0x000000120c43b981 */ /* 0x000f28000c1e1100 */
[----:B------:R-:W4:Y:S04]  /*d0d0*/  @!P1 LDG.E.U8 R66, desc[UR18][R90.64] ;  /* 0x000000125a429981 */ /* 0x000f28000c1e1100 */
[----:B---3--:R0:W-:Y:S04]  /*d0e0*/  STL [R1+0x1534], R34 ;  /* 0x0015342201007387 */ /* 0x0081e80000100800 */
[----:B------:R-:W3:Y:S04]  /*d0f0*/  LDL.LU.64 R12, [R1+0x1798] ;  /* 0x00179800010c7983 */ /* 0x000ee80000300a00 */
[----:B------:R-:W3:Y:S01]  /*d100*/  LDL R88, [R1+0x21c] ;  /* 0x00021c0001587983 */ /* 0x000ee20000100800 */
[----:B------:R-:W-:Y:S01]  /*d110*/  PRMT R10, RZ, 0x7610, R10 ;  /* 0x00007610ff0a7816 */ /* 0x000fe2000000000a */
[----:B--2---:R-:W-:Y:S01]  /*d120*/  @!P5 IMAD.MOV.U32 R80, RZ, RZ, R15 ;  /* 0x000000ffff50d224 */ /* 0x004fe200078e000f */
[----:B------:R-:W-:Y:S01]  /*d130*/  PRMT R14, RZ, 0x7610, R14 ;  /* 0x00007610ff0e7816 */ /* 0x000fe2000000000e */
[----:B------:R-:W2:Y:S01]  /*d140*/  LDL R87, [R1+0x220] ;  /* 0x0002200001577983 */ /* 0x000ea20000100800 */
[----:B------:R-:W-:Y:S01]  /*d150*/  ISETP.GE.U32.AND P0, PT, R37, 0x7fffff76, PT ;  /* 0x7fffff762500780c */ /* 0x000fe20003f06070 */
[----:B0-----:R-:W0:Y:S02]  /*d160*/  LDC R34, c[0x0][0x3a0] ;  /* 0x0000e800ff227b82 */ /* 0x001e240000000800 */
[----:B------:R-:W2:Y:S04]  /*d170*/  LDL R90, [R1+0x25c] ;  /* 0x00025c00015a7983 */ /* 0x000ea80000100800 */
[----:B------:R-:W2:Y:S04]  /*d180*/  LDL R91, [R1+0x260] ;  /* 0x00026000015b7983 */ /* 0x000ea80000100800 */
[----:B----4-:R1:W-:Y:S04]  /*d190*/  STL [R1+0x548], R66 ;  /* 0x0005484201007387 */ /* 0x0103e80000100800 */
[----:B------:R4:W-:Y:S04]  /*d1a0*/  STL [R1+0x550], R67 ;  /* 0x0005504301007387 */ /* 0x0009e80000100800 */
[----:B------:R2:W2:Y:S01]  /*d1b0*/  @!P5 LDG.E.U8 R14, desc[UR18][R80.64] ;  /* 0x00000012500ed981 */ /* 0x0004a2000c1e1100 */
[----:B-1----:R-:W-:-:S02]  /*d1c0*/  @!P4 IMAD.MOV.U32 R66, RZ, RZ, R89 ;  /* 0x000000ffff42c224 */ /* 0x002fc400078e0059 */
[----:B----4-:R-:W-:Y:S01]  /*d1d0*/  @!P4 IMAD.MOV.U32 R67, RZ, RZ, R82 ;  /* 0x000000ffff43c224 */ /* 0x010fe200078e0052 */
[----:B---3--:R-:W-:-:S06]  /*d1e0*/  PRMT R13, RZ, 0x7610, R13 ;  /* 0x00007610ff0d7816 */ /* 0x008fcc000000000d */
[----:B------:R-:W3:Y:S01]  /*d1f0*/  @!P4 LDG.E.U8 R13, desc[UR18][R66.64] ;  /* 0x00000012420dc981 */ /* 0x000ee2000c1e1100 */
[----:B------:R-:W-:-:S05]  /*d200*/  @!P6 IMAD.MOV.U32 R82, RZ, RZ, R11 ;  /* 0x000000ffff52e224 */ /* 0x000fca00078e000b */
[----:B------:R-:W4:Y:S04]  /*d210*/  @!P6 LDG.E.U8 R10, desc[UR18][R82.64] ;  /* 0x00000012520ae981 */ /* 0x000f28000c1e1100 */
[----:B------:R-:W4:Y:S04]  /*d220*/  LDL.LU.64 R66, [R1+0x1790] ;  /* 0x0017900001427983 */ /* 0x000f280000300a00 */
[----:B------:R-:W4:Y:S01]  /*d230*/  LDL R89, [R1+0xabc] ;  /* 0x000abc0001597983 */ /* 0x000f220000100800 */
[----:B------:R-:W-:Y:S01]  /*d240*/  PRMT R86, RZ, 0x7610, R86 ;  /* 0x00007610ff567816 */ /* 0x000fe20000000056 */
[----:B--2---:R-:W-:-:S02]  /*d250*/  @!P0 IMAD.MOV.U32 R80, RZ, RZ, R87 ;  /* 0x000000ffff508224 */ /* 0x004fc400078e0057 */
[----:B------:R-:W-:-:S05]  /*d260*/  @!P0 IMAD.MOV.U32 R81, RZ, RZ, R88 ;  /* 0x000000ffff518224 */ /* 0x000fca00078e0058 */
[----:B------:R-:W2:Y:S04]  /*d270*/  @!P0 LDG.E.U8 R86, desc[UR18][R80.64] ;  /* 0x0000001250568981 */ /* 0x000ea8000c1e1100 */
[----:B---3--:R1:W-:Y:S04]  /*d280*/  STL [R1+0x540], R13 ;  /* 0x0005400d01007387 */ /* 0x0083e80000100800 */
[----:B-1----:R-:W3:Y:S04]  /*d290*/  LDL R13, [R1+0xac0] ;  /* 0x000ac000010d7983 */ /* 0x002ee80000100800 */
[----:B------:R-:W3:Y:S01]  /*d2a0*/  LDL.LU.64 R82, [R1+0x1788] ;  /* 0x0017880001527983 */ /* 0x000ee20000300a00 */
[----:B0-----:R-:W-:-:S05]  /*d2b0*/  VIADD R37, R34, 0xffffffed ;  /* 0xffffffed22257836 */ /* 0x001fca0000000000 */
[----:B------:R-:W-:Y:S01]  /*d2c0*/  ISETP.GE.U32.AND P3, PT, R37, 0x7fffff6e, PT ;  /* 0x7fffff6e2500780c */ /* 0x000fe20003f66070 */
[----:B------:R-:W-:-:S05]  /*d2d0*/  VIADD R37, R34, 0xffffffe5 ;  /* 0xffffffe522257836 */ /* 0x000fca0000000000 */
[----:B------:R-:W-:Y:S01]  /*d2e0*/  ISETP.GE.U32.AND P1, PT, R37, 0x7fffff66, PT ;  /* 0x7fffff662500780c */ /* 0x000fe20003f26070 */
[----:B----4-:R0:W-:Y:S01]  /*d2f0*/  STL [R1+0x534], R10 ;  /* 0x0005340a01007387 */ /* 0x0101e20000100800 */
[----:B------:R-:W-:-:S03]  /*d300*/  PRMT R12, RZ, 0x7610, R12 ;  /* 0x00007610ff0c7816 */ /* 0x000fc6000000000c */
[----:B------:R-:W4:Y:S04]  /*d310*/  LDL R11, [R1+0xb00] ;  /* 0x000b0000010b7983 */ /* 0x000f280000100800 */
[----:B0-----:R-:W4:Y:S01]  /*d320*/  LDL R10, [R1+0xafc] ;  /* 0x000afc00010a7983 */ /* 0x001f220000100800 */
[----:B------:R-:W-:-:S03]  /*d330*/  @!P3 LOP3.LUT R91, R91, R90, RZ, 0x3c, !PT ;  /* 0x0000005a5b5bb212 */ /* 0x000fc600078e3cff */
[----:B------:R0:W-:Y:S04]  /*d340*/  STL [R1+0x538], R14 ;  /* 0x0005380e01007387 */ /* 0x0001e80000100800 */
[----:B------:R-:W4:Y:S04]  /*d350*/  LDL R15, [R1+0xb40] ;  /* 0x000b4000010f7983 */ /* 0x000f280000100800 */
[----:B0-----:R-:W4:Y:S04]  /*d360*/  LDL R14, [R1+0xb3c] ;  /* 0x000b3c00010e7983 */ /* 0x001f280000100800 */
[----:B------:R-:W4:Y:S01]  /*d370*/  LDL.LU.64 R80, [R1+0x1780] ;  /* 0x0017800001507983 */ /* 0x000f220000300a00 */
[----:B------:R-:W-:-:S04]  /*d380*/  @!P3 LOP3.LUT R90, R91, R90, RZ, 0x3c, !PT ;  /* 0x0000005a5b5ab212 */ /* 0x000fc800078e3cff */
[----:B------:R-:W-:Y:S01]  /*d390*/  @!P3 LOP3.LUT R91, R91, R90, RZ, 0x3c, !PT ;  /* 0x0000005a5b5bb212 */ /* 0x000fe200078e3cff */
[----:B--2---:R0:W-:Y:S04]  /*d3a0*/  STL [R1+0x518], R86 ;  /* 0x0005185601007387 */ /* 0x0041e80000100800 */
[----:B------:R-:W2:Y:S04]  /*d3b0*/  LDL R87, [R1+0xb80] ;  /* 0x000b800001577983 */ /* 0x000ea80000100800 */
[----:B0-----:R-:W2:Y:S01]  /*d3c0*/  LDL R86, [R1+0xb7c] ;  /* 0x000b7c0001567983 */ /* 0x001ea20000100800 */
[----:B---3--:R-:W-:-:S05]  /*d3d0*/  @!P1 IMAD.MOV.U32 R88, RZ, RZ, R13 ;  /* 0x000000ffff589224 */ /* 0x008fca00078e000d */
[----:B------:R-:W3:Y:S01]  /*d3e0*/  @!P1 LDG.E.U8 R12, desc[UR18][R88.64] ;  /* 0x00000012580c9981 */ /* 0x000ee2000c1e1100 */
[----:B------:R-:W-:-:S06]  /*d3f0*/  PRMT R83, RZ, 0x7610, R83 ;  /* 0x00007610ff537816 */ /* 0x000fcc0000000053 */
[----:B------:R0:W2:Y:S04]  /*d400*/  @!P3 LDG.E.U8 R83, desc[UR18][R90.64] ;  /* 0x000000125a53b981 */ /* 0x0000a8000c1e1100 */
[----:B------:R-:W0:Y:S04]  /*d410*/  LDL R90, [R1+0xbbc] ;  /* 0x000bbc00015a7983 */ /* 0x000e280000100800 */
[----:B------:R-:W0:Y:S04]  /*d420*/  LDL R91, [R1+0xbc0] ;  /* 0x000bc000015b7983 */ /* 0x000e280000100800 */
[----:B------:R-:W2:Y:S01]  /*d430*/  LDL.LU R88, [R1+0x1778] ;  /* 0x0017780001587983 */ /* 0x000ea20000300800 */
[----:B------:R-:W-:-:S05]  /*d440*/  VIADD R37, R34, 0xffffffdd ;  /* 0xffffffdd22257836 */ /* 0x000fca0000000000 */
[----:B------:R-:W-:Y:S01]  /*d450*/  ISETP.GE.U32.AND P4, PT, R37, 0x7fffff5e, PT ;  /* 0x7fffff5e2500780c */ /* 0x000fe20003f86070 */
[----:B------:R-:W-:-:S05]  /*d460*/  VIADD R37, R34, 0xffffffd5 ;  /* 0xffffffd522257836 */ /* 0x000fca0000000000 */
[----:B------:R-:W-:-:S07]  /*d470*/  ISETP.GE.U32.AND P6, PT, R37, 0x7fffff56, PT ;  /* 0x7fffff562500780c */ /* 0x000fce0003fc6070 */
[----:B----4-:R-:W-:-:S04]  /*d480*/  @!P4 LOP3.LUT R11, R11, R10, RZ, 0x3c, !PT ;  /* 0x0000000a0b0bc212 */ /* 0x010fc800078e3cff */
[C---:B------:R-:W-:Y:S02]  /*d490*/  @!P4 LOP3.LUT R10, R11.reuse, R10, RZ, 0x3c, !PT ;  /* 0x0000000a0b0ac212 */ /* 0x040fe400078e3cff */
[----:B------:R-:W-:Y:S02]  /*d4a0*/  PRMT R81, RZ, 0x7610, R81 ;  /* 0x00007610ff517816 */ /* 0x000fe40000000051 */
[----:B------:R-:W-:Y:S02]  /*d4b0*/  @!P4 LOP3.LUT R11, R11, R10, RZ, 0x3c, !PT ;  /* 0x0000000a0b0bc212 */ /* 0x000fe400078e3cff */
[----:B------:R-:W-:-:S03]  /*d4c0*/  @!P6 LOP3.LUT R15, R15, R14, RZ, 0x3c, !PT ;  /* 0x0000000e0f0fe212 */ /* 0x000fc600078e3cff */
[----:B------:R-:W4:Y:S01]  /*d4d0*/  @!P4 LDG.E.U8 R81, desc[UR18][R10.64] ;  /* 0x000000120a51c981 */ /* 0x000f22000c1e1100 */
[----:B------:R-:W-:-:S04]  /*d4e0*/  @!P6 LOP3.LUT R14, R15, R14, RZ, 0x3c, !PT ;  /* 0x0000000e0f0ee212 */ /* 0x000fc800078e3cff */
[----:B------:R-:W-:Y:S01]  /*d4f0*/  @!P6 LOP3.LUT R15, R15, R14, RZ, 0x3c, !PT ;  /* 0x0000000e0f0fe212 */ /* 0x000fe200078e3cff */
[----:B---3--:R1:W-:Y:S04]  /*d500*/  STL [R1+0x508], R12 ;  /* 0x0005080c01007387 */ /* 0x0083e80000100800 */
[----:B------:R-:W3:Y:S04]  /*d510*/  LDL R13, [R1+0xc00] ;  /* 0x000c0000010d7983 */ /* 0x000ee80000100800 */
[----:B-1----:R-:W3:Y:S04]  /*d520*/  LDL R12, [R1+0xbfc] ;  /* 0x000bfc00010c7983 */ /* 0x002ee80000100800 */
[----:B------:R-:W3:Y:S01]  /*d530*/  LDL.LU.64 R10, [R1+0x1770] ;  /* 0x00177000010a7983 */ /* 0x000ee20000300a00 */
[----:B--2---:R-:W-:-:S06]  /*d540*/  PRMT R88, RZ, 0x7610, R88 ;  /* 0x00007610ff587816 */ /* 0x004fcc0000000058 */
[----:B------:R-:W2:Y:S01]  /*d550*/  @!P6 LDG.E.U8 R88, desc[UR18][R14.64] ;  /* 0x000000120e58e981 */ /* 0x000ea2000c1e1100 */
[----:B------:R-:W-:-:S05]  /*d560*/  VIADD R37, R34, 0xffffffcd ;  /* 0xffffffcd22257836 */ /* 0x000fca0000000000 */
[----:B------:R-:W-:Y:S01]  /*d570*/  ISETP.GE.U32.AND P5, PT, R37, 0x7fffff4e, PT ;  /* 0x7fffff4e2500780c */ /* 0x000fe20003fa6070 */
[----:B------:R-:W-:-:S05]  /*d580*/  VIADD R37, R34, 0xffffffc5 ;  /* 0xffffffc522257836 */ /* 0x000fca0000000000 */
[----:B------:R-:W-:Y:S01]  /*d590*/  ISETP.GE.U32.AND P0, PT, R37, 0x7fffff46, PT ;  /* 0x7fffff462500780c */ /* 0x000fe20003f06070 */
[----:B------:R-:W-:-:S05]  /*d5a0*/  VIADD R37, R34, 0xffffffbd ;  /* 0xffffffbd22257836 */ /* 0x000fca0000000000 */
[----:B------:R-:W-:Y:S02]  /*d5b0*/  ISETP.GE.U32.AND P3, PT, R37, 0x7fffff3e, PT ;  /* 0x7fffff3e2500780c */ /* 0x000fe40003f66070 */
[----:B------:R-:W-:-:S04]  /*d5c0*/  @!P5 LOP3.LUT R87, R87, R86, RZ, 0x3c, !PT ;  /* 0x000000565757d212 */ /* 0x000fc800078e3cff */
[----:B------:R-:W-:Y:S02]  /*d5d0*/  @!P5 LOP3.LUT R86, R87, R86, RZ, 0x3c, !PT ;  /* 0x000000565756d212 */ /* 0x000fe400078e3cff */
[----:B0-----:R-:W-:Y:S02]  /*d5e0*/  @!P0 LOP3.LUT R91, R91, R90, RZ, 0x3c, !PT ;  /* 0x0000005a5b5b8212 */ /* 0x001fe400078e3cff */
[----:B------:R-:W-:Y:S02]  /*d5f0*/  PRMT R82, RZ, 0x7610, R82 ;  /* 0x00007610ff527816 */ /* 0x000fe40000000052 */
[----:B------:R-:W-:Y:S02]  /*d600*/  @!P5 LOP3.LUT R87, R87, R86, RZ, 0x3c, !PT ;  /* 0x000000565757d212 */ /* 0x000fe400078e3cff */
[C---:B------:R-:W-:Y:S02]  /*d610*/  @!P0 LOP3.LUT R90, R91.reuse, R90, RZ, 0x3c, !PT ;  /* 0x0000005a5b5a8212 */ /* 0x040fe400078e3cff */
[----:B------:R-:W-:Y:S01]  /*d620*/  PRMT R80, RZ, 0x7610, R80 ;  /* 0x00007610ff507816 */ /* 0x000fe20000000050 */
[----:B----4-:R0:W-:Y:S01]  /*d630*/  STL [R1+0x500], R81 ;  /* 0x0005005101007387 */ /* 0x0101e20000100800 */
[----:B------:R-:W-:-:S03]  /*d640*/  @!P0 LOP3.LUT R91, R91, R90, RZ, 0x3c, !PT ;  /* 0x0000005a5b5b8212 */ /* 0x000fc600078e3cff */
[----:B------:R-:W4:Y:S04]  /*d650*/  @!P5 LDG.E.U8 R82, desc[UR18][R86.64] ;  /* 0x000000125652d981 */ /* 0x000f28000c1e1100 */
[----:B------:R-:W4:Y:S04]  /*d660*/  @!P0 LDG.E.U8 R80, desc[UR18][R90.64] ;  /* 0x000000125a508981 */ /* 0x000f28000c1e1100 */
[----:B0-----:R-:W4:Y:S04]  /*d670*/  LDL R81, [R1+0xc3c] ;  /* 0x000c3c0001517983 */ /* 0x001f280000100800 */
[----:B------:R0:W-:Y:S04]  /*d680*/  STL [R1+0x510], R83 ;  /* 0x0005105301007387 */ /* 0x0001e80000100800 */
[----:B0-----:R-:W4:Y:S04]  /*d690*/  LDL R83, [R1+0xc40] ;  /* 0x000c400001537983 */ /* 0x001f280000100800 */
[----:B------:R-:W4:Y:S01]  /*d6a0*/  LDL.LU.64 R14, [R1+0x1768] ;  /* 0x00176800010e7983 */ /* 0x000f220000300a00 */
[----:B---3--:R-:W-:-:S04]  /*d6b0*/  @!P3 LOP3.LUT R13, R13, R12, RZ, 0x3c, !PT ;  /* 0x0000000c0d0db212 */ /* 0x008fc800078e3cff */
[C---:B------:R-:W-:Y:S02]  /*d6c0*/  @!P3 LOP3.LUT R12, R13.reuse, R12, RZ, 0x3c, !PT ;  /* 0x0000000c0d0cb212 */ /* 0x040fe400078e3cff */
[----:B------:R-:W-:Y:S02]  /*d6d0*/  PRMT R11, RZ, 0x7610, R11 ;  /* 0x00007610ff0b7816 */ /* 0x000fe4000000000b */
[----:B------:R-:W-:-:S05]  /*d6e0*/  @!P3 LOP3.LUT R13, R13, R12, RZ, 0x3c, !PT ;  /* 0x0000000c0d0db212 */ /* 0x000fca00078e3cff */
[----:B------:R-:W3:Y:S04]  /*d6f0*/  @!P3 LDG.E.U8 R11, desc[UR18][R12.64] ;  /* 0x000000120c0bb981 */ /* 0x000ee8000c1e1100 */
[----:B--2---:R0:W-:Y:S04]  /*d700*/  STL [R1+0x4fc], R88 ;  /* 0x0004fc5801007387 */ /* 0x0041e80000100800 */
[----:B------:R-:W2:Y:S04]  /*d710*/  LDL R89, [R1+0xc80] ;  /* 0x000c800001597983 */ /* 0x000ea80000100800 */
[----:B------:R-:W2:Y:S04]  /*d720*/  LDL R86, [R1+0xcbc] ;  /* 0x000cbc0001567983 */ /* 0x000ea80000100800 */
[----:B0-----:R-:W2:Y:S04]  /*d730*/  LDL R88, [R1+0xc7c] ;  /* 0x000c7c0001587983 */ /* 0x001ea80000100800 */
[----:B------:R-:W2:Y:S04]  /*d740*/  LDL R87, [R1+0xcc0] ;  /* 0x000cc00001577983 */ /* 0x000ea80000100800 */
[----:B------:R-:W2:Y:S04]  /*d750*/  LDL R90, [R1+0xcfc] ;  /* 0x000cfc00015a7983 */ /* 0x000ea80000100800 */
[----:B------:R-:W2:Y:S04]  /*d760*/  LDL R91, [R1+0xd00] ;  /* 0x000d0000015b7983 */ /* 0x000ea80000100800 */
[----:B------:R-:W2:Y:S01]  /*d770*/  LDL.LU.64 R12, [R1+0x1760] ;  /* 0x00176000010c7983 */ /* 0x000ea20000300a00 */
[----:B------:R-:W-:-:S05]  /*d780*/  VIADD R37, R34, 0xffffffb5 ;  /* 0xffffffb522257836 */ /* 0x000fca0000000000 */
[----:B------:R-:W-:Y:S01]  /*d790*/  ISETP.GE.U32.AND P1, PT, R37, 0x7fffff36, PT ;  /* 0x7fffff362500780c */ /* 0x000fe20003f26070 */
[----:B------:R-:W-:Y:S01]  /*d7a0*/  VIADD R37, R34, 0xffffffad ;  /* 0xffffffad22257836 */ /* 0x000fe20000000000 */
[----:B----4-:R0:W-:Y:S04]  /*d7b0*/  STL [R1+0x4f8], R82 ;  /* 0x0004f85201007387 */ /* 0x0101e80000100800 */
[----:B------:R-:W-:Y:S01]  /*d7c0*/  ISETP.GE.U32.AND P4, PT, R37, 0x7fffff2e, PT ;  /* 0x7fffff2e2500780c */ /* 0x000fe20003f86070 */
[----:B0-----:R-:W4:Y:S01]  /*d7d0*/  LDL R82, [R1+0xd34] ;  /* 0x000d340001527983 */ /* 0x001f220000100800 */
[----:B------:R-:W-:-:S03]  /*d7e0*/  PRMT R15, RZ, 0x7610, R15 ;  /* 0x00007610ff0f7816 */ /* 0x000fc6000000000f */
[----:B---3--:R0:W-:Y:S04]  /*d7f0*/  STL [R1+0x4e0], R11 ;  /* 0x0004e00b01007387 */ /* 0x0081e80000100800 */
[----:B0-----:R-:W3:Y:S04]  /*d800*/  LDL R11, [R1+0xd38] ;  /* 0x000d3800010b7983 */ /* 0x001ee80000100800 */
[----:B------:R0:W-:Y:S02]  /*d810*/  STL [R1+0x4f4], R80 ;  /* 0x0004f45001007387 */ /* 0x0001e40000100800 */
[----:B0-----:R-:W-:Y:S01]  /*d820*/  @!P1 IMAD.MOV.U32 R80, RZ, RZ, R83 ;  /* 0x000000ffff509224 */ /* 0x001fe200078e0053 */
[----:B--2---:R-:W-:-:S04]  /*d830*/  @!P4 LOP3.LUT R89, R89, R88, RZ, 0x3c, !PT ;  /* 0x000000585959c212 */ /* 0x004fc800078e3cff */
[----:B------:R-:W2:Y:S01]  /*d840*/  @!P1 LDG.E.U8 R15, desc[UR18][R80.64] ;  /* 0x00000012500f9981 */ /* 0x000ea2000c1e1100 */
[----:B------:R-:W-:-:S03]  /*d850*/  @!P4 LOP3.LUT R88, R89, R88, RZ, 0x3c, !PT ;  /* 0x000000585958c212 */ /* 0x000fc600078e3cff */
[----:B------:R-:W3:Y:S01]  /*d860*/  LDL.LU.64 R80, [R1+0x1758] ;  /* 0x0017580001507983 */ /* 0x000ee20000300a00 */
[----:B------:R-:W-:Y:S02]  /*d870*/  PRMT R13, RZ, 0x7610, R13 ;  /* 0x00007610ff0d7816 */ /* 0x000fe4000000000d */
[----:B------:R-:W-:Y:S01]  /*d880*/  @!P4 LOP3.LUT R89, R89, R88, RZ, 0x3c, !PT ;  /* 0x000000585959c212 */ /* 0x000fe200078e3cff */
[C---:B------:R-:W-:Y:S01]  /*d890*/  VIADD R37, R34.reuse, 0xffffffa5 ;  /* 0xffffffa522257836 */ /* 0x040fe20000000000 */
[----:B------:R-:W4:Y:S04]  /*d8a0*/  LDL R83, [R1+0xd6c] ;  /* 0x000d6c0001537983 */ /* 0x000f280000100800 */
[----:B------:R-:W4:Y:S01]  /*d8b0*/  @!P4 LDG.E.U8 R13, desc[UR18][R88.64] ;  /* 0x00000012580dc981 */ /* 0x000f22000c1e1100 */
[----:B------:R-:W-:Y:S01]  /*d8c0*/  ISETP.GE.U32.AND P6, PT, R37, 0x7fffff26, PT ;  /* 0x7fffff262500780c */ /* 0x000fe20003fc6070 */
[----:B------:R-:W-:-:S05]  /*d8d0*/  VIADD R37, R34, 0xffffff9d ;  /* 0xffffff9d22257836 */ /* 0x000fca0000000000 */
[----:B------:R-:W-:-:S07]  /*d8e0*/  ISETP.GE.U32.AND P5, PT, R37, 0x7fffff1e, PT ;  /* 0x7fffff1e2500780c */ /* 0x000fce0003fa6070 */
[----:B------:R-:W-:-:S06]  /*d8f0*/  @!P6 LOP3.LUT R87, R87, R86, RZ, 0x3c, !PT ;  /* 0x000000565757e212 */ /* 0x000fcc00078e3cff */
[----:B------:R-:W-:Y:S02]  /*d900*/  @!P5 LOP3.LUT R91, R91, R90, RZ, 0x3c, !PT ;  /* 0x0000005a5b5bd212 */ /* 0x000fe400078e3cff */
[----:B------:R-:W-:Y:S02]  /*d910*/  @!P6 LOP3.LUT R86, R87, R86, RZ, 0x3c, !PT ;  /* 0x000000565756e212 */ /* 0x000fe400078e3cff */
[----:B------:R-:W-:Y:S02]  /*d920*/  @!P5 LOP3.LUT R90, R91, R90, RZ, 0x3c, !PT ;  /* 0x0000005a5b5ad212 */ /* 0x000fe400078e3cff */
[----:B------:R-:W-:Y:S02]  /*d930*/  @!P6 LOP3.LUT R87, R87, R86, RZ, 0x3c, !PT ;  /* 0x000000565757e212 */ /* 0x000fe400078e3cff */
[----:B------:R-:W-:Y:S01]  /*d940*/  @!P5 LOP3.LUT R91, R91, R90, RZ, 0x3c, !PT ;  /* 0x0000005a5b5bd212 */ /* 0x000fe200078e3cff */
[----:B--2---:R0:W-:Y:S01]  /*d950*/  STL [R1+0x4dc], R15 ;  /* 0x0004dc0f01007387 */ /* 0x0041e20000100800 */
[----:B---3--:R-:W-:-:S03]  /*d960*/  PRMT R80, RZ, 0x7610, R80 ;  /* 0x00007610ff507816 */ /* 0x008fc60000000050 */
[----:B0-----:R-:W2:Y:S01]  /*d970*/  LDL R15, [R1+0xd70] ;  /* 0x000d7000010f7983 */ /* 0x001ea20000100800 */
[----:B------:R-:W-:-:S03]  /*d980*/  PRMT R81, RZ, 0x7610, R81 ;  /* 0x00007610ff517816 */ /* 0x000fc60000000051 */
[----:B------:R-:W3:Y:S04]  /*d990*/  LDL.LU R88, [R1+0x1750] ;  /* 0x0017500001587983 */ /* 0x000ee80000300800 */
[----:B------:R-:W2:Y:S04]  /*d9a0*/  @!P5 LDG.E.U8 R80, desc[UR18][R90.64] ;  /* 0x000000125a50d981 */ /* 0x000ea8000c1e1100 */
[----:B------:R-:W3:Y:S04]  /*d9b0*/  @!P6 LDG.E.U8 R81, desc[UR18][R86.64] ;  /* 0x000000125651e981 */ /* 0x000ee8000c1e1100 */
[----:B------:R-:W3:Y:S04]  /*d9c0*/  LDL R89, [R1+0xda4] ;  /* 0x000da40001597983 */ /* 0x000ee80000100800 */
[----:B----4-:R0:W-:Y:S01]  /*d9d0*/  STL [R1+0x4d8], R13 ;  /* 0x0004d80d01007387 */ /* 0x0101e20000100800 */
[----:B------:R-:W-:-:S03]  /*d9e0*/  VIADD R37, R34, 0xffffff95 ;  /* 0xffffff9522257836 */ /* 0x000fc60000000000 */
[----:B------:R-:W4:Y:S01]  /*d9f0*/  LDL R86, [R1+0x1e4] ;  /* 0x0001e40001567983 */ /* 0x000f220000100800 */
[----:B------:R-:W-:-:S03]  /*da00*/  PRMT R14, RZ, 0x7610, R14 ;  /* 0x00007610ff0e7816 */ /* 0x000fc6000000000e */
[----:B------:R-:W4:Y:S04]  /*da10*/  LDL R87, [R1+0x1e8] ;  /* 0x0001e80001577983 */ /* 0x000f280000100800 */
[----:B0-----:R-:W4:Y:S01]  /*da20*/  LDL R13, [R1+0xda8] ;  /* 0x000da800010d7983 */ /* 0x001f220000100800 */
[----:B------:R-:W-:Y:S01]  /*da30*/  ISETP.GE.U32.AND P0, PT, R37, 0x7fffff16, PT ;  /* 0x7fffff162500780c */ /* 0x000fe20003f06070 */
[C---:B------:R-:W-:Y:S02]  /*da40*/  VIADD R37, R34.reuse, 0xffffff8d ;  /* 0xffffff8d22257836 */ /* 0x040fe40000000000 */
[----:B------:R-:W4:Y:S03]  /*da50*/  LDL R90, [R1+0x224] ;  /* 0x00022400015a7983 */ /* 0x000f260000100800 */
[----:B------:R-:W-:Y:S01]  /*da60*/  ISETP.GE.U32.AND P3, PT, R37, 0x7fffff0e, PT ;  /* 0x7fffff0e2500780c */ /* 0x000fe20003f66070 */
[----:B------:R-:W-:Y:S01]  /*da70*/  VIADD R37, R34, 0xffffff85 ;  /* 0xffffff8522257836 */ /* 0x000fe20000000000 */
[----:B------:R-:W4:Y:S04]  /*da80*/  LDL R91, [R1+0x228] ;  /* 0x00022800015b7983 */ /* 0x000f280000100800 */
[----:B------:R-:W-:-:S02]  /*da90*/  ISETP.GE.U32.AND P1, PT, R37, 0x7fffff06, PT ;  /* 0x7fffff062500780c */ /* 0x000fc40003f26070 */
[----:B------:R-:W-:Y:S02]  /*daa0*/  PRMT R10, RZ, 0x7610, R10 ;  /* 0x00007610ff0a7816 */ /* 0x000fe4000000000a */
[----:B------:R-:W-:Y:S01]  /*dab0*/  PRMT R12, RZ, 0x7610, R12 ;  /* 0x00007610ff0c7816 */ /* 0x000fe2000000000c */
[----:B--2---:R0:W-:Y:S04]  /*dac0*/  STL [R1+0x4d4], R80 ;  /* 0x0004d45001007387 */ /* 0x0041e80000100800 */
[----:B---3--:R1:W-:Y:S01]  /*dad0*/  STL [R1+0x4d0], R81 ;  /* 0x0004d05101007387 */ /* 0x0083e20000100800 */
[----:B0-----:R-:W-:Y:S02]  /*dae0*/  @!P0 IMAD.MOV.U32 R80, RZ, RZ, R11 ;  /* 0x000000ffff508224 */ /* 0x001fe400078e000b */
[----:B-1----:R-:W-:-:S02]  /*daf0*/  @!P0 IMAD.MOV.U32 R81, RZ, RZ, R82 ;  /* 0x000000ffff518224 */ /* 0x002fc400078e0052 */
[----:B------:R-:W-:-:S03]  /*db00*/  @!P3 IMAD.MOV.U32 R82, RZ, RZ, R15 ;  /* 0x000000ffff52b224 */ /* 0x000fc600078e000f */
[----:B------:R-:W2:Y:S04]  /*db10*/  @!P0 LDG.E.U8 R10, desc[UR18][R80.64] ;  /* 0x00000012500a8981 */ /* 0x000ea8000c1e1100 */
[----:B------:R4:W3:Y:S01]  /*db20*/  @!P3 LDG.E.U8 R14, desc[UR18][R82.64] ;  /* 0x00000012520eb981 */ /* 0x0008e2000c1e1100 */
[----:B------:R-:W-:Y:S01]  /*db30*/  VIADD R37, R34, 0xfffffffc ;  /* 0xfffffffc22257836 */ /* 0x000fe20000000000 */
[----:B------:R-:W-:Y:S02]  /*db40*/  PRMT R88, RZ, 0x7610, R88 ;  /* 0x00007610ff587816 */ /* 0x000fe40000000058 */
[----:B------:R-:W3:Y:S01]  /*db50*/  LDL.LU.64 R80, [R1+0x1748] ;  /* 0x0017480001507983 */ /* 0x000ee20000300a00 */
[----:B----4-:R-:W-:Y:S02]  /*db60*/  @!P1 IMAD.MOV.U32 R82, RZ, RZ, R13 ;  /* 0x000000ffff529224 */ /* 0x010fe400078e000d */
[----:B------:R-:W-:-:S05]  /*db70*/  @!P1 IMAD.MOV.U32 R83, RZ, RZ, R89 ;  /* 0x000000ffff539224 */ /* 0x000fca00078e0059 */
[----:B------:R-:W4:Y:S01]  /*db80*/  @!P1 LDG.E.U8 R12, desc[UR18][R82.64] ;  /* 0x00000012520c9981 */ /* 0x000f22000c1e1100 */
[----:B------:R-:W-:-:S13]  /*db90*/  ISETP.GE.U32.AND P4, PT, R37, 0x7fffff7d, PT ;  /* 0x7fffff7d2500780c */ /* 0x000fda0003f86070 */
[----:B------:R-:W-:-:S04]  /*dba0*/  @!P4 LOP3.LUT R87, R87, R86, RZ, 0x3c, !PT ;  /* 0x000000565757c212 */ /* 0x000fc800078e3cff */
[----:B------:R-:W-:-:S04]  /*dbb0*/  @!P4 LOP3.LUT R86, R87, R86, RZ, 0x3c, !PT ;  /* 0x000000565756c212 */ /* 0x000fc800078e3cff */
[----:B------:R-:W-:-:S05]  /*dbc0*/  @!P4 LOP3.LUT R87, R87, R86, RZ, 0x3c, !PT ;  /* 0x000000565757c212 */ /* 0x000fca00078e3cff */
[----:B------:R-:W4:Y:S04]  /*dbd0*/  @!P4 LDG.E.U8 R88, desc[UR18][R86.64] ;  /* 0x000000125658c981 */ /* 0x000f28000c1e1100 */
[----:B--2---:R0:W-:Y:S04]  /*dbe0*/  STL [R1+0x4cc], R10 ;  /* 0x0004cc0a01007387 */ /* 0x0041e80000100800 */
[----:B------:R-:W2:Y:S04]  /*dbf0*/  LDL R11, [R1+0xa88] ;  /* 0x000a8800010b7983 */ /* 0x000ea80000100800 */
[----:B0-----:R-:W2:Y:S04]  /*dc00*/  LDL R10, [R1+0xa84] ;  /* 0x000a8400010a7983 */ /* 0x001ea80000100800 */
[----:B---3--:R0:W-:Y:S04]  /*dc10*/  STL [R1+0x4c8], R14 ;  /* 0x0004c80e01007387 */ /* 0x0081e80000100800 */
[----:B------:R-:W3:Y:S04]  /*dc20*/  LDL R15, [R1+0xac8] ;  /* 0x000ac800010f7983 */ /* 0x000ee80000100800 */
[----:B0-----:R-:W3:Y:S04]  /*dc30*/  LDL R14, [R1+0xac4] ;  /* 0x000ac400010e7983 */ /* 0x001ee80000100800 */
[----:B------:R-:W3:Y:S04]  /*dc40*/  LDL.LU.64 R82, [R1+0x1740] ;  /* 0x0017400001527983 */ /* 0x000ee80000300a00 */
[----:B----4-:R0:W-:Y:S04]  /*dc50*/  STL [R1+0x4c0], R12 ;  /* 0x0004c00c01007387 */ /* 0x0101e80000100800 */
[----:B------:R-:W4:Y:S04]  /*dc60*/  LDL R13, [R1+0xb08] ;  /* 0x000b0800010d7983 */ /* 0x000f280000100800 */
[----:B0-----:R-:W4:Y:S04]  /*dc70*/  LDL R12, [R1+0xb04] ;  /* 0x000b0400010c7983 */ /* 0x001f280000100800 */
[----:B------:R-:W3:Y:S01]  /*dc80*/  LDL.LU.64 R86, [R1+0x1738] ;  /* 0x0017380001567983 */ /* 0x000ee20000300a00 */
[----:B------:R-:W-:-:S05]  /*dc90*/  VIADD R37, R34, 0xfffffff4 ;  /* 0xfffffff422257836 */ /* 0x000fca0000000000 */
[----:B------:R-:W-:Y:S01]  /*dca0*/  ISETP.GE.U32.AND P6, PT, R37, 0x7fffff75, PT ;  /* 0x7fffff752500780c */ /* 0x000fe20003fc6070 */
[----:B------:R-:W-:-:S05]  /*dcb0*/  VIADD R37, R34, 0xffffffec ;  /* 0xffffffec22257836 */ /* 0x000fca0000000000 */
[----:B------:R-:W-:-:S07]  /*dcc0*/  ISETP.GE.U32.AND P5, PT, R37, 0x7fffff6d, PT ;  /* 0x7fffff6d2500780c */ /* 0x000fce0003fa6070 */
[----:B------:R-:W-:-:S04]  /*dcd0*/  @!P6 LOP3.LUT R91, R91, R90, RZ, 0x3c, !PT ;  /* 0x0000005a5b5be212 */ /* 0x000fc800078e3cff */
[----:B------:R-:W-:-:S04]  /*dce0*/  @!P6 LOP3.LUT R90, R91, R90, RZ, 0x3c, !PT ;  /* 0x0000005a5b5ae212 */ /* 0x000fc800078e3cff */
[----:B------:R-:W-:Y:S01]  /*dcf0*/  @!P6 LOP3.LUT R91, R91, R90, RZ, 0x3c, !PT ;  /* 0x0000005a5b5be212 */ /* 0x000fe200078e3cff */
[----:B------:R0:W-:Y:S04]  /*dd00*/  STL [R1+0x4c4], R88 ;  /* 0x0004c45801007387 */ /* 0x0001e80000100800 */
[----:B------:R-:W4:Y:S04]  /*dd10*/  LDL R89, [R1+0xb48] ;  /* 0x000b480001597983 */ /* 0x000f280000100800 */
[----:B0-----:R-:W4:Y:S01]  /*dd20*/  LDL R88, [R1+0xb44] ;  /* 0x000b440001587983 */ /* 0x001f220000100800 */
[----:B--2---:R-:W-:-:S04]  /*dd30*/  @!P5 LOP3.LUT R11, R11, R10, RZ, 0x3c, !PT ;  /* 0x0000000a0b0bd212 */ /* 0x004fc800078e3cff */
[----:B------:R-:W-:-:S04]  /*dd40*/  @!P5 LOP3.LUT R10, R11, R10, RZ, 0x3c, !PT ;  /* 0x0000000a0b0ad212 */ /* 0x000fc800078e3cff */
[----:B------:R-:W-:Y:S02]  /*dd50*/  @!P5 LOP3.LUT R11, R11, R10, RZ, 0x3c, !PT ;  /* 0x0000000a0b0bd212 */ /* 0x000fe400078e3cff */
[----:B---3--:R-:W-:Y:S02]  /*dd60*/  PRMT R87, RZ, 0x7610, R87 ;  /* 0x00007610ff577816 */ /* 0x008fe40000000057 */
[----:B------:R-:W-:-:S04]  /*dd70*/  PRMT R86, RZ, 0x7610, R86 ;  /* 0x00007610ff567816 */ /* 0x000fc80000000056 */
[----:B------:R-:W2:Y:S04]  /*dd80*/  @!P6 LDG.E.U8 R87, desc[UR18][R90.64] ;  /* 0x000000125a57e981 */ /* 0x000ea8000c1e1100 */
[----:B------:R0:W3:Y:S04]  /*dd90*/  @!P5 LDG.E.U8 R86, desc[UR18][R10.64] ;  /* 0x000000120a56d981 */ /* 0x0000e8000c1e1100 */
[----:B------:R-:W2:Y:S04]  /*dda0*/  LDL R90, [R1+0xb84] ;  /* 0x000b8400015a7983 */ /* 0x000ea80000100800 */
[----:B------:R-:W2:Y:S04]  /*ddb0*/  LDL R91, [R1+0xb88] ;  /* 0x000b8800015b7983 */ /* 0x000ea80000100800 */
[----:B------:R-:W0:Y:S01]  /*ddc0*/  LDL.LU.64 R10, [R1+0x1730] ;  /* 0x00173000010a7983 */ /* 0x000e220000300a00 */
[----:B------:R-:W-:-:S05]  /*ddd0*/  VIADD R37, R34, 0xffffffe4 ;  /* 0xffffffe422257836 */ /* 0x000fca0000000000 */
[----:B------:R-:W-:Y:S01]  /*dde0*/  ISETP.GE.U32.AND P0, PT, R37, 0x7fffff65, PT ;  /* 0x7fffff652500780c */ /* 0x000fe20003f06070 */
[----:B------:R-:W-:-:S05]  /*ddf0*/  VIADD R37, R34, 0xffffffdc ;  /* 0xffffffdc22257836 */ /* 0x000fca0000000000 */
[----:B------:R-:W-:-:S07]  /*de00*/  ISETP.GE.U32.AND P3, PT, R37, 0x7fffff5d, PT ;  /* 0x7fffff5d2500780c */ /* 0x000fce0003f66070 */
[----:B------:R-:W-:-:S06]  /*de10*/  @!P0 LOP3.LUT R15, R15, R14, RZ, 0x3c, !PT ;  /* 0x0000000e0f0f8212 */ /* 0x000fcc00078e3cff */
[----:B----4-:R-:W-:Y:S02]  /*de20*/  @!P3 LOP3.LUT R13, R13, R12, RZ, 0x3c, !PT ;  /* 0x0000000c0d0db212 */ /* 0x010fe400078e3cff */
[----:B------:R-:W-:Y:S02]  /*de30*/  @!P0 LOP3.LUT R14, R15, R14, RZ, 0x3c, !PT ;  /* 0x0000000e0f0e8212 */ /* 0x000fe400078e3cff */
[----:B------:R-:W-:Y:S02]  /*de40*/  @!P3 LOP3.LUT R12, R13, R12, RZ, 0x3c, !PT ;  /* 0x0000000c0d0cb212 */ /* 0x000fe400078e3cff */
[----:B------:R-:W-:Y:S02]  /*de50*/  @!P0 LOP3.LUT R15, R15, R14, RZ, 0x3c, !PT ;  /* 0x0000000e0f0f8212 */ /* 0x000fe400078e3cff */
[----:B------:R-:W-:Y:S02]  /*de60*/  @!P3 LOP3.LUT R13, R13, R12, RZ, 0x3c, !PT ;  /* 0x0000000c0d0db212 */ /* 0x000fe400078e3cff */
[----:B0-----:R-:W-:-:S02]  /*de70*/  PRMT R10, RZ, 0x7610, R10 ;  /* 0x00007610ff0a7816 */ /* 0x001fc4000000000a */
[----:B------:R-:W-:-:S04]  /*de80*/  PRMT R11, RZ, 0x7610, R11 ;  /* 0x00007610ff0b7816 */ /* 0x000fc8000000000b */
[----:B------:R-:W4:Y:S04]  /*de90*/  @!P3 LDG.E.U8 R10, desc[UR18][R12.64] ;  /* 0x000000120c0ab981 */ /* 0x000f28000c1e1100 */
[----:B------:R-:W4:Y:S04]  /*dea0*/  @!P0 LDG.E.U8 R11, desc[UR18][R14.64] ;  /* 0x000000120e0b8981 */ /* 0x000f28000c1e1100 */
[----:B---3--:R0:W-:Y:S04]  /*deb0*/  STL [R1+0x4b8], R86 ;  /* 0x0004b85601007387 */ /* 0x0081e80000100800 */
[----:B0-----:R-:W3:Y:S04]  /*dec0*/  LDL R86, [R1+0xbc4] ;  /* 0x000bc40001567983 */ /* 0x001ee80000100800 */
[----:B--2---:R0:W-:Y:S04]  /*ded0*/  STL [R1+0x4bc], R87 ;  /* 0x0004bc5701007387 */ /* 0x0041e80000100800 */
[----:B------:R-:W2:Y:S04]  /*dee0*/  LDL R14, [R1+0xc04] ;  /* 0x000c0400010e7983 */ /* 0x000ea80000100800 */
[----:B------:R-:W2:Y:S04]  /*def0*/  LDL R15, [R1+0xc08] ;  /* 0x000c0800010f7983 */ /* 0x000ea80000100800 */
[----:B0-----:R-:W3:Y:S04]  /*df00*/  LDL R87, [R1+0xbc8] ;  /* 0x000bc80001577983 */ /* 0x001ee80000100800 */
[----:B------:R-:W2:Y:S01]  /*df10*/  LDL.LU.64 R12, [R1+0x1728] ;  /* 0x00172800010c7983 */ /* 0x000ea20000300a00 */
[----:B------:R-:W-:-:S03]  /*df20*/  VIADD R37, R34, 0xffffffd4 ;  /* 0xffffffd422257836 */ /* 0x000fc60000000000 */
[----:B----4-:R0:W-:Y:S04]  /*df30*/  STL [R1+0x4a0], R10 ;  /* 0x0004a00a01007387 */ /* 0x0101e80000100800 */
[----:B0-----:R-:W4:Y:S04]  /*df40*/  LDL R10, [R1+0xc44] ;  /* 0x000c4400010a7983 */ /* 0x001f280000100800 */
[----:B------:R0:W-:Y:S04]  /*df50*/  STL [R1+0x4b4], R11 ;  /* 0x0004b40b01007387 */ /* 0x0001e80000100800 */
[----:B0-----:R-:W4:Y:S01]  /*df60*/  LDL R11, [R1+0xc48] ;  /* 0x000c4800010b7983 */ /* 0x001f220000100800 */
[----:B------:R-:W-:Y:S01]  /*df70*/  ISETP.GE.U32.AND P1, PT, R37, 0x7fffff55, PT ;  /* 0x7fffff552500780c */ /* 0x000fe20003f26070 */
[----:B------:R-:W-:-:S05]  /*df80*/  VIADD R37, R34, 0xffffffcc ;  /* 0xffffffcc22257836 */ /* 0x000fca0000000000 */
[----:B------:R-:W-:Y:S01]  /*df90*/  ISETP.GE.U32.AND P4, PT, R37, 0x7fffff4d, PT ;  /* 0x7fffff4d2500780c */ /* 0x000fe20003f86070 */
[----:B------:R-:W-:-:S05]  /*dfa0*/  VIADD R37, R34, 0xffffffc4 ;  /* 0xffffffc422257836 */ /* 0x000fca0000000000 */
[----:B------:R-:W-:Y:S01]  /*dfb0*/  ISETP.GE.U32.AND P6, PT, R37, 0x7fffff45, PT ;  /* 0x7fffff452500780c */ /* 0x000fe20003fc6070 */
[----:B------:R-:W-:-:S05]  /*dfc0*/  VIADD R37, R34, 0xffffffbc ;  /* 0xffffffbc22257836 */ /* 0x000fca0000000000 */
[----:B------:R-:W-:Y:S01]  /*dfd0*/  ISETP.GE.U32.AND P5, PT, R37, 0x7fffff3d, PT ;  /* 0x7fffff3d2500780c */ /* 0x000fe20003fa6070 */
[----:B------:R-:W-:Y:S01]  /*dfe0*/  VIADD R37, R34, 0xffffffb4 ;  /* 0xffffffb422257836 */ /* 0x000fe20000000000 */
[----:B------:R-:W-:Y:S02]  /*dff0*/  @!P4 LOP3.LUT R91, R91, R90, RZ, 0x3c, !PT ;  /* 0x0000005a5b5bc212 */ /* 0x000fe400078e3cff */
[----:B------:R-:W-:Y:S02]  /*e000*/  @!P1 LOP3.LUT R89, R89, R88, RZ, 0x3c, !PT ;  /* 0x0000005859599212 */ /* 0x000fe400078e3cff */
[----:B------:R-:W-:Y:S02]  /*e010*/  ISETP.GE.U32.AND P0, PT, R37, 0x7fffff35, PT ;  /* 0x7fffff352500780c */ /* 0x000fe40003f06070 */
[----:B------:R-:W-:Y:S02]  /*e020*/  @!P4 LOP3.LUT R90, R91, R90, RZ, 0x3c, !PT ;  /* 0x0000005a5b5ac212 */ /* 0x000fe400078e3cff */
[----:B---3--:R-:W-:-:S02]  /*e030*/  @!P6 LOP3.LUT R87, R87, R86, RZ, 0x3c, !PT ;  /* 0x000000565757e212 */ /* 0x008fc400078e3cff */
[----:B------:R-:W-:Y:S02]  /*e040*/  @!P1 LOP3.LUT R88, R89, R88, RZ, 0x3c, !PT ;  /* 0x0000005859589212 */ /* 0x000fe400078e3cff */
[----:B------:R-:W-:Y:S02]  /*e050*/  PRMT R81, RZ, 0x7610, R81 ;  /* 0x00007610ff517816 */ /* 0x000fe40000000051 */
[----:B------:R-:W-:Y:S02]  /*e060*/  @!P4 LOP3.LUT R91, R91, R90, RZ, 0x3c, !PT ;  /* 0x0000005a5b5bc212 */ /* 0x000fe400078e3cff */
[----:B--2---:R-:W-:Y:S02]  /*e070*/  @!P5 LOP3.LUT R15, R15, R14, RZ, 0x3c, !PT ;  /* 0x0000000e0f0fd212 */ /* 0x004fe400078e3cff */
[----:B------:R-:W-:Y:S01]  /*e080*/  PRMT R83, RZ, 0x7610, R83 ;  /* 0x00007610ff537816 */ /* 0x000fe20000000053 */
[----:B------:R0:W2:Y:S01]  /*e090*/  @!P4 LDG.E.U8 R81, desc[UR18][R90.64] ;  /* 0x000000125a51c981 */ /* 0x0000a2000c1e1100 */
[----:B------:R-:W-:-:S02]  /*e0a0*/  @!P6 LOP3.LUT R86, R87, R86, RZ, 0x3c, !PT ;  /* 0x000000565756e212 */ /* 0x000fc400078e3cff */
[----:B------:R-:W-:Y:S02]  /*e0b0*/  @!P1 LOP3.LUT R89, R89, R88, RZ, 0x3c, !PT ;  /* 0x0000005859599212 */ /* 0x000fe400078e3cff */
[----:B------:R-:W-:Y:S02]  /*e0c0*/  PRMT R79, RZ, 0x7610, R79 ;  /* 0x00007610ff4f7816 */ /* 0x000fe4000000004f */
[----:B------:R-:W-:Y:S01]  /*e0d0*/  @!P5 LOP3.LUT R14, R15, R14, RZ, 0x3c, !PT ;  /* 0x0000000e0f0ed212 */ /* 0x000fe200078e3cff */
[----:B------:R1:W3:Y:S01]  /*e0e0*/  @!P1 LDG.E.U8 R83, desc[UR18][R88.64] ;  /* 0x0000001258539981 */ /* 0x0002e2000c1e1100 */
[----:B------:R-:W-:Y:S02]  /*e0f0*/  @!P6 LOP3.LUT R87, R87, R86, RZ, 0x3c, !PT ;  /* 0x000000565757e212 */ /* 0x000fe400078e3cff */
[----:B------:R-:W-:Y:S01]  /*e100*/  PRMT R78, RZ, 0x7610, R78 ;  /* 0x00007610ff4e7816 */ /* 0x000fe2000000004e */
[----:B------:R-:W0:Y:S01]  /*e110*/  LDL R90, [R1+0xcc4] ;  /* 0x000cc400015a7983 */ /* 0x000e220000100800 */
[----:B------:R-:W-:-:S03]  /*e120*/  @!P5 LOP3.LUT R15, R15, R14, RZ, 0x3c, !PT ;  /* 0x0000000e0f0fd212 */ /* 0x000fc600078e3cff */
[----:B------:R-:W0:Y:S04]  /*e130*/  LDL R91, [R1+0xcc8] ;  /* 0x000cc800015b7983 */ /* 0x000e280000100800 */
[----:B------:R-:W1:Y:S04]  /*e140*/  LDL R88, [R1+0xc84] ;  /* 0x000c840001587983 */ /* 0x000e680000100800 */
[----:B------:R-:W1:Y:S01]  /*e150*/  LDL R89, [R1+0xc88] ;  /* 0x000c880001597983 */ /* 0x000e620000100800 */
[----:B------:R-:W-:-:S03]  /*e160*/  PRMT R80, RZ, 0x7610, R80 ;  /* 0x00007610ff507816 */ /* 0x000fc60000000050 */
[----:B------:R0:W2:Y:S04]  /*e170*/  @!P6 LDG.E.U8 R79, desc[UR18][R86.64] ;  /* 0x00000012564fe981 */ /* 0x0000a8000c1e1100 */
[----:B------:R-:W2:Y:S04]  /*e180*/  @!P5 LDG.E.U8 R78, desc[UR18][R14.64] ;  /* 0x000000120e4ed981 */ /* 0x000ea8000c1e1100 */
[----:B------:R-:W3:Y:S04]  /*e190*/  LDL R86, [R1+0xd04] ;  /* 0x000d040001567983 */ /* 0x000ee80000100800 */
[----:B------:R-:W3:Y:S01]  /*e1a0*/  LDL R87, [R1+0xd08] ;  /* 0x000d080001577983 */ /* 0x000ee20000100800 */
[----:B------:R-:W-:Y:S01]  /*e1b0*/  VIADD R37, R34, 0xffffffac ;  /* 0xffffffac22257836 */ /* 0x000fe20000000000 */
[----:B------:R-:W-:-:S02]  /*e1c0*/  PRMT R74, RZ, 0x7610, R74 ;  /* 0x00007610ff4a7816 */ /* 0x000fc4000000004a */
[----:B------:R-:W3:Y:S01]  /*e1d0*/  LDL.LU.64 R14, [R1+0x1720] ;  /* 0x00172000010e7983 */ /* 0x000ee20000300a00 */
[----:B----4-:R-:W-:-:S04]  /*e1e0*/  @!P0 LOP3.LUT R11, R11, R10, RZ, 0x3c, !PT ;  /* 0x0000000a0b0b8212 */ /* 0x010fc800078e3cff */
[----:B------:R-:W-:-:S04]  /*e1f0*/  @!P0 LOP3.LUT R10, R11, R10, RZ, 0x3c, !PT ;  /* 0x0000000a0b0a8212 */ /* 0x000fc800078e3cff */
[----:B------:R-:W-:-:S05]  /*e200*/  @!P0 LOP3.LUT R11, R11, R10, RZ, 0x3c, !PT ;  /* 0x0000000a0b0b8212 */ /* 0x000fca00078e3cff */
[----:B------:R-:W4:Y:S01]  /*e210*/  @!P0 LDG.E.U8 R80, desc[UR18][R10.64] ;  /* 0x000000120a508981 */ /* 0x000f22000c1e1100 */
[----:B------:R-:W-:Y:S01]  /*e220*/  ISETP.GE.U32.AND P3, PT, R37, 0x7fffff2d, PT ;  /* 0x7fffff2d2500780c */ /* 0x000fe20003f66070 */
[----:B------:R-:W-:-:S05]  /*e230*/  VIADD R37, R34, 0xffffffa4 ;  /* 0xffffffa422257836 */ /* 0x000fca0000000000 */
[----:B------:R-:W-:Y:S01]  /*e240*/  ISETP.GE.U32.AND P1, PT, R37, 0x7fffff25, PT ;  /* 0x7fffff252500780c */ /* 0x000fe20003f26070 */
[----:B------:R-:W-:-:S05]  /*e250*/  VIADD R37, R34, 0xffffff9c ;  /* 0xffffff9c22257836 */ /* 0x000fca0000000000 */
[----:B------:R-:W-:Y:S02]  /*e260*/  ISETP.GE.U32.AND P4, PT, R37, 0x7fffff1d, PT ;  /* 0x7fffff1d2500780c */ /* 0x000fe40003f86070 */
[----:B------:R-:W-:Y:S02]  /*e270*/  PRMT R75, RZ, 0x7610, R75 ;  /* 0x00007610ff4b7816 */ /* 0x000fe4000000004b */
[----:B------:R-:W-:-:S03]  /*e280*/  PRMT R82, RZ, 0x7610, R82 ;  /* 0x00007610ff527816 */ /* 0x000fc60000000052 */
[----:B0-----:R-:W-:-:S04]  /*e290*/  @!P1 LOP3.LUT R91, R91, R90, RZ, 0x3c, !PT ;  /* 0x0000005a5b5b9212 */ /* 0x001fc800078e3cff */
[----:B------:R-:W-:Y:S02]  /*e2a0*/  @!P1 LOP3.LUT R90, R91, R90, RZ, 0x3c, !PT ;  /* 0x0000005a5b5a9212 */ /* 0x000fe400078e3cff */
[----:B-1----:R-:W-:Y:S02]  /*e2b0*/  @!P3 LOP3.LUT R89, R89, R88, RZ, 0x3c, !PT ;  /* 0x000000585959b212 */ /* 0x002fe400078e3cff */
[----:B------:R-:W-:Y:S02]  /*e2c0*/  @!P1 LOP3.LUT R91, R91, R90, RZ, 0x3c, !PT ;  /* 0x0000005a5b5b9212 */ /* 0x000fe400078e3cff */
[----:B------:R-:W-:-:S03]  /*e2d0*/  @!P3 LOP3.LUT R88, R89, R88, RZ, 0x3c, !PT ;  /* 0x000000585958b212 */ /* 0x000fc600078e3cff */
[----:B------:R-:W4:Y:S01]  /*e2e0*/  @!P1 LDG.E.U8 R74, desc[UR18][R90.64] ;  /* 0x000000125a4a9981 */ /* 0x000f22000c1e1100 */
[----:B------:R-:W-:-:S03]  /*e2f0*/  @!P3 LOP3.LUT R89, R89, R88, RZ, 0x3c, !PT ;  /* 0x000000585959b212 */ /* 0x000fc600078e3cff */
[----:B--2---:R0:W-:Y:S04]  /*e300*/  STL [R1+0x490], R78 ;  /* 0x0004904e01007387 */ /* 0x0041e80000100800 */
[----:B------:R-:W2:Y:S01]  /*e310*/  @!P3 LDG.E.U8 R75, desc[UR18][R88.64] ;  /* 0x00000012584bb981 */ /* 0x000ea2000c1e1100 */
[----:B---3--:R-:W-:-:S03]  /*e320*/  @!P4 LOP3.LUT R87, R87, R86, RZ, 0x3c, !PT ;  /* 0x000000565757c212 */ /* 0x008fc600078e3cff */
[----:B0-----:R-:W3:Y:S01]  /*e330*/  LDL R78, [R1+0xd3c] ;  /* 0x000d3c00014e7983 */ /* 0x001ee20000100800 */
[----:B------:R-:W-:-:S03]  /*e340*/  @!P4 LOP3.LUT R86, R87, R86, RZ, 0x3c, !PT ;  /* 0x000000565756c212 */ /* 0x000fc600078e3cff */
[----:B------:R0:W-:Y:S01]  /*e350*/  STL [R1+0x494], R79 ;  /* 0x0004944f01007387 */ /* 0x0001e20000100800 */
[----:B------:R-:W-:-:S05]  /*e360*/  @!P4 LOP3.LUT R87, R87, R86, RZ, 0x3c, !PT ;  /* 0x000000565757c212 */ /* 0x000fca00078e3cff */
[----:B------:R-:W3:Y:S04]  /*e370*/  @!P4 LDG.E.U8 R82, desc[UR18][R86.64] ;  /* 0x000000125652c981 */ /* 0x000ee8000c1e1100 */
[----:B0-----:R-:W3:Y:S04]  /*e380*/  LDL R79, [R1+0xd40] ;  /* 0x000d4000014f7983 */ /* 0x001ee80000100800 */
[----:B------:R-:W-:Y:S04]  /*e390*/  STL [R1+0x49c], R83 ;  /* 0x00049c5301007387 */ /* 0x000fe80000100800 */
[----:B------:R-:W3:Y:S04]  /*e3a0*/  LDL.LU.64 R10, [R1+0x1718] ;  /* 0x00171800010a7983 */ /* 0x000ee80000300a00 */
[----:B----4-:R0:W-:Y:S04]  /*e3b0*/  STL [R1+0x48c], R80 ;  /* 0x00048c5001007387 */ /* 0x0101e80000100800 */
[----:B0-----:R-:W4:Y:S04]  /*e3c0*/  LDL R80, [R1+0xd74] ;  /* 0x000d740001507983 */ /* 0x001f280000100800 */
[----:B------:R0:W-:Y:S04]  /*e3d0*/  STL [R1+0x498], R81 ;  /* 0x0004985101007387 */ /* 0x0001e80000100800 */
[----:B------:R-:W4:Y:S04]  /*e3e0*/  LDL R88, [R1+0xdac] ;  /* 0x000dac0001587983 */ /* 0x000f280000100800 */
[----:B------:R-:W4:Y:S04]  /*e3f0*/  LDL R89, [R1+0xdb0] ;  /* 0x000db00001597983 */ /* 0x000f280000100800 */
[----:B0-----:R-:W4:Y:S01]  /*e400*/  LDL R81, [R1+0xd78] ;  /* 0x000d780001517983 */ /* 0x001f220000100800 */
[----:B------:R-:W-:-:S03]  /*e410*/  VIADD R37, R34, 0xffffff94 ;  /* 0xffffff9422257836 */ /* 0x000fc60000000000 */
[----:B------:R-:W4:Y:S02]  /*e420*/  LDL.LU.64 R90, [R1+0x1710] ;  /* 0x00171000015a7983 */ /* 0x000f240000300a00 */
[----:B------:R-:W-:Y:S01]  /*e430*/  ISETP.GE.U32.AND P6, PT, R37, 0x7fffff15, PT ;  /* 0x7fffff152500780c */ /* 0x000fe20003fc6070 */
[----:B------:R-:W-:-:S05]  /*e440*/  VIADD R37, R34, 0xffffff8c ;  /* 0xffffff8c22257836 */ /* 0x000fca0000000000 */
[----:B------:R-:W-:Y:S01]  /*e450*/  ISETP.GE.U32.AND P5, PT, R37, 0x7fffff0d, PT ;  /* 0x7fffff0d2500780c */ /* 0x000fe20003fa6070 */
[----:B------:R-:W-:-:S05]  /*e460*/  VIADD R37, R34, 0xffffff84 ;  /* 0xffffff8422257836 */ /* 0x000fca0000000000 */
[----:B------:R-:W-:Y:S02]  /*e470*/  ISETP.GE.U32.AND P0, PT, R37, 0x7fffff05, PT ;  /* 0x7fffff052500780c */ /* 0x000fe40003f06070 */
[----:B------:R-:W-:Y:S02]  /*e480*/  PRMT R73, RZ, 0x7610, R73 ;  /* 0x00007610ff497816 */ /* 0x000fe40000000049 */
[----:B------:R-:W-:Y:S01]  /*e490*/  PRMT R66, RZ, 0x7610, R66 ;  /* 0x00007610ff427816 */ /* 0x000fe20000000042 */
[----:B------:R0:W-:Y:S04]  /*e4a0*/  STL [R1+0x480], R74 ;  /* 0x0004804a01007387 */ /* 0x0001e80000100800 */
[----:B0-----:R-:W4:Y:S04]  /*e4b0*/  LDL R74, [R1+0x1ec] ;  /* 0x0001ec00014a7983 */ /* 0x001f280000100800 */
[----:B--2---:R0:W-:Y:S01]  /*e4c0*/  STL [R1+0x488], R75 ;  /* 0x0004884b01007387 */ /* 0x0041e20000100800 */
[----:B------:R-:W-:-:S03]  /*e4d0*/  PRMT R67, RZ, 0x7610, R67 ;  /* 0x00007610ff437816 */ /* 0x000fc60000000043 */
[----:B0-----:R-:W2:Y:S01]  /*e4e0*/  LDL R75, [R1+0x1f0] ;  /* 0x0001f000014b7983 */ /* 0x001ea20000100800 */
[----:B---3--:R-:W-:-:S03]  /*e4f0*/  @!P6 LOP3.LUT R79, R79, R78, RZ, 0x3c, !PT ;  /* 0x0000004e4f4fe212 */ /* 0x008fc600078e3cff */
[----:B------:R-:W3:Y:S01]  /*e500*/  LDL.LU.64 R86, [R1+0x1708] ;  /* 0x0017080001567983 */ /* 0x000ee20000300a00 */
[----:B------:R-:W-:-:S03]  /*e510*/  @!P6 LOP3.LUT R78, R79, R78, RZ, 0x3c, !PT ;  /* 0x0000004e4f4ee212 */ /* 0x000fc600078e3cff */
[----:B------:R0:W-:Y:S01]  /*e520*/  STL [R1+0x484], R82 ;  /* 0x0004845201007387 */ /* 0x0001e20000100800 */
[----:B------:R-:W-:-:S03]  /*e530*/  @!P6 LOP3.LUT R79, R79, R78, RZ, 0x3c, !PT ;  /* 0x0000004e4f4fe212 */ /* 0x000fc600078e3cff */
[----:B------:R-:W3:Y:S04]  /*e540*/  LDL R83, [R1+0x230] ;  /* 0x0002300001537983 */ /* 0x000ee80000100800 */
[----:B------:R-:W3:Y:S04]  /*e550*/  @!P6 LDG.E.U8 R73, desc[UR18][R78.64] ;  /* 0x000000124e49e981 */ /* 0x000ee8000c1e1100 */
[----:B0-----:R-:W3:Y:S01]  /*e560*/  LDL R82, [R1+0x22c] ;  /* 0x00022c0001527983 */ /* 0x001ee20000100800 */
[----:B----4-:R-:W-:Y:S01]  /*e570*/  @!P5 LOP3.LUT R81, R81, R80, RZ, 0x3c, !PT ;  /* 0x000000505151d212 */ /* 0x010fe200078e3cff */
[----:B------:R-:W-:Y:S01]  /*e580*/  VIADD R37, R34, 0xfffffffb ;  /* 0xfffffffb22257836 */ /* 0x000fe20000000000 */
[----:B------:R-:W-:Y:S01]  /*e590*/  @!P0 LOP3.LUT R89, R89, R88, RZ, 0x3c, !PT ;  /* 0x0000005859598212 */ /* 0x000fe200078e3cff */
[----:B------:R-:W4:Y:S01]  /*e5a0*/  LDL R79, [R1+0xa8c] ;  /* 0x000a8c00014f7983 */ /* 0x000f220000100800 */
[----:B------:R-:W-:-:S02]  /*e5b0*/  @!P5 LOP3.LUT R80, R81, R80, RZ, 0x3c, !PT ;  /* 0x000000505150d212 */ /* 0x000fc400078e3cff */
[----:B------:R-:W-:Y:S02]  /*e5c0*/  @!P0 LOP3.LUT R88, R89, R88, RZ, 0x3c, !PT ;  /* 0x0000005859588212 */ /* 0x000fe400078e3cff */
[----:B------:R-:W-:Y:S02]  /*e5d0*/  @!P5 LOP3.LUT R81, R81, R80, RZ, 0x3c, !PT ;  /* 0x000000505151d212 */ /* 0x000fe400078e3cff */
[----:B------:R-:W-:-:S03]  /*e5e0*/  @!P0 LOP3.LUT R89, R89, R88, RZ, 0x3c, !PT ;  /* 0x0000005859598212 */ /* 0x000fc600078e3cff */
[----:B------:R-:W4:Y:S04]  /*e5f0*/  @!P5 LDG.E.U8 R67, desc[UR18][R80.64] ;  /* 0x000000125043d981 */ /* 0x000f28000c1e1100 */
[----:B------:R-:W4:Y:S01]  /*e600*/  @!P0 LDG.E.U8 R66, desc[UR18][R88.64] ;  /* 0x0000001258428981 */ /* 0x000f22000c1e1100 */
[----:B------:R-:W-:Y:S01]  /*e610*/  ISETP.GE.U32.AND P3, PT, R37, 0x7fffff7c, PT ;  /* 0x7fffff7c2500780c */ /* 0x000fe20003f66070 */
[----:B------:R-:W-:-:S05]  /*e620*/  VIADD R37, R34, 0xfffffff3 ;  /* 0xfffffff322257836 */ /* 0x000fca0000000000 */
[----:B------:R-:W-:Y:S02]  /*e630*/  ISETP.GE.U32.AND P1, PT, R37, 0x7fffff74, PT ;  /* 0x7fffff742500780c */ /* 0x000fe40003f26070 */
[----:B------:R-:W-:Y:S02]  /*e640*/  PRMT R68, RZ, 0x7610, R68 ;  /* 0x00007610ff447816 */ /* 0x000fe40000000044 */
[----:B------:R-:W-:-:S03]  /*e650*/  PRMT R69, RZ, 0x7610, R69 ;  /* 0x00007610ff457816 */ /* 0x000fc60000000045 */
[----:B--2---:R-:W-:-:S04]  /*e660*/  @!P3 LOP3.LUT R75, R75, R74, RZ, 0x3c, !PT ;  /* 0x0000004a4b4bb212 */ /* 0x004fc800078e3cff */
[----:B------:R-:W-:-:S04]  /*e670*/  @!P3 LOP3.LUT R74, R75, R74, RZ, 0x3c, !PT ;  /* 0x0000004a4b4ab212 */ /* 0x000fc800078e3cff */
[----:B------:R-:W-:-:S05]  /*e680*/  @!P3 LOP3.LUT R75, R75, R74, RZ, 0x3c, !PT ;  /* 0x0000004a4b4bb212 */ /* 0x000fca00078e3cff */
[----:B------:R-:W2:Y:S04]  /*e690*/  @!P3 LDG.E.U8 R69, desc[UR18][R74.64] ;  /* 0x000000124a45b981 */ /* 0x000ea8000c1e1100 */
[----:B---3--:R0:W-:Y:S01]  /*e6a0*/  STL [R1+0x47c], R73 ;  /* 0x00047c4901007387 */ /* 0x0081e20000100800 */
[----:B------:R-:W-:-:S03]  /*e6b0*/  @!P1 LOP3.LUT R83, R83, R82, RZ, 0x3c, !PT ;  /* 0x0000005253539212 */ /* 0x000fc600078e3cff */
[----:B------:R-:W3:Y:S01]  /*e6c0*/  LDL R80, [R1+0xacc] ;  /* 0x000acc0001507983 */ /* 0x000ee20000100800 */
[----:B------:R-:W-:-:S03]  /*e6d0*/  @!P1 LOP3.LUT R82, R83, R82, RZ, 0x3c, !PT ;  /* 0x0000005253529212 */ /* 0x000fc600078e3cff */
[----:B------:R-:W3:Y:S01]  /*e6e0*/  LDL R81, [R1+0xad0] ;  /* 0x000ad00001517983 */ /* 0x000ee20000100800 */
[----:B------:R-:W-:-:S03]  /*e6f0*/  @!P1 LOP3.LUT R83, R83, R82, RZ, 0x3c, !PT ;  /* 0x0000005253539212 */ /* 0x000fc600078e3cff */
[----:B0-----:R-:W2:Y:S04]  /*e700*/  LDL R73, [R1+0xa90] ;  /* 0x000a900001497983 */ /* 0x001ea80000100800 */
[----:B------:R-:W2:Y:S04]  /*e710*/  LDL.LU.64 R88, [R1+0x1700] ;  /* 0x0017000001587983 */ /* 0x000ea80000300a00 */
[----:B------:R-:W2:Y:S04]  /*e720*/  @!P1 LDG.E.U8 R68, desc[UR18][R82.64] ;  /* 0x0000001252449981 */ /* 0x000ea8000c1e1100 */
[----:B----4-:R0:W-:Y:S04]  /*e730*/  STL [R1+0x460], R66 ;  /* 0x0004604201007387 */ /* 0x0101e80000100800 */
[----:B0-----:R-:W4:Y:S04]  /*e740*/  LDL R66, [R1+0xb0c] ;  /* 0x000b0c0001427983 */ /* 0x001f280000100800 */
[----:B------:R0:W-:Y:S01]  /*e750*/  STL [R1+0x478], R67 ;  /* 0x0004784301007387 */ /* 0x0001e20000100800 */
[----:B------:R-:W-:Y:S01]  /*e760*/  VIADD R37, R34, 0xffffffeb ;  /* 0xffffffeb22257836 */ /* 0x000fe20000000000 */
[----:B------:R-:W-:-:S02]  /*e770*/  PRMT R70, RZ, 0x7610, R70 ;  /* 0x00007610ff467816 */ /* 0x000fc40000000046 */
[----:B------:R-:W4:Y:S01]  /*e780*/  LDL R74, [R1+0xb4c] ;  /* 0x000b4c00014a7983 */ /* 0x000f220000100800 */
[----:B------:R-:W-:-:S03]  /*e790*/  PRMT R71, RZ, 0x7610, R71 ;  /* 0x00007610ff477816 */ /* 0x000fc60000000047 */
[----:B------:R-:W4:Y:S04]  /*e7a0*/  LDL R75, [R1+0xb50] ;  /* 0x000b5000014b7983 */ /* 0x000f280000100800 */
[----:B0-----:R-:W4:Y:S01]  /*e7b0*/  LDL R67, [R1+0xb10] ;  /* 0x000b100001437983 */ /* 0x001f220000100800 */
[----:B------:R-:W-:Y:S01]  /*e7c0*/  ISETP.GE.U32.AND P4, PT, R37, 0x7fffff6c, PT ;  /* 0x7fffff6c2500780c */ /* 0x000fe20003f86070 */
[C---:B------:R-:W-:Y:S02]  /*e7d0*/  VIADD R37, R34.reuse, 0xffffffe3 ;  /* 0xffffffe322257836 */ /* 0x040fe40000000000 */
[----:B------:R-:W4:Y:S03]  /*e7e0*/  LDL.LU.64 R82, [R1+0x16f8] ;  /* 0x0016f80001527983 */ /* 0x000f260000300a00 */
[----:B------:R-:W-:Y:S01]  /*e7f0*/  ISETP.GE.U32.AND P6, PT, R37, 0x7fffff64, PT ;  /* 0x7fffff642500780c */ /* 0x000fe20003fc6070 */
[----:B------:R-:W-:-:S05]  /*e800*/  VIADD R37, R34, 0xffffffdb ;  /* 0xffffffdb22257836 */ /* 0x000fca0000000000 */
[----:B------:R-:W-:Y:S02]  /*e810*/  ISETP.GE.U32.AND P5, PT, R37, 0x7fffff5c, PT ;  /* 0x7fffff5c2500780c */ /* 0x000fe40003fa6070 */
[----:B------:R-:W-:-:S05]  /*e820*/  PRMT R72, RZ, 0x7610, R72 ;  /* 0x00007610ff487816 */ /* 0x000fca0000000048 */
[----:B---3--:R-:W-:-:S04]  /*e830*/  @!P6 LOP3.LUT R81, R81, R80, RZ, 0x3c, !PT ;  /* 0x000000505151e212 */ /* 0x008fc800078e3cff */
[----:B------:R-:W-:Y:S01]  /*e840*/  @!P6 LOP3.LUT R80, R81, R80, RZ, 0x3c, !PT ;  /* 0x000000505150e212 */ /* 0x000fe200078e3cff */
[----:B--2---:R-:W-:-:S03]  /*e850*/  @!P4 IMAD.MOV.U32 R78, RZ, RZ, R73 ;  /* 0x000000ffff4ec224 */ /* 0x004fc600078e0049 */
[----:B------:R-:W-:Y:S02]  /*e860*/  @!P6 LOP3.LUT R81, R81, R80, RZ, 0x3c, !PT ;  /* 0x000000505151e212 */ /* 0x000fe400078e3cff */
[----:B------:R-:W2:Y:S04]  /*e870*/  @!P4 LDG.E.U8 R71, desc[UR18][R78.64] ;  /* 0x000000124e47c981 */ /* 0x000ea8000c1e1100 */
[----:B------:R0:W-:Y:S04]  /*e880*/  STL [R1+0x45c], R68 ;  /* 0x00045c4401007387 */ /* 0x0001e80000100800 */
[----:B------:R-:W3:Y:S04]  /*e890*/  @!P6 LDG.E.U8 R70, desc[UR18][R80.64] ;  /* 0x000000125046e981 */ /* 0x000ee8000c1e1100 */
[----:B0-----:R-:W2:Y:S04]  /*e8a0*/  LDL R68, [R1+0xb8c] ;  /* 0x000b8c0001447983 */ /* 0x001ea80000100800 */
[----:B------:R0:W-:Y:S01]  /*e8b0*/  STL [R1+0x474], R69 ;  /* 0x0004744501007387 */ /* 0x0001e20000100800 */
[----:B------:R-:W-:-:S03]  /*e8c0*/  VIADD R37, R34, 0xffffffd3 ;  /* 0xffffffd322257836 */ /* 0x000fc60000000000 */
[----:B------:R-:W2:Y:S04]  /*e8d0*/  LDL R78, [R1+0xbcc] ;  /* 0x000bcc00014e7983 */ /* 0x000ea80000100800 */
[----:B------:R-:W2:Y:S04]  /*e8e0*/  LDL R79, [R1+0xbd0] ;  /* 0x000bd000014f7983 */ /* 0x000ea80000100800 */
[----:B0-----:R-:W2:Y:S01]  /*e8f0*/  LDL R69, [R1+0xb90] ;  /* 0x000b900001457983 */ /* 0x001ea20000100800 */
[----:B----4-:R-:W-:-:S03]  /*e900*/  @!P5 LOP3.LUT R67, R67, R66, RZ, 0x3c, !PT ;  /* 0x000000424343d212 */ /* 0x010fc600078e3cff */
[----:B------:R-:W4:Y:S01]  /*e910*/  LDL.LU.64 R80, [R1+0x16f0] ;  /* 0x0016f00001507983 */ /* 0x000f220000300a00 */
[----:B------:R-:W-:-:S04]  /*e920*/  @!P5 LOP3.LUT R66, R67, R66, RZ, 0x3c, !PT ;  /* 0x000000424342d212 */ /* 0x000fc800078e3cff */
[----:B------:R-:W-:-:S05]  /*e930*/  @!P5 LOP3.LUT R67, R67, R66, RZ, 0x3c, !PT ;  /* 0x000000424343d212 */ /* 0x000fca00078e3cff */
[----:B------:R-:W4:Y:S01]  /*e940*/  @!P5 LDG.E.U8 R72, desc[UR18][R66.64] ;  /* 0x000000124248d981 */ /* 0x000f22000c1e1100 */
[----:B------:R-:W-:Y:S01]  /*e950*/  ISETP.GE.U32.AND P0, PT, R37, 0x7fffff54, PT ;  /* 0x7fffff542500780c */ /* 0x000fe20003f06070 */
[----:B------:R-:W-:-:S05]  /*e960*/  VIADD R37, R34, 0xffffffcb ;  /* 0xffffffcb22257836 */ /* 0x000fca0000000000 */
[----:B------:R-:W-:-:S07]  /*e970*/  ISETP.GE.U32.AND P3, PT, R37, 0x7fffff4c, PT ;  /* 0x7fffff4c2500780c */ /* 0x000fce0003f66070 */
[----:B------:R-:W-:-:S04]  /*e980*/  @!P0 LOP3.LUT R75, R75, R74, RZ, 0x3c, !PT ;  /* 0x0000004a4b4b8212 */ /* 0x000fc800078e3cff */
[C---:B------:R-:W-:Y:S02]  /*e990*/  @!P0 LOP3.LUT R74, R75.reuse, R74, RZ, 0x3c, !PT ;  /* 0x0000004a4b4a8212 */ /* 0x040fe400078e3cff */
[----:B------:R-:W-:Y:S02]  /*e9a0*/  PRMT R63, RZ, 0x7610, R63 ;  /* 0x00007610ff3f7816 */ /* 0x000fe4000000003f */
[----:B------:R-:W-:Y:S02]  /*e9b0*/  @!P0 LOP3.LUT R75, R75, R74, RZ, 0x3c, !PT ;  /* 0x0000004a4b4b8212 */ /* 0x000fe400078e3cff */
[----:B------:R-:W-:-:S03]  /*e9c0*/  PRMT R62, RZ, 0x7610, R62 ;  /* 0x00007610ff3e7816 */ /* 0x000fc6000000003e */
[----:B------:R-:W4:Y:S04]  /*e9d0*/  @!P0 LDG.E.U8 R63, desc[UR18][R74.64] ;  /* 0x000000124a3f8981 */ /* 0x000f28000c1e1100 */
[----:B---3--:R0:W-:Y:S04]  /*e9e0*/  STL [R1+0x454], R70 ;  /* 0x0004544601007387 */ /* 0x0081e80000100800 */
[----:B0-----:R-:W3:Y:S04]  /*e9f0*/  LDL R70, [R1+0xc0c] ;  /* 0x000c0c0001467983 */ /* 0x001ee80000100800 */
[----:B--2---:R0:W-:Y:S01]  /*ea00*/  STL [R1+0x458], R71 ;  /* 0x0004584701007387 */ /* 0x0041e20000100800 */
[----:B------:R-:W-:-:S03]  /*ea10*/  @!P3 LOP3.LUT R69, R69, R68, RZ, 0x3c, !PT ;  /* 0x000000444545b212 */ /* 0x000fc600078e3cff */
[----:B0-----:R-:W3:Y:S01]  /*ea20*/  LDL R71, [R1+0xc10] ;  /* 0x000c100001477983 */ /* 0x001ee20000100800 */
[----:B------:R-:W-:-:S03]  /*ea30*/  @!P3 LOP3.LUT R68, R69, R68, RZ, 0x3c, !PT ;  /* 0x000000444544b212 */ /* 0x000fc600078e3cff */
[----:B------:R-:W2:Y:S01]  /*ea40*/  LDL.LU.64 R66, [R1+0x16e8] ;  /* 0x0016e80001427983 */ /* 0x000ea20000300a00 */
[----:B------:R-:W-:-:S05]  /*ea50*/  @!P3 LOP3.LUT R69, R69, R68, RZ, 0x3c, !PT ;  /* 0x000000444545b212 */ /* 0x000fca00078e3cff */
[----:B------:R-:W2:Y:S04]  /*ea60*/  @!P3 LDG.E.U8 R62, desc[UR18][R68.64] ;  /* 0x00000012443eb981 */ /* 0x000ea8000c1e1100 */
[----:B----4-:R0:W-:Y:S04]  /*ea70*/  STL [R1+0x450], R72 ;  /* 0x0004504801007387 */ /* 0x0101e80000100800 */
[----:B------:R-:W4:Y:S04]  /*ea80*/  LDL R74, [R1+0xc8c] ;  /* 0x000c8c00014a7983 */ /* 0x000f280000100800 */
[----:B------:R-:W4:Y:S04]  /*ea90*/  LDL R75, [R1+0xc90] ;  /* 0x000c9000014b7983 */ /* 0x000f280000100800 */
[----:B0-----:R-:W4:Y:S04]  /*eaa0*/  LDL R72, [R1+0xc4c] ;  /* 0x000c4c0001487983 */ /* 0x001f280000100800 */
[----:B------:R-:W4:Y:S01]  /*eab0*/  LDL R73, [R1+0xc50] ;  /* 0x000c500001497983 */ /* 0x000f220000100800 */
[----:B------:R-:W-:Y:S01]  /*eac0*/  VIADD R37, R34, 0xffffffc3 ;  /* 0xffffffc322257836 */ /* 0x000fe20000000000 */
[----:B------:R-:W-:-:S02]  /*ead0*/  PRMT R65, RZ, 0x7610, R65 ;  /* 0x00007610ff417816 */ /* 0x000fc40000000041 */
[----:B------:R-:W4:Y:S02]  /*eae0*/  LDL.LU.64 R68, [R1+0x16e0] ;  /* 0x0016e00001447983 */ /* 0x000f240000300a00 */
[----:B------:R-:W-:Y:S01]  /*eaf0*/  ISETP.GE.U32.AND P1, PT, R37, 0x7fffff44, PT ;  /* 0x7fffff442500780c */ /* 0x000fe20003f26070 */
[----:B------:R-:W-:-:S05]  /*eb00*/  VIADD R37, R34, 0xffffffbb ;  /* 0xffffffbb22257836 */ /* 0x000fca0000000000 */
[----:B------:R-:W-:Y:S01]  /*eb10*/  ISETP.GE.U32.AND P4, PT, R37, 0x7fffff3c, PT ;  /* 0x7fffff3c2500780c */ /* 0x000fe20003f86070 */
[----:B------:R-:W-:-:S05]  /*eb20*/  VIADD R37, R34, 0xffffffb3 ;  /* 0xffffffb322257836 */ /* 0x000fca0000000000 */
[----:B------:R-:W-:Y:S01]  /*eb30*/  ISETP.GE.U32.AND P6, PT, R37, 0x7fffff34, PT ;  /* 0x7fffff342500780c */ /* 0x000fe20003fc6070 */
[----:B------:R-:W-:Y:S01]  /*eb40*/  VIADD R37, R34, 0xffffffab ;  /* 0xffffffab22257836 */ /* 0x000fe20000000000 */
[----:B------:R-:W-:-:S04]  /*eb50*/  @!P1 LOP3.LUT R79, R79, R78, RZ, 0x3c, !PT ;  /* 0x0000004e4f4f9212 */ /* 0x000fc800078e3cff */
[----:B------:R-:W-:Y:S02]  /*eb60*/  ISETP.GE.U32.AND P5, PT, R37, 0x7fffff2c, PT ;  /* 0x7fffff2c2500780c */ /* 0x000fe40003fa6070 */
[C---:B------:R-:W-:Y:S02]  /*eb70*/  @!P1 LOP3.LUT R78, R79.reuse, R78, RZ, 0x3c, !PT ;  /* 0x0000004e4f4e9212 */ /* 0x040fe400078e3cff */
[----:B------:R-:W-:Y:S02]  /*eb80*/  PRMT R64, RZ, 0x7610, R64 ;  /* 0x00007610ff407816 */ /* 0x000fe40000000040 */
[----:B------:R-:W-:Y:S02]  /*eb90*/  @!P1 LOP3.LUT R79, R79, R78, RZ, 0x3c, !PT ;  /* 0x0000004e4f4f9212 */ /* 0x000fe400078e3cff */
[----:B------:R-:W-:-:S03]  /*eba0*/  PRMT R76, RZ, 0x7610, R76 ;  /* 0x00007610ff4c7816 */ /* 0x000fc6000000004c */
[----:B------:R-:W4:Y:S01]  /*ebb0*/  @!P1 LDG.E.U8 R65, desc[UR18][R78.64] ;  /* 0x000000124e419981 */ /* 0x000f22000c1e1100 */
[----:B------:R-:W-:Y:S02]  /*ebc0*/  PRMT R77, RZ, 0x7610, R77 ;  /* 0x00007610ff4d7816 */ /* 0x000fe4000000004d */
[----:B---3--:R-:W-:-:S04]  /*ebd0*/  @!P4 LOP3.LUT R71, R71, R70, RZ, 0x3c, !PT ;  /* 0x000000464747c212 */ /* 0x008fc800078e3cff */
[----:B------:R-:W-:-:S04]  /*ebe0*/  @!P4 LOP3.LUT R70, R71, R70, RZ, 0x3c, !PT ;  /* 0x000000464746c212 */ /* 0x000fc800078e3cff */
[----:B------:R-:W-:Y:S01]  /*ebf0*/  @!P4 LOP3.LUT R71, R71, R70, RZ, 0x3c, !PT ;  /* 0x000000464747c212 */ /* 0x000fe200078e3cff */
[----:B--2---:R0:W-:Y:S04]  /*ec00*/  STL [R1+0x448], R62 ;  /* 0x0004483e01007387 */ /* 0x0041e80000100800 */
[----:B------:R-:W2:Y:S04]  /*ec10*/  @!P4 LDG.E.U8 R64, desc[UR18][R70.64] ;  /* 0x000000124640c981 */ /* 0x000ea8000c1e1100 */
[----:B0-----:R-:W3:Y:S04]  /*ec20*/  LDL R62, [R1+0xccc] ;  /* 0x000ccc00013e7983 */ /* 0x001ee80000100800 */
[----:B------:R0:W-:Y:S04]  /*ec30*/  STL [R1+0x44c], R63 ;  /* 0x00044c3f01007387 */ /* 0x0001e80000100800 */
[----:B------:R-:W3:Y:S04]  /*ec40*/  LDL R78, [R1+0xd0c] ;  /* 0x000d0c00014e7983 */ /* 0x000ee80000100800 */
[----:B------:R-:W3:Y:S04]  /*ec50*/  LDL R79, [R1+0xd10] ;  /* 0x000d1000014f7983 */ /* 0x000ee80000100800 */
[----:B0-----:R-:W3:Y:S01]  /*ec60*/  LDL R63, [R1+0xcd0] ;  /* 0x000cd000013f7983 */ /* 0x001ee20000100800 */
[----:B----4-:R-:W-:Y:S01]  /*ec70*/  @!P6 LOP3.LUT R73, R73, R72, RZ, 0x3c, !PT ;  /* 0x000000484949e212 */ /* 0x010fe200078e3cff */
[----:B------:R-:W-:Y:S01]  /*ec80*/  VIADD R37, R34, 0xffffffa3 ;  /* 0xffffffa322257836 */ /* 0x000fe20000000000 */
[----:B------:R-:W-:Y:S01]  /*ec90*/  @!P5 LOP3.LUT R75, R75, R74, RZ, 0x3c, !PT ;  /* 0x0000004a4b4bd212 */ /* 0x000fe200078e3cff */
[----:B------:R-:W4:Y:S01]  /*eca0*/  LDL.LU.64 R70, [R1+0x16d8] ;  /* 0x0016d80001467983 */ /* 0x000f220000300a00 */
        /* <DEDUP_REMOVED lines=10> */
[----:B------:R-:W-:Y:S01]  /*ed50*/  PRMT R61, RZ, 0x7610, R61 ;  /* 0x00007610ff3d7816 */ /* 0x000fe2000000003d */
[----:B--2---:R0:W-:Y:S04]  /*ed60*/  STL [R1+0x440], R64 ;  /* 0x0004404001007387 */ /* 0x0041e80000100800 */
[----:B0-----:R-:W2:Y:S04]  /*ed70*/  LDL R64, [R1+0xd44] ;  /* 0x000d440001407983 */ /* 0x001ea80000100800 */
[----:B------:R0:W-:Y:S01]  /*ed80*/  STL [R1+0x444], R65 ;  /* 0x0004444101007387 */ /* 0x0001e20000100800 */
[----:B---3--:R-:W-:-:S02]  /*ed90*/  @!P3 LOP3.LUT R79, R79, R78, RZ, 0x3c, !PT ;  /* 0x0000004e4f4fb212 */ /* 0x008fc400078e3cff */
[----:B------:R-:W-:Y:S02]  /*eda0*/  @!P0 LOP3.LUT R63, R63, R62, RZ, 0x3c, !PT ;  /* 0x0000003e3f3f8212 */ /* 0x000fe400078e3cff */
[----:B------:R-:W-:Y:S01]  /*edb0*/  @!P3 LOP3.LUT R78, R79, R78, RZ, 0x3c, !PT ;  /* 0x0000004e4f4eb212 */ /* 0x000fe200078e3cff */
[----:B0-----:R-:W3:Y:S01]  /*edc0*/  LDL R65, [R1+0xd48] ;  /* 0x000d480001417983 */ /* 0x001ee20000100800 */
[----:B------:R-:W-:-:S03]  /*edd0*/  @!P0 LOP3.LUT R62, R63, R62, RZ, 0x3c, !PT ;  /* 0x0000003e3f3e8212 */ /* 0x000fc600078e3cff */
[----:B------:R-:W2:Y:S01]  /*ede0*/  LDL.LU.64 R72, [R1+0x16d0] ;  /* 0x0016d00001487983 */ /* 0x000ea20000300a00 */
[----:B------:R-:W-:-:S03]  /*edf0*/  @!P3 LOP3.LUT R79, R79, R78, RZ, 0x3c, !PT ;  /* 0x0000004e4f4fb212 */ /* 0x000fc600078e3cff */
[----:B------:R-:W2:Y:S01]  /*ee00*/  LDL.LU.64 R74, [R1+0x16c8] ;  /* 0x0016c800014a7983 */ /* 0x000ea20000300a00 */
[----:B------:R-:W-:-:S03]  /*ee10*/  @!P0 LOP3.LUT R63, R63, R62, RZ, 0x3c, !PT ;  /* 0x0000003e3f3f8212 */ /* 0x000fc600078e3cff */
[----:B------:R-:W2:Y:S04]  /*ee20*/  @!P3 LDG.E.U8 R60, desc[UR18][R78.64] ;  /* 0x000000124e3cb981 */ /* 0x000ea8000c1e1100 */
[----:B------:R-:W3:Y:S04]  /*ee30*/  @!P0 LDG.E.U8 R61, desc[UR18][R62.64] ;  /* 0x000000123e3d8981 */ /* 0x000ee8000c1e1100 */
[----:B----4-:R0:W-:Y:S04]  /*ee40*/  STL [R1+0x420], R76 ;  /* 0x0004204c01007387 */ /* 0x0101e80000100800 */
[----:B0-----:R-:W4:Y:S04]  /*ee50*/  LDL R76, [R1+0xd7c] ;  /* 0x000d7c00014c7983 */ /* 0x001f280000100800 */
[----:B------:R0:W-:Y:S01]  /*ee60*/  STL [R1+0x43c], R77 ;  /* 0x00043c4d01007387 */ /* 0x0001e20000100800 */
[----:B------:R-:W-:-:S03]  /*ee70*/  VIADD R37, R34, 0xffffff93 ;  /* 0xffffff9322257836 */ /* 0x000fc60000000000 */
[----:B------:R-:W4:Y:S01]  /*ee80*/  LDL R62, [R1+0xdb4] ;  /* 0x000db400013e7983 */ /* 0x000f220000100800 */
[----:B------:R-:W-:-:S03]  /*ee90*/  PRMT R59, RZ, 0x7610, R59 ;  /* 0x00007610ff3b7816 */ /* 0x000fc6000000003b */
[----:B------:R-:W4:Y:S04]  /*eea0*/  LDL R63, [R1+0xdb8] ;  /* 0x000db800013f7983 */ /* 0x000f280000100800 */
[----:B0-----:R-:W4:Y:S01]  /*eeb0*/  LDL R77, [R1+0xd80] ;  /* 0x000d8000014d7983 */ /* 0x001f220000100800 */
[----:B------:R-:W-:Y:S01]  /*eec0*/  ISETP.GE.U32.AND P1, PT, R37, 0x7fffff14, PT ;  /* 0x7fffff142500780c */ /* 0x000fe20003f26070 */
[----:B------:R-:W-:Y:S02]  /*eed0*/  VIADD R37, R34, 0xffffff8b ;  /* 0xffffff8b22257836 */ /* 0x000fe40000000000 */
[----:B------:R-:W4:Y:S03]  /*eee0*/  LDL R78, [R1+0x1f4] ;  /* 0x0001f400014e7983 */ /* 0x000f260000100800 */
[----:B------:R-:W-:Y:S01]  /*eef0*/  ISETP.GE.U32.AND P4, PT, R37, 0x7fffff0c, PT ;  /* 0x7fffff0c2500780c */ /* 0x000fe20003f86070 */
[----:B------:R-:W4:Y:S01]  /*ef00*/  LDL R79, [R1+0x1f8] ;  /* 0x0001f800014f7983 */ /* 0x000f220000100800 */
[----:B------:R-:W-:-:S03]  /*ef10*/  PRMT R46, RZ, 0x7610, R46 ;  /* 0x00007610ff2e7816 */ /* 0x000fc6000000002e */
[----:B--2---:R0:W-:Y:S04]  /*ef20*/  STL [R1+0x418], R60 ;  /* 0x0004183c01007387 */ /* 0x0041e80000100800 */
[----:B---3--:R1:W-:Y:S01]  /*ef30*/  STL [R1+0x41c], R61 ;  /* 0x00041c3d01007387 */ /* 0x0083e20000100800 */
[----:B0-----:R-:W-:Y:S02]  /*ef40*/  @!P1 IMAD.MOV.U32 R60, RZ, RZ, R65 ;  /* 0x000000ffff3c9224 */ /* 0x001fe400078e0041 */
[----:B------:R-:W-:Y:S01]  /*ef50*/  VIADD R37, R34, 0xffffff83 ;  /* 0xffffff8322257836 */ /* 0x000fe20000000000 */
[----:B------:R-:W2:Y:S01]  /*ef60*/  LDL R65, [R1+0x238] ;  /* 0x0002380001417983 */ /* 0x000ea20000100800 */
[----:B-1----:R-:W-:Y:S01]  /*ef70*/  @!P1 IMAD.MOV.U32 R61, RZ, RZ, R64 ;  /* 0x000000ffff3d9224 */ /* 0x002fe200078e0040 */
[----:B----4-:R-:W-:-:S04]  /*ef80*/  @!P4 LOP3.LUT R77, R77, R76, RZ, 0x3c, !PT ;  /* 0x0000004c4d4dc212 */ /* 0x010fc800078e3cff */
[----:B------:R-:W3:Y:S01]  /*ef90*/  @!P1 LDG.E.U8 R59, desc[UR18][R60.64] ;  /* 0x000000123c3b9981 */ /* 0x000ee2000c1e1100 */
[----:B------:R-:W-:-:S03]  /*efa0*/  @!P4 LOP3.LUT R76, R77, R76, RZ, 0x3c, !PT ;  /* 0x0000004c4d4cc212 */ /* 0x000fc600078e3cff */
[----:B------:R-:W2:Y:S01]  /*efb0*/  LDL R64, [R1+0x234] ;  /* 0x0002340001407983 */ /* 0x000ea20000100800 */
[----:B------:R-:W-:-:S03]  /*efc0*/  @!P4 LOP3.LUT R77, R77, R76, RZ, 0x3c, !PT ;  /* 0x0000004c4d4dc212 */ /* 0x000fc600078e3cff */
[----:B------:R-:W4:Y:S04]  /*efd0*/  LDL R60, [R1+0xa94] ;  /* 0x000a9400013c7983 */ /* 0x000f280000100800 */
[----:B------:R-:W4:Y:S04]  /*efe0*/  LDL R61, [R1+0xa98] ;  /* 0x000a9800013d7983 */ /* 0x000f280000100800 */
[----:B------:R-:W2:Y:S01]  /*eff0*/  @!P4 LDG.E.U8 R46, desc[UR18][R76.64] ;  /* 0x000000124c2ec981 */ /* 0x000ea2000c1e1100 */
[----:B------:R-:W-:Y:S01]  /*f000*/  ISETP.GE.U32.AND P6, PT, R37, 0x7fffff04, PT ;  /* 0x7fffff042500780c */ /* 0x000fe20003fc6070 */
[----:B------:R-:W-:-:S05]  /*f010*/  VIADD R37, R34, 0xfffffffa ;  /* 0xfffffffa22257836 */ /* 0x000fca0000000000 */
[----:B------:R-:W-:Y:S01]  /*f020*/  ISETP.GE.U32.AND P5, PT, R37, 0x7fffff7b, PT ;  /* 0x7fffff7b2500780c */ /* 0x000fe20003fa6070 */
[C---:B------:R-:W-:Y:S01]  /*f030*/  VIADD R37, R34.reuse, 0xfffffff2 ;  /* 0xfffffff222257836 */ /* 0x040fe20000000000 */
[----:B------:R-:W-:Y:S01]  /*f040*/  PRMT R47, RZ, 0x7610, R47 ;  /* 0x00007610ff2f7816 */ /* 0x000fe2000000002f */
[----:B------:R-:W2:Y:S03]  /*f050*/  LDL.LU.64 R76, [R1+0x16c0] ;  /* 0x0016c000014c7983 */ /* 0x000ea60000300a00 */
[----:B------:R-:W-:Y:S01]  /*f060*/  ISETP.GE.U32.AND P0, PT, R37, 0x7fffff73, PT ;  /* 0x7fffff732500780c */ /* 0x000fe20003f06070 */
[----:B------:R-:W-:Y:S01]  /*f070*/  VIADD R37, R34, 0xffffffea ;  /* 0xffffffea22257836 */ /* 0x000fe20000000000 */
[----:B------:R-:W-:-:S04]  /*f080*/  @!P6 LOP3.LUT R63, R63, R62, RZ, 0x3c, !PT ;  /* 0x0000003e3f3fe212 */ /* 0x000fc800078e3cff */
[----:B------:R-:W-:Y:S02]  /*f090*/  ISETP.GE.U32.AND P3, PT, R37, 0x7fffff6b, PT ;  /* 0x7fffff6b2500780c */ /* 0x000fe40003f66070 */
[----:B------:R-:W-:Y:S02]  /*f0a0*/  @!P6 LOP3.LUT R62, R63, R62, RZ, 0x3c, !PT ;  /* 0x0000003e3f3ee212 */ /* 0x000fe400078e3cff */
[----:B------:R-:W-:Y:S02]  /*f0b0*/  @!P5 LOP3.LUT R79, R79, R78, RZ, 0x3c, !PT ;  /* 0x0000004e4f4fd212 */ /* 0x000fe400078e3cff */
[----:B------:R-:W-:Y:S02]  /*f0c0*/  @!P6 LOP3.LUT R63, R63, R62, RZ, 0x3c, !PT ;  /* 0x0000003e3f3fe212 */ /* 0x000fe400078e3cff */
[C---:B------:R-:W-:Y:S02]  /*f0d0*/  @!P5 LOP3.LUT R78, R79.reuse, R78, RZ, 0x3c, !PT ;  /* 0x0000004e4f4ed212 */ /* 0x040fe400078e3cff */
[----:B------:R-:W-:Y:S01]  /*f0e0*/  PRMT R45, RZ, 0x7610, R45 ;  /* 0x00007610ff2d7816 */ /* 0x000fe2000000002d */
[----:B------:R-:W2:Y:S01]  /*f0f0*/  @!P6 LDG.E.U8 R47, desc[UR18][R62.64] ;  /* 0x000000123e2fe981 */ /* 0x000ea2000c1e1100 */
[----:B------:R-:W-:-:S02]  /*f100*/  @!P5 LOP3.LUT R79, R79, R78, RZ, 0x3c, !PT ;  /* 0x0000004e4f4fd212 */ /* 0x000fc400078e3cff */
[----:B------:R-:W-:-:S03]  /*f110*/  PRMT R58, RZ, 0x7610, R58 ;  /* 0x00007610ff3a7816 */ /* 0x000fc6000000003a */
[----:B------:R-:W2:Y:S04]  /*f120*/  @!P5 LDG.E.U8 R45, desc[UR18][R78.64] ;  /* 0x000000124e2dd981 */ /* 0x000ea8000c1e1100 */
[----:B---3--:R0:W-:Y:S04]  /*f130*/  STL [R1+0x414], R59 ;  /* 0x0004143b01007387 */ /* 0x0081e80000100800 */
[----:B0-----:R-:W3:Y:S01]  /*f140*/  LDL R59, [R1+0xad4] ;  /* 0x000ad400013b7983 */ /* 0x001ee20000100800 */
[----:B----4-:R-:W-:-:S03]  /*f150*/  @!P3 LOP3.LUT R61, R61, R60, RZ, 0x3c, !PT ;  /* 0x0000003c3d3db212 */ /* 0x010fc600078e3cff */
[----:B--2---:R0:W-:Y:S01]  /*f160*/  STL [R1+0x410], R46 ;  /* 0x0004102e01007387 */ /* 0x0041e20000100800 */
[----:B------:R-:W-:-:S03]  /*f170*/  @!P3 LOP3.LUT R60, R61, R60, RZ, 0x3c, !PT ;  /* 0x0000003c3d3cb212 */ /* 0x000fc600078e3cff */
[----:B------:R-:W2:Y:S04]  /*f180*/  LDL R62, [R1+0xb14] ;  /* 0x000b1400013e7983 */ /* 0x000ea80000100800 */
[----:B------:R-:W2:Y:S01]  /*f190*/  LDL R63, [R1+0xb18] ;  /* 0x000b1800013f7983 */ /* 0x000ea20000100800 */
[----:B------:R-:W-:-:S03]  /*f1a0*/  @!P3 LOP3.LUT R61, R61, R60, RZ, 0x3c, !PT ;  /* 0x0000003c3d3db212 */ /* 0x000fc600078e3cff */
[----:B0-----:R-:W4:Y:S04]  /*f1b0*/  LDL R46, [R1+0xad8] ;  /* 0x000ad800012e7983 */ /* 0x001f280000100800 */
[----:B------:R-:W3:Y:S01]  /*f1c0*/  @!P3 LDG.E.U8 R58, desc[UR18][R60.64] ;  /* 0x000000123c3ab981 */ /* 0x000ee2000c1e1100 */
[C---:B------:R-:W-:Y:S01]  /*f1d0*/  VIADD R37, R34.reuse, 0xffffffe2 ;  /* 0xffffffe222257836 */ /* 0x040fe20000000000 */
[----:B------:R-:W-:Y:S02]  /*f1e0*/  @!P0 LOP3.LUT R65, R65, R64, RZ, 0x3c, !PT ;  /* 0x0000004041418212 */ /* 0x000fe400078e3cff */
[----:B------:R-:W-:Y:S01]  /*f1f0*/  PRMT R85, RZ, 0x7610, R85 ;  /* 0x00007610ff557816 */ /* 0x000fe20000000055 */
[----:B------:R-:W4:Y:S01]  /*f200*/  LDL.LU.64 R78, [R1+0x16b8] ;  /* 0x0016b800014e7983 */ /* 0x000f220000300a00 */
[----:B------:R-:W-:Y:S01]  /*f210*/  ISETP.GE.U32.AND P1, PT, R37, 0x7fffff63, PT ;  /* 0x7fffff632500780c */ /* 0x000fe20003f26070 */
[----:B------:R-:W-:-:S05]  /*f220*/  VIADD R37, R34, 0xffffffda ;  /* 0xffffffda22257836 */ /* 0x000fca0000000000 */
[----:B------:R-:W-:Y:S02]  /*f230*/  ISETP.GE.U32.AND P4, PT, R37, 0x7fffff5b, PT ;  /* 0x7fffff5b2500780c */ /* 0x000fe40003f86070 */
[C---:B------:R-:W-:Y:S01]  /*f240*/  @!P0 LOP3.LUT R64, R65.reuse, R64, RZ, 0x3c, !PT ;  /* 0x0000004041408212 */ /* 0x040fe200078e3cff */
[----:B------:R0:W-:Y:S03]  /*f250*/  STL [R1+0x40c], R47 ;  /* 0x00040c2f01007387 */ /* 0x0001e60000100800 */
[----:B------:R-:W-:Y:S02]  /*f260*/  @!P0 LOP3.LUT R65, R65, R64, RZ, 0x3c, !PT ;  /* 0x0000004041418212 */ /* 0x000fe400078e3cff */
[----:B------:R-:W-:-:S03]  /*f270*/  PRMT R42, RZ, 0x7610, R42 ;  /* 0x00007610ff2a7816 */ /* 0x000fc6000000002a */
[----:B------:R-:W4:Y:S04]  /*f280*/  @!P0 LDG.E.U8 R85, desc[UR18][R64.64] ;  /* 0x0000001240558981 */ /* 0x000f28000c1e1100 */
[----:B0-----:R-:W4:Y:S04]  /*f290*/  LDL R47, [R1+0xb54] ;  /* 0x000b5400012f7983 */ /* 0x001f280000100800 */
[----:B------:R0:W-:Y:S01]  /*f2a0*/  STL [R1+0x408], R45 ;  /* 0x0004082d01007387 */ /* 0x0001e20000100800 */
[----:B------:R-:W-:-:S03]  /*f2b0*/  PRMT R43, RZ, 0x7610, R43 ;  /* 0x00007610ff2b7816 */ /* 0x000fc6000000002b */
[----:B0-----:R-:W4:Y:S04]  /*f2c0*/  LDL R45, [R1+0xb58] ;  /* 0x000b5800012d7983 */ /* 0x001f280000100800 */
[----:B------:R-:W4:Y:S04]  /*f2d0*/  LDL.LU.64 R64, [R1+0x16b0] ;  /* 0x0016b00001407983 */ /* 0x000f280000300a00 */
[----:B------:R-:W4:Y:S04]  /*f2e0*/  LDL R60, [R1+0xb94] ;  /* 0x000b9400013c7983 */ /* 0x000f280000100800 */
[----:B------:R-:W4:Y:S01]  /*f2f0*/  LDL R61, [R1+0xb98] ;  /* 0x000b9800013d7983 */ /* 0x000f220000100800 */
[----:B--2---:R-:W-:-:S04]  /*f300*/  @!P4 LOP3.LUT R63, R63, R62, RZ, 0x3c, !PT ;  /* 0x0000003e3f3fc212 */ /* 0x004fc800078e3cff */
[----:B------:R-:W-:-:S04]  /*f310*/  @!P4 LOP3.LUT R62, R63, R62, RZ, 0x3c, !PT ;  /* 0x0000003e3f3ec212 */ /* 0x000fc800078e3cff */
[----:B------:R-:W-:Y:S01]  /*f320*/  @!P4 LOP3.LUT R63, R63, R62, RZ, 0x3c, !PT ;  /* 0x0000003e3f3fc212 */ /* 0x000fe200078e3cff */
[----:B---3--:R4:W-:Y:S04]  /*f330*/  STL [R1+0x400], R58 ;  /* 0x0004003a01007387 */ /* 0x0089e80000100800 */
[----:B------:R-:W2:Y:S01]  /*f340*/  @!P4 LDG.E.U8 R42, desc[UR18][R62.64] ;  /* 0x000000123e2ac981 */ /* 0x000ea2000c1e1100 */
[----:B----4-:R-:W-:-:S05]  /*f350*/  @!P1 IMAD.MOV.U32 R58, RZ, RZ, R46 ;  /* 0x000000ffff3a9224 */ /* 0x010fca00078e002e */
[----:B------:R-:W3:Y:S01]  /*f360*/  @!P1 LDG.E.U8 R43, desc[UR18][R58.64] ;  /* 0x000000123a2b9981 */ /* 0x000ee2000c1e1100 */
[----:B------:R-:W-:-:S03]  /*f370*/  VIADD R37, R34, 0xffffffd2 ;  /* 0xffffffd222257836 */ /* 0x000fc60000000000 */
[----:B------:R-:W4:Y:S04]  /*f380*/  LDL R58, [R1+0xbd4] ;  /* 0x000bd400013a7983 */ /* 0x000f280000100800 */
[----:B------:R-:W4:Y:S04]  /*f390*/  LDL R59, [R1+0xbd8] ;  /* 0x000bd800013b7983 */ /* 0x000f280000100800 */
[----:B------:R-:W4:Y:S01]  /*f3a0*/  LDL.LU.64 R62, [R1+0x16a8] ;  /* 0x0016a800013e7983 */ /* 0x000f220000300a00 */
[----:B------:R-:W-:Y:S02]  /*f3b0*/  ISETP.GE.U32.AND P6, PT, R37, 0x7fffff53, PT ;  /* 0x7fffff532500780c */ /* 0x000fe40003fc6070 */
[----:B------:R-:W-:-:S11]  /*f3c0*/  PRMT R44, RZ, 0x7610, R44 ;  /* 0x00007610ff2c7816 */ /* 0x000fd6000000002c */
[----:B------:R-:W-:-:S05]  /*f3d0*/  @!P6 IMAD.MOV.U32 R46, RZ, RZ, R45 ;  /* 0x000000ffff2ee224 */ /* 0x000fca00078e002d */
[----:B------:R-:W4:Y:S04]  /*f3e0*/  @!P6 LDG.E.U8 R44, desc[UR18][R46.64] ;  /* 0x000000122e2ce981 */ /* 0x000f28000c1e1100 */
[----:B--2---:R0:W-:Y:S04]  /*f3f0*/  STL [R1+0x3e0], R42 ;  /* 0x0003e02a01007387 */ /* 0x0041e80000100800 */
[----:B0-----:R-:W2:Y:S04]  /*f400*/  LDL R42, [R1+0xc14] ;  /* 0x000c1400012a7983 */ /* 0x001ea80000100800 */
[----:B---3--:R0:W-:Y:S04]  /*f410*/  STL [R1+0x3fc], R43 ;  /* 0x0003fc2b01007387 */ /* 0x0081e80000100800 */
[----:B0-----:R-:W2:Y:S01]  /*f420*/  LDL R43, [R1+0xc18] ;  /* 0x000c1800012b7983 */ /* 0x001ea20000100800 */
        /* <DEDUP_REMOVED lines=8> */
[----:B----4-:R-:W-:Y:S02]  /*f4b0*/  @!P0 LOP3.LUT R59, R59, R58, RZ, 0x3c, !PT ;  /* 0x0000003a3b3b8212 */ /* 0x010fe400078e3cff */
[----:B------:R-:W-:Y:S02]  /*f4c0*/  PRMT R51, RZ, 0x7610, R51 ;  /* 0x00007610ff337816 */ /* 0x000fe40000000033 */
[----:B------:R-:W-:Y:S02]  /*f4d0*/  @!P5 LOP3.LUT R61, R61, R60, RZ, 0x3c, !PT ;  /* 0x0000003c3d3dd212 */ /* 0x000fe400078e3cff */
[C---:B------:R-:W-:Y:S02]  /*f4e0*/  @!P0 LOP3.LUT R58, R59.reuse, R58, RZ, 0x3c, !PT ;  /* 0x0000003a3b3a8212 */ /* 0x040fe400078e3cff */
[----:B------:R-:W-:Y:S01]  /*f4f0*/  PRMT R55, RZ, 0x7610, R55 ;  /* 0x00007610ff377816 */ /* 0x000fe20000000037 */
[----:B------:R-:W3:Y:S01]  /*f500*/  @!P5 LDG.E.U8 R51, desc[UR18][R60.64] ;  /* 0x000000123c33d981 */ /* 0x000ee2000c1e1100 */
[----:B------:R-:W-:-:S02]  /*f510*/  @!P0 LOP3.LUT R59, R59, R58, RZ, 0x3c, !PT ;  /* 0x0000003a3b3b8212 */ /* 0x000fc400078e3cff */
[----:B------:R-:W-:-:S03]  /*f520*/  PRMT R53, RZ, 0x7610, R53 ;  /* 0x00007610ff357816 */ /* 0x000fc60000000035 */
[----:B------:R-:W4:Y:S04]  /*f530*/  @!P0 LDG.E.U8 R55, desc[UR18][R58.64] ;  /* 0x000000123a378981 */ /* 0x000f28000c1e1100 */
[----:B------:R-:W-:Y:S04]  /*f540*/  STL [R1+0x404], R85 ;  /* 0x0004045501007387 */ /* 0x000fe80000100800 */
[----:B------:R0:W-:Y:S04]  /*f550*/  STL [R1+0x3dc], R44 ;  /* 0x0003dc2c01007387 */ /* 0x0001e80000100800 */
[----:B------:R-:W4:Y:S04]  /*f560*/  LDL R46, [R1+0xc94] ;  /* 0x000c9400012e7983 */ /* 0x000f280000100800 */
[----:B------:R-:W4:Y:S04]  /*f570*/  LDL R47, [R1+0xc98] ;  /* 0x000c9800012f7983 */ /* 0x000f280000100800 */
[----:B0-----:R-:W4:Y:S04]  /*f580*/  LDL R44, [R1+0xc54] ;  /* 0x000c5400012c7983 */ /* 0x001f280000100800 */
[----:B------:R-:W4:Y:S01]  /*f590*/  LDL R45, [R1+0xc58] ;  /* 0x000c5800012d7983 */ /* 0x000f220000100800 */
[----:B------:R-:W-:-:S03]  /*f5a0*/  VIADD R37, R34, 0xffffffb2 ;  /* 0xffffffb222257836 */ /* 0x000fc60000000000 */
[----:B------:R-:W4:Y:S01]  /*f5b0*/  LDL R61, [R1+0xcd4] ;  /* 0x000cd400013d7983 */ /* 0x000f220000100800 */
[----:B--2---:R-:W-:-:S04]  /*f5c0*/  @!P3 LOP3.LUT R43, R43, R42, RZ, 0x3c, !PT ;  /* 0x0000002a2b2bb212 */ /* 0x004fc800078e3cff */
[----:B------:R-:W-:-:S04]  /*f5d0*/  @!P3 LOP3.LUT R42, R43, R42, RZ, 0x3c, !PT ;  /* 0x0000002a2b2ab212 */ /* 0x000fc800078e3cff */
[----:B------:R-:W-:-:S05]  /*f5e0*/  @!P3 LOP3.LUT R43, R43, R42, RZ, 0x3c, !PT ;  /* 0x0000002a2b2bb212 */ /* 0x000fca00078e3cff */
[----:B------:R-:W2:Y:S01]  /*f5f0*/  @!P3 LDG.E.U8 R53, desc[UR18][R42.64] ;  /* 0x000000122a35b981 */ /* 0x000ea2000c1e1100 */
[----:B------:R-:W-:Y:S01]  /*f600*/  ISETP.GE.U32.AND P1, PT, R37, 0x7fffff33, PT ;  /* 0x7fffff332500780c */ /* 0x000fe20003f26070 */
[----:B------:R-:W-:-:S05]  /*f610*/  VIADD R37, R34, 0xffffffaa ;  /* 0xffffffaa22257836 */ /* 0x000fca0000000000 */
[----:B------:R-:W-:Y:S01]  /*f620*/  ISETP.GE.U32.AND P4, PT, R37, 0x7fffff2b, PT ;  /* 0x7fffff2b2500780c */ /* 0x000fe20003f86070 */
[----:B---3--:R0:W-:Y:S04]  /*f630*/  STL [R1+0x3d8], R51 ;  /* 0x0003d83301007387 */ /* 0x0081e80000100800 */
[----:B------:R-:W3:Y:S04]  /*f640*/  LDL R58, [R1+0xd14] ;  /* 0x000d1400013a7983 */ /* 0x000ee80000100800 */
[----:B------:R-:W3:Y:S04]  /*f650*/  LDL R59, [R1+0xd18] ;  /* 0x000d1800013b7983 */ /* 0x000ee80000100800 */
[----:B0-----:R-:W3:Y:S04]  /*f660*/  LDL R51, [R1+0xcd8] ;  /* 0x000cd80001337983 */ /* 0x001ee80000100800 */
[----:B------:R-:W3:Y:S04]  /*f670*/  LDL.LU.64 R42, [R1+0x16a0] ;  /* 0x0016a000012a7983 */ /* 0x000ee80000300a00 */
[----:B----4-:R0:W-:Y:S04]  /*f680*/  STL [R1+0x3d4], R55 ;  /* 0x0003d43701007387 */ /* 0x0101e80000100800 */
[----:B0-----:R-:W4:Y:S01]  /*f690*/  LDL R55, [R1+0xd4c] ;  /* 0x000d4c0001377983 */ /* 0x001f220000100800 */
[----:B------:R-:W-:-:S02]  /*f6a0*/  @!P4 LOP3.LUT R47, R47, R46, RZ, 0x3c, !PT ;  /* 0x0000002e2f2fc212 */ /* 0x000fc400078e3cff */
[----:B------:R-:W-:Y:S02]  /*f6b0*/  @!P1 LOP3.LUT R45, R45, R44, RZ, 0x3c, !PT ;  /* 0x0000002c2d2d9212 */ /* 0x000fe400078e3cff */
[----:B------:R-:W-:Y:S02]  /*f6c0*/  @!P4 LOP3.LUT R46, R47, R46, RZ, 0x3c, !PT ;  /* 0x0000002e2f2ec212 */ /* 0x000fe400078e3cff */
[----:B------:R-:W-:Y:S02]  /*f6d0*/  @!P1 LOP3.LUT R44, R45, R44, RZ, 0x3c, !PT ;  /* 0x0000002c2d2c9212 */ /* 0x000fe400078e3cff */
[----:B------:R-:W-:Y:S02]  /*f6e0*/  PRMT R48, RZ, 0x7610, R48 ;  /* 0x00007610ff307816 */ /* 0x000fe40000000030 */
[----:B------:R-:W-:Y:S02]  /*f6f0*/  @!P4 LOP3.LUT R47, R47, R46, RZ, 0x3c, !PT ;  /* 0x0000002e2f2fc212 */ /* 0x000fe400078e3cff */
[----:B------:R-:W-:-:S02]  /*f700*/  PRMT R49, RZ, 0x7610, R49 ;  /* 0x00007610ff317816 */ /* 0x000fc40000000031 */
[----:B------:R-:W-:Y:S01]  /*f710*/  @!P1 LOP3.LUT R45, R45, R44, RZ, 0x3c, !PT ;  /* 0x0000002c2d2d9212 */ /* 0x000fe200078e3cff */
[----:B------:R-:W4:Y:S04]  /*f720*/  @!P4 LDG.E.U8 R48, desc[UR18][R46.64] ;  /* 0x000000122e30c981 */ /* 0x000f28000c1e1100 */
[----:B------:R-:W4:Y:S04]  /*f730*/  @!P1 LDG.E.U8 R49, desc[UR18][R44.64] ;  /* 0x000000122c319981 */ /* 0x000f28000c1e1100 */
[----:B--2---:R0:W-:Y:S04]  /*f740*/  STL [R1+0x3d0], R53 ;  /* 0x0003d03501007387 */ /* 0x0041e80000100800 */
[----:B0-----:R-:W2:Y:S01]  /*f750*/  LDL R53, [R1+0xd50] ;  /* 0x000d500001357983 */ /* 0x001ea20000100800 */
[----:B------:R-:W-:Y:S01]  /*f760*/  VIADD R37, R34, 0xffffffa2 ;  /* 0xffffffa222257836 */ /* 0x000fe20000000000 */
[----:B------:R-:W-:-:S02]  /*f770*/  PRMT R50, RZ, 0x7610, R50 ;  /* 0x00007610ff327816 */ /* 0x000fc40000000032 */
[----:B------:R-:W-:Y:S01]  /*f780*/  PRMT R52, RZ, 0x7610, R52 ;  /* 0x00007610ff347816 */ /* 0x000fe20000000034 */
[----:B------:R-:W2:Y:S01]  /*f790*/  LDL.LU.64 R44, [R1+0x1698] ;  /* 0x00169800012c7983 */ /* 0x000ea20000300a00 */
[----:B------:R-:W-:Y:S01]  /*f7a0*/  ISETP.GE.U32.AND P6, PT, R37, 0x7fffff23, PT ;  /* 0x7fffff232500780c */ /* 0x000fe20003fc6070 */
[C---:B------:R-:W-:Y:S02]  /*f7b0*/  VIADD R37, R34.reuse, 0xffffff9a ;  /* 0xffffff9a22257836 */ /* 0x040fe40000000000 */
[----:B------:R-:W2:Y:S03]  /*f7c0*/  LDL.LU.64 R46, [R1+0x1690] ;  /* 0x00169000012e7983 */ /* 0x000ea60000300a00 */
[----:B------:R-:W-:Y:S01]  /*f7d0*/  ISETP.GE.U32.AND P5, PT, R37, 0x7fffff1b, PT ;  /* 0x7fffff1b2500780c */ /* 0x000fe20003fa6070 */
[----:B------:R-:W-:-:S05]  /*f7e0*/  VIADD R37, R34, 0xffffff92 ;  /* 0xffffff9222257836 */ /* 0x000fca0000000000 */
[----:B------:R-:W-:Y:S01]  /*f7f0*/  ISETP.GE.U32.AND P0, PT, R37, 0x7fffff13, PT ;  /* 0x7fffff132500780c */ /* 0x000fe20003f06070 */
[----:B---3--:R-:W-:-:S05]  /*f800*/  @!P6 IMAD.MOV.U32 R60, RZ, RZ, R51 ;  /* 0x000000ffff3ce224 */ /* 0x008fca00078e0033 */
[----:B------:R4:W3:Y:S07]  /*f810*/  @!P6 LDG.E.U8 R50, desc[UR18][R60.64] ;  /* 0x000000123c32e981 */ /* 0x0008ee000c1e1100 */
[----:B----4-:R-:W-:Y:S01]  /*f820*/  @!P0 IMAD.MOV.U32 R61, RZ, RZ, R55 ;  /* 0x000000ffff3d8224 */ /* 0x010fe200078e0037 */
[----:B------:R0:W-:Y:S04]  /*f830*/  STL [R1+0x3c8], R48 ;  /* 0x0003c83001007387 */ /* 0x0001e80000100800 */
[----:B0-----:R-:W4:Y:S04]  /*f840*/  LDL R48, [R1+0xd84] ;  /* 0x000d840001307983 */ /* 0x001f280000100800 */
[----:B------:R0:W-:Y:S04]  /*f850*/  STL [R1+0x3cc], R49 ;  /* 0x0003cc3101007387 */ /* 0x0001e80000100800 */
[----:B0-----:R-:W4:Y:S01]  /*f860*/  LDL R49, [R1+0xd88] ;  /* 0x000d880001317983 */ /* 0x001f220000100800 */
[----:B--2---:R-:W-:-:S05]  /*f870*/  @!P0 IMAD.MOV.U32 R60, RZ, RZ, R53 ;  /* 0x000000ffff3c8224 */ /* 0x004fca00078e0035 */
[----:B------:R-:W2:Y:S01]  /*f880*/  @!P0 LDG.E.U8 R52, desc[UR18][R60.64] ;  /* 0x000000123c348981 */ /* 0x000ea2000c1e1100 */
[----:B------:R-:W-:-:S04]  /*f890*/  @!P5 LOP3.LUT R59, R59, R58, RZ, 0x3c, !PT ;  /* 0x0000003a3b3bd212 */ /* 0x000fc800078e3cff */
[C---:B------:R-:W-:Y:S02]  /*f8a0*/  @!P5 LOP3.LUT R58, R59.reuse, R58, RZ, 0x3c, !PT ;  /* 0x0000003a3b3ad212 */ /* 0x040fe400078e3cff */
[----:B------:R-:W-:Y:S02]  /*f8b0*/  PRMT R57, RZ, 0x7610, R57 ;  /* 0x00007610ff397816 */ /* 0x000fe40000000039 */
[----:B------:R-:W-:Y:S01]  /*f8c0*/  @!P5 LOP3.LUT R59, R59, R58, RZ, 0x3c, !PT ;  /* 0x0000003a3b3bd212 */ /* 0x000fe200078e3cff */
[----:B------:R-:W-:-:S04]  /*f8d0*/  VIADD R37, R34, 0xffffff8a ;  /* 0xffffff8a22257836 */ /* 0x000fc80000000000 */
[----:B------:R0:W2:Y:S04]  /*f8e0*/  @!P5 LDG.E.U8 R57, desc[UR18][R58.64] ;  /* 0x000000123a39d981 */ /* 0x0000a8000c1e1100 */
[----:B---3--:R1:W-:Y:S04]  /*f8f0*/  STL [R1+0x3c4], R50 ;  /* 0x0003c43201007387 */ /* 0x0083e80000100800 */
[----:B------:R-:W3:Y:S04]  /*f900*/  LDL R51, [R1+0xdc0] ;  /* 0x000dc00001337983 */ /* 0x000ee80000100800 */
[----:B------:R-:W0:Y:S04]  /*f910*/  LDL R58, [R1+0x1fc] ;  /* 0x0001fc00013a7983 */ /* 0x000e280000100800 */
[----:B-1----:R-:W3:Y:S04]  /*f920*/  LDL R50, [R1+0xdbc] ;  /* 0x000dbc0001327983 */ /* 0x002ee80000100800 */
[----:B------:R-:W0:Y:S01]  /*f930*/  LDL R59, [R1+0x200] ;  /* 0x00020000013b7983 */ /* 0x000e220000100800 */
[----:B------:R-:W-:-:S02]  /*f940*/  ISETP.GE.U32.AND P3, PT, R37, 0x7fffff0b, PT ;  /* 0x7fffff0b2500780c */ /* 0x000fc40003f66070 */
[----:B------:R-:W-:-:S11]  /*f950*/  PRMT R54, RZ, 0x7610, R54 ;  /* 0x00007610ff367816 */ /* 0x000fd60000000036 */
[----:B----4-:R-:W-:-:S04]  /*f960*/  @!P3 LOP3.LUT R49, R49, R48, RZ, 0x3c, !PT ;  /* 0x000000303131b212 */ /* 0x010fc800078e3cff */
[----:B------:R-:W-:-:S04]  /*f970*/  @!P3 LOP3.LUT R48, R49, R48, RZ, 0x3c, !PT ;  /* 0x000000303130b212 */ /* 0x000fc800078e3cff */
[----:B------:R-:W-:-:S05]  /*f980*/  @!P3 LOP3.LUT R49, R49, R48, RZ, 0x3c, !PT ;  /* 0x000000303131b212 */ /* 0x000fca00078e3cff */
[----:B------:R-:W4:Y:S04]  /*f990*/  @!P3 LDG.E.U8 R54, desc[UR18][R48.64] ;  /* 0x000000123036b981 */ /* 0x000f28000c1e1100 */
[----:B--2---:R1:W-:Y:S04]  /*f9a0*/  STL [R1+0x3bc], R52 ;  /* 0x0003bc3401007387 */ /* 0x0043e80000100800 */
[----:B------:R-:W2:Y:S01]  /*f9b0*/  LDL R53, [R1+0x240] ;  /* 0x0002400001357983 */ /* 0x000ea20000100800 */
[----:B------:R-:W-:Y:S01]  /*f9c0*/  VIADD R37, R34, 0xffffff82 ;  /* 0xffffff8222257836 */ /* 0x000fe20000000000 */
[----:B------:R-:W-:-:S02]  /*f9d0*/  PRMT R56, RZ, 0x7610, R56 ;  /* 0x00007610ff387816 */ /* 0x000fc40000000038 */
[----:B------:R-:W-:Y:S01]  /*f9e0*/  PRMT R40, RZ, 0x7610, R40 ;  /* 0x00007610ff287816 */ /* 0x000fe20000000028 */
[----:B------:R-:W2:Y:S04]  /*f9f0*/  LDL R60, [R1+0xa9c] ;  /* 0x000a9c00013c7983 */ /* 0x000ea80000100800 */
[----:B-1----:R-:W2:Y:S01]  /*fa00*/  LDL R52, [R1+0x23c] ;  /* 0x00023c0001347983 */ /* 0x002ea20000100800 */
[----:B------:R-:W-:Y:S01]  /*fa10*/  ISETP.GE.U32.AND P1, PT, R37, 0x7fffff03, PT ;  /* 0x7fffff032500780c */ /* 0x000fe20003f26070 */
[C---:B------:R-:W-:Y:S01]  /*fa20*/  VIADD R37, R34.reuse, 0xfffffff9 ;  /* 0xfffffff922257836 */ /* 0x040fe20000000000 */
[----:B------:R-:W-:Y:S01]  /*fa30*/  PRMT R41, RZ, 0x7610, R41 ;  /* 0x00007610ff297816 */ /* 0x000fe20000000029 */
[----:B------:R-:W2:Y:S03]  /*fa40*/  LDL R61, [R1+0xaa0] ;  /* 0x000aa000013d7983 */ /* 0x000ea60000100800 */
[----:B------:R-:W-:Y:S01]  /*fa50*/  ISETP.GE.U32.AND P4, PT, R37, 0x7fffff7a, PT ;  /* 0x7fffff7a2500780c */ /* 0x000fe20003f86070 */
[----:B------:R-:W-:Y:S01]  /*fa60*/  VIADD R37, R34, 0xfffffff1 ;  /* 0xfffffff122257836 */ /* 0x000fe20000000000 */
[----:B------:R-:W2:Y:S04]  /*fa70*/  LDL.LU.64 R48, [R1+0x1688] ;  /* 0x0016880001307983 */ /* 0x000ea80000300a00 */
[----:B------:R-:W-:-:S02]  /*fa80*/  ISETP.GE.U32.AND P6, PT, R37, 0x7fffff72, PT ;  /* 0x7fffff722500780c */ /* 0x000fc40003fc6070 */
[----:B---3--:R-:W-:-:S04]  /*fa90*/  @!P1 LOP3.LUT R51, R51, R50, RZ, 0x3c, !PT ;  /* 0x0000003233339212 */ /* 0x008fc800078e3cff */
[----:B------:R-:W-:Y:S02]  /*faa0*/  @!P1 LOP3.LUT R50, R51, R50, RZ, 0x3c, !PT ;  /* 0x0000003233329212 */ /* 0x000fe400078e3cff */
[----:B0-----:R-:W-:Y:S02]  /*fab0*/  @!P4 LOP3.LUT R59, R59, R58, RZ, 0x3c, !PT ;  /* 0x0000003a3b3bc212 */ /* 0x001fe400078e3cff */
[----:B------:R-:W-:Y:S02]  /*fac0*/  @!P1 LOP3.LUT R51, R51, R50, RZ, 0x3c, !PT ;  /* 0x0000003233339212 */ /* 0x000fe400078e3cff */
[----:B------:R-:W-:-:S03]  /*fad0*/  @!P4 LOP3.LUT R58, R59, R58, RZ, 0x3c, !PT ;  /* 0x0000003a3b3ac212 */ /* 0x000fc600078e3cff */
[----:B------:R-:W3:Y:S01]  /*fae0*/  @!P1 LDG.E.U8 R56, desc[UR18][R50.64] ;  /* 0x0000001232389981 */ /* 0x000ee2000c1e1100 */
[----:B------:R-:W-:-:S05]  /*faf0*/  @!P4 LOP3.LUT R59, R59, R58, RZ, 0x3c, !PT ;  /* 0x0000003a3b3bc212 */ /* 0x000fca00078e3cff */
[----:B------:R-:W3:Y:S04]  /*fb00*/  @!P4 LDG.E.U8 R41, desc[UR18][R58.64] ;  /* 0x000000123a29c981 */ /* 0x000ee8000c1e1100 */
[----:B----4-:R0:W-:Y:S04]  /*fb10*/  STL [R1+0x3a0], R54 ;  /* 0x0003a03601007387 */ /* 0x0101e80000100800 */
[----:B------:R-:W4:Y:S04]  /*fb20*/  LDL R55, [R1+0xae0] ;  /* 0x000ae00001377983 */ /* 0x000f280000100800 */
[----:B0-----:R-:W4:Y:S01]  /*fb30*/  LDL R54, [R1+0xadc] ;  /* 0x000adc0001367983 */ /* 0x001f220000100800 */
[----:B------:R-:W-:-:S03]  /*fb40*/  VIADD R37, R34, 0xffffffe9 ;  /* 0xffffffe922257836 */ /* 0x000fc60000000000 */
[----:B------:R-:W4:Y:S01]  /*fb50*/  LDL.LU.64 R50, [R1+0x1680] ;  /* 0x0016800001327983 */ /* 0x000f220000300a00 */
[----:B--2---:R-:W-:-:S04]  /*fb60*/  @!P6 LOP3.LUT R53, R53, R52, RZ, 0x3c, !PT ;  /* 0x000000343535e212 */ /* 0x004fc800078e3cff */
[----:B------:R-:W-:-:S04]  /*fb70*/  @!P6 LOP3.LUT R52, R53, R52, RZ, 0x3c, !PT ;  /* 0x000000343534e212 */ /* 0x000fc800078e3cff */
[----:B------:R-:W-:-:S05]  /*fb80*/  @!P6 LOP3.LUT R53, R53, R52, RZ, 0x3c, !PT ;  /* 0x000000343535e212 */ /* 0x000fca00078e3cff */
[----:B------:R-:W2:Y:S01]  /*fb90*/  @!P6 LDG.E.U8 R40, desc[UR18][R52.64] ;  /* 0x000000123428e981 */ /* 0x000ea2000c1e1100 */
[----:B------:R-:W-:Y:S01]  /*fba0*/  ISETP.GE.U32.AND P5, PT, R37, 0x7fffff6a, PT ;  /* 0x7fffff6a2500780c */ /* 0x000fe20003fa6070 */
[----:B------:R-:W-:Y:S01]  /*fbb0*/  VIADD R37, R34, 0xffffffe1 ;  /* 0xffffffe122257836 */ /* 0x000fe20000000000 */
[----:B------:R-:W-:-:S04]  /*fbc0*/  PRMT R39, RZ, 0x7610, R39 ;  /* 0x00007610ff277816 */ /* 0x000fc80000000027 */
[----:B------:R-:W-:Y:S01]  /*fbd0*/  ISETP.GE.U32.AND P0, PT, R37, 0x7fffff62, PT ;  /* 0x7fffff622500780c */ /* 0x000fe20003f06070 */
[----:B---3--:R0:W-:Y:S04]  /*fbe0*/  STL [R1+0x39c], R56 ;  /* 0x00039c3801007387 */ /* 0x0081e80000100800 */
[----:B------:R1:W-:Y:S04]  /*fbf0*/  STL [R1+0x3c0], R57 ;  /* 0x0003c03901007387 */ /* 0x0003e80000100800 */
[----:B------:R-:W3:Y:S04]  /*fc00*/  LDL R58, [R1+0xb5c] ;  /* 0x000b5c00013a7983 */ /* 0x000ee80000100800 */
[----:B0-----:R-:W3:Y:S04]  /*fc10*/  LDL R56, [R1+0xb1c] ;  /* 0x000b1c0001387983 */ /* 0x001ee80000100800 */
[----:B-1----:R-:W3:Y:S04]  /*fc20*/  LDL R57, [R1+0xb20] ;  /* 0x000b200001397983 */ /* 0x002ee80000100800 */
[----:B------:R-:W3:Y:S04]  /*fc30*/  LDL R59, [R1+0xb60] ;  /* 0x000b6000013b7983 */ /* 0x000ee80000100800 */
[----:B------:R-:W3:Y:S04]  /*fc40*/  LDL.LU.64 R52, [R1+0x1678] ;  /* 0x0016780001347983 */ /* 0x000ee80000300a00 */
[----:B--2---:R0:W-:Y:S04]  /*fc50*/  STL [R1+0x394], R40 ;  /* 0x0003942801007387 */ /* 0x0041e80000100800 */
[----:B------:R1:W-:Y:S01]  /*fc60*/  STL [R1+0x398], R41 ;  /* 0x0003982901007387 */ /* 0x0003e20000100800 */
[----:B0-----:R-:W-:-:S03]  /*fc70*/  @!P5 IMAD.MOV.U32 R40, RZ, RZ, R61 ;  /* 0x000000ffff28d224 */ /* 0x001fc600078e003d */
[----:B------:R-:W2:Y:S01]  /*fc80*/  LDL R61, [R1+0xba0] ;  /* 0x000ba000013d7983 */ /* 0x000ea20000100800 */
[----:B-1----:R-:W-:-:S03]  /*fc90*/  @!P5 IMAD.MOV.U32 R41, RZ, RZ, R60 ;  /* 0x000000ffff29d224 */ /* 0x002fc600078e003c */
[----:B------:R-:W2:Y:S04]  /*fca0*/  LDL R60, [R1+0xb9c] ;  /* 0x000b9c00013c7983 */ /* 0x000ea80000100800 */
[----:B------:R4:W2:Y:S02]  /*fcb0*/  @!P5 LDG.E.U8 R39, desc[UR18][R40.64] ;  /* 0x000000122827d981 */ /* 0x0008a4000c1e1100 */
[----:B----4-:R-:W-:Y:S02]  /*fcc0*/  @!P0 IMAD.MOV.U32 R40, RZ, RZ, R55 ;  /* 0x000000ffff288224 */ /* 0x010fe400078e0037 */
[----:B------:R-:W-:Y:S01]  /*fcd0*/  @!P0 IMAD.MOV.U32 R41, RZ, RZ, R54 ;  /* 0x000000ffff298224 */ /* 0x000fe200078e0036 */
[----:B------:R-:W4:Y:S04]  /*fce0*/  LDL R55, [R1+0xbe0] ;  /* 0x000be00001377983 */ /* 0x000f280000100800 */
[----:B------:R-:W4:Y:S01]  /*fcf0*/  LDL R54, [R1+0xbdc] ;  /* 0x000bdc0001367983 */ /* 0x000f220000100800 */
[----:B------:R-:W-:-:S05]  /*fd00*/  VIADD R37, R34, 0xffffffd9 ;  /* 0xffffffd922257836 */ /* 0x000fca0000000000 */
[----:B------:R-:W-:Y:S01]  /*fd10*/  ISETP.GE.U32.AND P3, PT, R37, 0x7fffff5a, PT ;  /* 0x7fffff5a2500780c */ /* 0x000fe20003f66070 */
[----:B------:R-:W-:-:S05]  /*fd20*/  VIADD R37, R34, 0xffffffd1 ;  /* 0xffffffd122257836 */ /* 0x000fca0000000000 */
[----:B------:R-:W-:Y:S01]  /*fd30*/  ISETP.GE.U32.AND P1, PT, R37, 0x7fffff52, PT ;  /* 0x7fffff522500780c */ /* 0x000fe20003f26070 */
[----:B------:R-:W-:-:S05]  /*fd40*/  VIADD R37, R34, 0xffffffc9 ;  /* 0xffffffc922257836 */ /* 0x000fca0000000000 */
[----:B------:R-:W-:Y:S02]  /*fd50*/  ISETP.GE.U32.AND P4, PT, R37, 0x7fffff4a, PT ;  /* 0x7fffff4a2500780c */ /* 0x000fe40003f86070 */
[----:B------:R-:W-:Y:S01]  /*fd60*/  PRMT R36, RZ, 0x7610, R36 ;  /* 0x00007610ff247816 */ /* 0x000fe20000000024 */
[----:B------:R-:W-:Y:S01]  /*fd70*/  VIADD R37, R34, 0xffffffc1 ;  /* 0xffffffc122257836 */ /* 0x000fe20000000000 */
[----:B------:R-:W-:-:S04]  /*fd80*/  PRMT R35, RZ, 0x7610, R35 ;  /* 0x00007610ff237816 */ /* 0x000fc80000000023 */
[----:B------:R3:W4:Y:S01]  /*fd90*/  @!P0 LDG.E.U8 R36, desc[UR18][R40.64] ;  /* 0x0000001228248981 */ /* 0x000722000c1e1100 */
[----:B------:R-:W-:Y:S02]  /*fda0*/  ISETP.GE.U32.AND P6, PT, R37, 0x7fffff42, PT ;  /* 0x7fffff422500780c */ /* 0x000fe40003fc6070 */
[----:B------:R-:W-:Y:S01]  /*fdb0*/  PRMT R32, RZ, 0x7610, R32 ;  /* 0x00007610ff207816 */ /* 0x000fe20000000020 */
[----:B---3--:R-:W-:Y:S02]  /*fdc0*/  @!P3 IMAD.MOV.U32 R40, RZ, RZ, R57 ;  /* 0x000000ffff28b224 */ /* 0x008fe400078e0039 */
[----:B------:R-:W-:Y:S01]  /*fdd0*/  @!P3 IMAD.MOV.U32 R41, RZ, RZ, R56 ;  /* 0x000000ffff29b224 */ /* 0x000fe200078e0038 */
[----:B------:R-:W-:Y:S01]  /*fde0*/  PRMT R28, RZ, 0x7610, R28 ;  /* 0x00007610ff1c7816 */ /* 0x000fe2000000001c */
[----:B------:R-:W3:Y:S04]  /*fdf0*/  LDL R56, [R1+0xc1c] ;  /* 0x000c1c0001387983 */ /* 0x000ee80000100800 */
[----:B------:R0:W3:Y:S04]  /*fe00*/  @!P3 LDG.E.U8 R35, desc[UR18][R40.64] ;  /* 0x000000122823b981 */ /* 0x0000e8000c1e1100 */
[----:B------:R-:W3:Y:S01]  /*fe10*/  LDL R57, [R1+0xc20] ;  /* 0x000c200001397983 */ /* 0x000ee20000100800 */
[----:B0-----:R-:W-:-:S02]  /*fe20*/  @!P1 IMAD.MOV.U32 R40, RZ, RZ, R59 ;  /* 0x000000ffff289224 */ /* 0x001fc400078e003b */
[----:B------:R-:W-:Y:S01]  /*fe30*/  @!P1 IMAD.MOV.U32 R41, RZ, RZ, R58 ;  /* 0x000000ffff299224 */ /* 0x000fe200078e003a */
[----:B------:R-:W3:Y:S04]  /*fe40*/  LDL R59, [R1+0xca0] ;  /* 0x000ca000013b7983 */ /* 0x000ee80000100800 */
[----:B------:R0:W3:Y:S04]  /*fe50*/  @!P1 LDG.E.U8 R32, desc[UR18][R40.64] ;  /* 0x0000001228209981 */ /* 0x0000e8000c1e1100 */
[----:B------:R-:W3:Y:S04]  /*fe60*/  LDL R58, [R1+0xc9c] ;  /* 0x000c9c00013a7983 */ /* 0x000ee80000100800 */
[----:B------:R-:W0:Y:S04]  /*fe70*/  LDL R40, [R1+0xc5c] ;  /* 0x000c5c0001287983 */ /* 0x000e280000100800 */
[----:B------:R-:W0:Y:S01]  /*fe80*/  LDL R41, [R1+0xc60] ;  /* 0x000c600001297983 */ /* 0x000e220000100800 */
[----:B------:R-:W-:-:S02]  /*fe90*/  PRMT R7, RZ, 0x7610, R7 ;  /* 0x00007610ff077816 */ /* 0x000fc40000000007 */
[----:B--2---:R-:W-:-:S04]  /*fea0*/  @!P4 LOP3.LUT R61, R61, R60, RZ, 0x3c, !PT ;  /* 0x0000003c3d3dc212 */ /* 0x004fc800078e3cff */
[----:B------:R-:W-:-:S04]  /*feb0*/  @!P4 LOP3.LUT R60, R61, R60, RZ, 0x3c, !PT ;  /* 0x0000003c3d3cc212 */ /* 0x000fc800078e3cff */
[----:B------:R-:W-:Y:S01]  /*fec0*/  @!P4 LOP3.LUT R61, R61, R60, RZ, 0x3c, !PT ;  /* 0x0000003c3d3dc212 */ /* 0x000fe200078e3cff */
[----:B------:R-:W-:Y:S04]  /*fed0*/  STL [R1+0x390], R39 ;  /* 0x0003902701007387 */ /* 0x000fe80000100800 */
[----:B------:R1:W2:Y:S04]  /*fee0*/  @!P4 LDG.E.U8 R28, desc[UR18][R60.64] ;  /* 0x000000123c1cc981 */ /* 0x0002a8000c1e1100 */
[----:B------:R-:W1:Y:S01]  /*fef0*/  LDL R60, [R1+0xcdc] ;  /* 0x000cdc00013c7983 */ /* 0x000e620000100800 */
[----:B----4-:R-:W-:-:S03]  /*ff00*/  @!P6 LOP3.LUT R55, R55, R54, RZ, 0x3c, !PT ;  /* 0x000000363737e212 */ /* 0x010fc600078e3cff */
[----:B------:R-:W1:Y:S01]  /*ff10*/  LDL R61, [R1+0xce0] ;  /* 0x000ce000013d7983 */ /* 0x000e620000100800 */
[----:B------:R-:W-:-:S04]  /*ff20*/  @!P6 LOP3.LUT R54, R55, R54, RZ, 0x3c, !PT ;  /* 0x000000363736e212 */ /* 0x000fc800078e3cff */
[----:B------:R-:W-:-:S05]  /*ff30*/  @!P6 LOP3.LUT R55, R55, R54, RZ, 0x3c, !PT ;  /* 0x000000363737e212 */ /* 0x000fca00078e3cff */
[----:B------:R-:W4:Y:S01]  /*ff40*/  @!P6 LDG.E.U8 R7, desc[UR18][R54.64] ;  /* 0x000000123607e981 */ /* 0x000f22000c1e1100 */
[----:B------:R-:W-:-:S05]  /*ff50*/  VIADD R37, R34, 0xffffffb9 ;  /* 0xffffffb922257836 */ /* 0x000fca0000000000 */
[----:B------:R-:W-:Y:S01]  /*ff60*/  ISETP.GE.U32.AND P5, PT, R37, 0x7fffff3a, PT ;  /* 0x7fffff3a2500780c */ /* 0x000fe20003fa6070 */
[----:B------:R-:W-:-:S05]  /*ff70*/  VIADD R37, R34, 0xffffffb1 ;  /* 0xffffffb122257836 */ /* 0x000fca0000000000 */
[----:B------:R-:W-:Y:S01]  /*ff80*/  ISETP.GE.U32.AND P0, PT, R37, 0x7fffff32, PT ;  /* 0x7fffff322500780c */ /* 0x000fe20003f06070 */
[----:B------:R-:W-:-:S05]  /*ff90*/  VIADD R37, R34, 0xffffffa9 ;  /* 0xffffffa922257836 */ /* 0x000fca0000000000 */
[----:B------:R-:W-:Y:S01]  /*ffa0*/  ISETP.GE.U32.AND P3, PT, R37, 0x7fffff2a, PT ;  /* 0x7fffff2a2500780c */ /* 0x000fe20003f66070 */
[----:B------:R-:W-:-:S05]  /*ffb0*/  VIADD R37, R34, 0xffffffa1 ;  /* 0xffffffa122257836 */ /* 0x000fca0000000000 */
[----:B------:R-:W-:Y:S02]  /*ffc0*/  ISETP.GE.U32.AND P1, PT, R37, 0x7fffff22, PT ;  /* 0x7fffff222500780c */ /* 0x000fe40003f26070 */
[----:B---3--:R-:W-:-:S04]  /*ffd0*/  @!P5 LOP3.LUT R57, R57, R56, RZ, 0x3c, !PT ;  /* 0x000000383939d212 */ /* 0x008fc800078e3cff */
[C---:B------:R-:W-:Y:S02]  /*ffe0*/  @!P5 LOP3.LUT R56, R57.reuse, R56, RZ, 0x3c, !PT ;  /* 0x000000383938d212 */ /* 0x040fe400078e3cff */
[----:B------:R-:W-:Y:S02]  /*fff0*/  PRMT R21, RZ, 0x7610, R21 ;  /* 0x00007610ff157816 */ /* 0x000fe40000000015 */
[----:B------:R-:W-:Y:S02]  /*10000*/  @!P5 LOP3.LUT R57, R57, R56, RZ, 0x3c, !PT ;  /* 0x000000383939d212 */ /* 0x000fe400078e3cff */
[----:B------:R-:W-:Y:S02]  /*10010*/  PRMT R24, RZ, 0x7610, R24 ;  /* 0x00007610ff187816 */ /* 0x000fe40000000018 */
[----:B------:R-:W-:Y:S01]  /*10020*/  PRMT R33, RZ, 0x7610, R33 ;  /* 0x00007610ff217816 */ /* 0x000fe20000000021 */
[----:B------:R-:W3:Y:S04]  /*10030*/  @!P5 LDG.E.U8 R21, desc[UR18][R56.64] ;  /* 0x000000123815d981 */ /* 0x000ee8000c1e1100 */
[----:B------:R-:W-:Y:S04]  /*10040*/  STL [R1+0x38c], R36 ;  /* 0x00038c2401007387 */ /* 0x000fe80000100800 */
[----:B------:R-:W3:Y:S01]  /*10050*/  LDL.LU.64 R54, [R1+0x1670] ;  /* 0x0016700001367983 */ /* 0x000ee20000300a00 */
[----:B0-----:R-:W-:-:S04]  /*10060*/  @!P0 LOP3.LUT R41, R41, R40, RZ, 0x3c, !PT ;  /* 0x0000002829298212 */ /* 0x001fc800078e3cff */
[----:B------:R-:W-:-:S04]  /*10070*/  @!P0 LOP3.LUT R40, R41, R40, RZ, 0x3c, !PT ;  /* 0x0000002829288212 */ /* 0x000fc800078e3cff */
[----:B------:R-:W-:Y:S01]  /*10080*/  @!P0 LOP3.LUT R41, R41, R40, RZ, 0x3c, !PT ;  /* 0x0000002829298212 */ /* 0x000fe200078e3cff */
[----:B------:R0:W-:Y:S04]  /*10090*/  STL [R1+0x384], R32 ;  /* 0x0003842001007387 */ /* 0x0001e80000100800 */
[----:B------:R-:W3:Y:S04]  /*100a0*/  @!P0 LDG.E.U8 R33, desc[UR18][R40.64] ;  /* 0x0000001228218981 */ /* 0x000ee8000c1e1100 */
[----:B0-----:R-:W3:Y:S01]  /*100b0*/  LDL R32, [R1+0xd1c] ;  /* 0x000d1c0001207983 */ /* 0x001ee20000100800 */
[----:B-1----:R-:W-:-:S04]  /*100c0*/  @!P1 LOP3.LUT R61, R61, R60, RZ, 0x3c, !PT ;  /* 0x0000003c3d3d9212 */ /* 0x002fc800078e3cff */
[----:B------:R-:W-:-:S04]  /*100d0*/  @!P1 LOP3.LUT R60, R61, R60, RZ, 0x3c, !PT ;  /* 0x0000003c3d3c9212 */ /* 0x000fc800078e3cff */
[----:B------:R-:W-:Y:S01]  /*100e0*/  @!P1 LOP3.LUT R61, R61, R60, RZ, 0x3c, !PT ;  /* 0x0000003c3d3d9212 */ /* 0x000fe200078e3cff */
[----:B----4-:R0:W-:Y:S04]  /*100f0*/  STL [R1+0x37c], R7 ;  /* 0x00037c0701007387 */ /* 0x0101e80000100800 */
[----:B------:R-:W4:Y:S04]  /*10100*/  @!P1 LDG.E.U8 R24, desc[UR18][R60.64] ;  /* 0x000000123c189981 */ /* 0x000f28000c1e1100 */
[----:B0-----:R-:W4:Y:S01]  /*10110*/  LDL R7, [R1+0xd20] ;  /* 0x000d200001077983 */ /* 0x001f220000100800 */
[----:B------:R-:W-:Y:S01]  /*10120*/  @!P3 LOP3.LUT R59, R59, R58, RZ, 0x3c, !PT ;  /* 0x0000003a3b3bb212 */ /* 0x000fe200078e3cff */
[----:B------:R-:W-:-:S03]  /*10130*/  VIADD R37, R34, 0xffffff99 ;  /* 0xffffff9922257836 */ /* 0x000fc60000000000 */
[----:B------:R-:W-:Y:S02]  /*10140*/  @!P3 LOP3.LUT R58, R59, R58, RZ, 0x3c, !PT ;  /* 0x0000003a3b3ab212 */ /* 0x000fe400078e3cff */
[----:B------:R-:W-:Y:S01]  /*10150*/  ISETP.GE.U32.AND P4, PT, R37, 0x7fffff1a, PT ;  /* 0x7fffff1a2500780c */ /* 0x000fe20003f86070 */
[----:B------:R-:W-:Y:S01]  /*10160*/  STL [R1+0x388], R35 ;  /* 0x0003882301007387 */ /* 0x000fe20000100800 */
[----:B------:R-:W-:Y:S02]  /*10170*/  PRMT R31, RZ, 0x7610, R31 ;  /* 0x00007610ff1f7816 */ /* 0x000fe4000000001f */
[----:B------:R-:W-:Y:S01]  /*10180*/  @!P3 LOP3.LUT R59, R59, R58, RZ, 0x3c, !PT ;  /* 0x0000003a3b3bb212 */ /* 0x000fe200078e3cff */
[----:B------:R-:W4:Y:S04]  /*10190*/  LDL.LU.64 R56, [R1+0x1668] ;  /* 0x0016680001387983 */ /* 0x000f280000300a00 */
[----:B--2---:R0:W-:Y:S04]  /*101a0*/  STL [R1+0x380], R28 ;  /* 0x0003801c01007387 */ /* 0x0041e80000100800 */
[----:B------:R-:W2:Y:S04]  /*101b0*/  @!P3 LDG.E.U8 R31, desc[UR18][R58.64] ;  /* 0x000000123a1fb981 */ /* 0x000ea8000c1e1100 */
[----:B0-----:R-:W2:Y:S01]  /*101c0*/  LDL R28, [R1+0xd54] ;  /* 0x000d5400011c7983 */ /* 0x001ea20000100800 */
[----:B------:R-:W-:-:S03]  /*101d0*/  PRMT R6, RZ, 0x7610, R6 ;  /* 0x00007610ff067816 */ /* 0x000fc60000000006 */
[----:B---3--:R0:W-:Y:S04]  /*101e0*/  STL [R1+0x360], R21 ;  /* 0x0003601501007387 */ /* 0x0081e80000100800 */
[----:B------:R-:W3:Y:S04]  /*101f0*/  LDL R40, [R1+0xd8c] ;  /* 0x000d8c0001287983 */ /* 0x000ee80000100800 */
[----:B------:R-:W3:Y:S04]  /*10200*/  LDL R41, [R1+0xd90] ;  /* 0x000d900001297983 */ /* 0x000ee80000100800 */
[----:B0-----:R-:W3:Y:S04]  /*10210*/  LDL R21, [R1+0xd58] ;  /* 0x000d580001157983 */ /* 0x001ee80000100800 */
[----:B------:R-:W3:Y:S04]  /*10220*/  LDL.LU.64 R58, [R1+0x1660] ;  /* 0x00166000013a7983 */ /* 0x000ee80000300a00 */
[----:B------:R-:W3:Y:S04]  /*10230*/  LDL.LU.64 R60, [R1+0x1658] ;  /* 0x00165800013c7983 */ /* 0x000ee80000300a00 */
[----:B----4-:R0:W-:Y:S04]  /*10240*/  STL [R1+0x354], R24 ;  /* 0x0003541801007387 */ /* 0x0101e80000100800 */
[----:B0-----:R-:W4:Y:S04]  /*10250*/  LDL R24, [R1+0xdc8] ;  /* 0x000dc80001187983 */ /* 0x001f280000100800 */
[----:B------:R0:W-:Y:S02]  /*10260*/  STL [R1+0x35c], R33 ;  /* 0x00035c2101007387 */ /* 0x0001e40000100800 */
[----:B0-----:R-:W-:-:S02]  /*10270*/  @!P4 IMAD.MOV.U32 R33, RZ, RZ, R32 ;  /* 0x000000ffff21c224 */ /* 0x001fc400078e0020 */
[----:B------:R-:W-:-:S05]  /*10280*/  @!P4 IMAD.MOV.U32 R32, RZ, RZ, R7 ;  /* 0x000000ffff20c224 */ /* 0x000fca00078e0007 */
[----:B------:R2:W4:Y:S01]  /*10290*/  @!P4 LDG.E.U8 R6, desc[UR18][R32.64] ;  /* 0x000000122006c981 */ /* 0x000522000c1e1100 */
[----:B------:R-:W-:-:S05]  /*102a0*/  VIADD R37, R34, 0xffffff91 ;  /* 0xffffff9122257836 */ /* 0x000fca0000000000 */
[----:B------:R-:W-:Y:S02]  /*102b0*/  ISETP.GE.U32.AND P6, PT, R37, 0x7fffff12, PT ;  /* 0x7fffff122500780c */ /* 0x000fe40003fc6070 */
[----:B------:R-:W-:-:S11]  /*102c0*/  PRMT R8, RZ, 0x7610, R8 ;  /* 0x00007610ff087816 */ /* 0x000fd60000000008 */
[----:B--2---:R-:W-:Y:S02]  /*102d0*/  @!P6 IMAD.MOV.U32 R33, RZ, RZ, R28 ;  /* 0x000000ffff21e224 */ /* 0x004fe400078e001c */
[----:B---3--:R-:W-:-:S05]  /*102e0*/  @!P6 IMAD.MOV.U32 R32, RZ, RZ, R21 ;  /* 0x000000ffff20e224 */ /* 0x008fca00078e0015 */
[----:B------:R-:W2:Y:S01]  /*102f0*/  @!P6 LDG.E.U8 R8, desc[UR18][R32.64] ;  /* 0x000000122008e981 */ /* 0x000ea2000c1e1100 */
[----:B------:R-:W-:-:S03]  /*10300*/  VIADD R37, R34, 0xffffff89 ;  /* 0xffffff8922257836 */ /* 0x000fc60000000000 */
[----:B----4-:R0:W-:Y:S04]  /*10310*/  STL [R1+0x350], R6 ;  /* 0x0003500601007387 */ /* 0x0101e80000100800 */
[----:B------:R-:W3:Y:S04]  /*10320*/  LDL R7, [R1+0x208] ;  /* 0x0002080001077983 */ /* 0x000ee80000100800 */
[----:B------:R-:W4:Y:S04]  /*10330*/  LDL R33, [R1+0x244] ;  /* 0x0002440001217983 */ /* 0x000f280000100800 */
[----:B0-----:R-:W3:Y:S04]  /*10340*/  LDL R6, [R1+0x204] ;  /* 0x0002040001067983 */ /* 0x001ee80000100800 */
[----:B------:R-:W4:Y:S01]  /*10350*/  LDL R32, [R1+0x248] ;  /* 0x0002480001207983 */ /* 0x000f220000100800 */
[----:B------:R-:W-:Y:S01]  /*10360*/  ISETP.GE.U32.AND P5, PT, R37, 0x7fffff0a, PT ;  /* 0x7fffff0a2500780c */ /* 0x000fe20003fa6070 */
[C---:B------:R-:W-:Y:S01]  /*10370*/  VIADD R37, R34.reuse, 0xffffff81 ;  /* 0xffffff8122257836 */ /* 0x040fe20000000000 */
[----:B------:R-:W-:Y:S01]  /*10380*/  PRMT R27, RZ, 0x7610, R27 ;  /* 0x00007610ff1b7816 */ /* 0x000fe2000000001b */
[----:B------:R-:W4:Y:S03]  /*10390*/  LDL R21, [R1+0xaa4] ;  /* 0x000aa40001157983 */ /* 0x000f260000100800 */
[----:B------:R-:W-:Y:S01]  /*103a0*/  ISETP.GE.U32.AND P0, PT, R37, 0x7fffff02, PT ;  /* 0x7fffff022500780c */ /* 0x000fe20003f06070 */
[----:B------:R-:W-:-:S05]  /*103b0*/  VIADD R37, R34, 0xfffffff8 ;  /* 0xfffffff822257836 */ /* 0x000fca0000000000 */
[----:B------:R-:W-:Y:S02]  /*103c0*/  ISETP.GE.U32.AND P3, PT, R37, 0x7fffff79, PT ;  /* 0x7fffff792500780c */ /* 0x000fe40003f66070 */
[----:B------:R-:W-:Y:S01]  /*103d0*/  @!P5 LOP3.LUT R41, R41, R40, RZ, 0x3c, !PT ;  /* 0x000000282929d212 */ /* 0x000fe200078e3cff */
[----:B------:R-:W-:-:S03]  /*103e0*/  VIADD R37, R34, 0xfffffff0 ;  /* 0xfffffff022257836 */ /* 0x000fc60000000000 */
[----:B------:R-:W-:Y:S02]  /*103f0*/  @!P5 LOP3.LUT R40, R41, R40, RZ, 0x3c, !PT ;  /* 0x000000282928d212 */ /* 0x000fe400078e3cff */
[----:B------:R-:W-:Y:S02]  /*10400*/  ISETP.GE.U32.AND P1, PT, R37, 0x7fffff71, PT ;  /* 0x7fffff712500780c */ /* 0x000fe40003f26070 */
[----:B------:R-:W-:Y:S02]  /*10410*/  @!P5 LOP3.LUT R41, R41, R40, RZ, 0x3c, !PT ;  /* 0x000000282929d212 */ /* 0x000fe400078e3cff */
[----:B------:R-:W-:Y:S02]  /*10420*/  PRMT R22, RZ, 0x7610, R22 ;  /* 0x00007610ff167816 */ /* 0x000fe40000000016 */
[----:B------:R-:W-:Y:S01]  /*10430*/  PRMT R23, RZ, 0x7610, R23 ;  /* 0x00007610ff177816 */ /* 0x000fe20000000017 */
[----:B------:R-:W4:Y:S01]  /*10440*/  @!P5 LDG.E.U8 R27, desc[UR18][R40.64] ;  /* 0x00000012281bd981 */ /* 0x000f22000c1e1100 */
[----:B------:R-:W-:-:S04]  /*10450*/  PRMT R30, RZ, 0x7610, R30 ;  /* 0x00007610ff1e7816 */ /* 0x000fc8000000001e */
[----:B------:R-:W4:Y:S04]  /*10460*/  @!P0 LDG.E.U8 R23, desc[UR18][R24.64] ;  /* 0x0000001218178981 */ /* 0x000f28000c1e1100 */
[----:B--2---:R0:W-:Y:S04]  /*10470*/  STL [R1+0x34c], R8 ;  /* 0x00034c0801007387 */ /* 0x0041e80000100800 */
[----:B0-----:R-:W2:Y:S01]  /*10480*/  LDL R8, [R1+0xaa8] ;  /* 0x000aa80001087983 */ /* 0x001ea20000100800 */
[----:B---3--:R-:W-:-:S04]  /*10490*/  @!P3 LOP3.LUT R7, R7, R6, RZ, 0x3c, !PT ;  /* 0x000000060707b212 */ /* 0x008fc800078e3cff */
[C---:B------:R-:W-:Y:S01]  /*104a0*/  @!P3 LOP3.LUT R6, R7.reuse, R6, RZ, 0x3c, !PT ;  /* 0x000000060706b212 */ /* 0x040fe200078e3cff */
[----:B----4-:R-:W3:Y:S03]  /*104b0*/  @!P1 LDG.E.U8 R30, desc[UR18][R32.64] ;  /* 0x00000012201e9981 */ /* 0x010ee6000c1e1100 */
[----:B------:R-:W-:-:S05]  /*104c0*/  @!P3 LOP3.LUT R7, R7, R6, RZ, 0x3c, !PT ;  /* 0x000000060707b212 */ /* 0x000fca00078e3cff */
[----:B------:R-:W4:Y:S01]  /*104d0*/  @!P3 LDG.E.U8 R22, desc[UR18][R6.64] ;  /* 0x000000120616b981 */ /* 0x000f22000c1e1100 */
[----:B------:R-:W-:-:S03]  /*104e0*/  VIADD R37, R34, 0xffffffe8 ;  /* 0xffffffe822257836 */ /* 0x000fc60000000000 */
[----:B------:R-:W-:Y:S02]  /*104f0*/  STL [R1+0x358], R31 ;  /* 0x0003581f01007387 */ /* 0x000fe40000100800 */
[----:B------:R-:W-:Y:S02]  /*10500*/  ISETP.GE.U32.AND P4, PT, R37, 0x7fffff69, PT ;  /* 0x7fffff692500780c */ /* 0x000fe40003f86070 */
[----:B------:R-:W2:Y:S04]  /*10510*/  LDL.LU.64 R40, [R1+0x1650] ;  /* 0x0016500001287983 */ /* 0x000ea80000300a00 */
[----:B------:R-:W2:Y:S04]  /*10520*/  LDL R28, [R1+0xae4] ;  /* 0x000ae400011c7983 */ /* 0x000ea80000100800 */
[----:B------:R0:W-:Y:S04]  /*10530*/  STL [R1+0x348], R27 ;  /* 0x0003481b01007387 */ /* 0x0001e80000100800 */
[----:B------:R-:W2:Y:S04]  /*10540*/  LDL R25, [R1+0xb24] ;  /* 0x000b240001197983 */ /* 0x000ea80000100800 */
[----:B------:R-:W2:Y:S04]  /*10550*/  LDL R24, [R1+0xb28] ;  /* 0x000b280001187983 */ /* 0x000ea80000100800 */
[----:B0-----:R-:W2:Y:S04]  /*10560*/  LDL R27, [R1+0xae8] ;  /* 0x000ae800011b7983 */ /* 0x001ea80000100800 */
[----:B------:R-:W2:Y:S01]  /*10570*/  LDL.LU.64 R6, [R1+0x1648] ;  /* 0x0016480001067983 */ /* 0x000ea20000300a00 */
[----:B------:R-:W-:Y:S01]  /*10580*/  PRMT R29, RZ, 0x7610, R29 ;  /* 0x00007610ff1d7816 */ /* 0x000fe2000000001d */
[----:B------:R-:W-:-:S02]  /*10590*/  @!P4 IMAD.MOV.U32 R31, RZ, RZ, R21 ;  /* 0x000000ffff1fc224 */ /* 0x000fc400078e0015 */
[----:B----4-:R0:W-:Y:S04]  /*105a0*/  STL [R1+0x340], R22 ;  /* 0x0003401601007387 */ /* 0x0101e80000100800 */
[----:B0-----:R-:W4:Y:S04]  /*105b0*/  LDL R22, [R1+0xb64] ;  /* 0x000b640001167983 */ /* 0x001f280000100800 */
[----:B------:R0:W-:Y:S04]  /*105c0*/  STL [R1+0x344], R23 ;  /* 0x0003441701007387 */ /* 0x0001e80000100800 */
[----:B0-----:R-:W4:Y:S04]  /*105d0*/  LDL R23, [R1+0xb68] ;  /* 0x000b680001177983 */ /* 0x001f280000100800 */
[----:B---3--:R2:W-:Y:S01]  /*105e0*/  STL [R1+0x33c], R30 ;  /* 0x00033c1e01007387 */ /* 0x0085e20000100800 */
[----:B------:R-:W-:Y:S01]  /*105f0*/  VIADD R37, R34, 0xffffffe0 ;  /* 0xffffffe022257836 */ /* 0x000fe20000000000 */
[----:B------:R-:W-:-:S02]  /*10600*/  PRMT R26, RZ, 0x7610, R26 ;  /* 0x00007610ff1a7816 */ /* 0x000fc4000000001a */
[----:B------:R-:W3:Y:S01]  /*10610*/  LDL R21, [R1+0xba4] ;  /* 0x000ba40001157983 */ /* 0x000ee20000100800 */
[----:B--2---:R-:W-:Y:S01]  /*10620*/  @!P4 IMAD.MOV.U32 R30, RZ, RZ, R8 ;  /* 0x000000ffff1ec224 */ /* 0x004fe200078e0008 */
[----:B------:R-:W-:Y:S02]  /*10630*/  ISETP.GE.U32.AND P6, PT, R37, 0x7fffff61, PT ;  /* 0x7fffff612500780c */ /* 0x000fe40003fc6070 */
[----:B------:R-:W2:Y:S04]  /*10640*/  LDL R8, [R1+0xba8] ;  /* 0x000ba80001087983 */ /* 0x000ea80000100800 */
[----:B------:R-:W2:Y:S01]  /*10650*/  @!P4 LDG.E.U8 R29, desc[UR18][R30.64] ;  /* 0x000000121e1dc981 */ /* 0x000ea2000c1e1100 */
[----:B------:R-:W-:-:S05]  /*10660*/  VIADD R37, R34, 0xffffffd8 ;  /* 0xffffffd822257836 */ /* 0x000fca0000000000 */
[----:B------:R-:W-:Y:S02]  /*10670*/  ISETP.GE.U32.AND P5, PT, R37, 0x7fffff59, PT ;  /* 0x7fffff592500780c */ /* 0x000fe40003fa6070 */
[----:B------:R-:W-:-:S11]  /*10680*/  PRMT R17, RZ, 0x7610, R17 ;  /* 0x00007610ff117816 */ /* 0x000fd60000000011 */
[----:B------:R-:W3:Y:S04]  /*10690*/  @!P5 LDG.E.U8 R17, desc[UR18][R24.64] ;  /* 0x000000121811d981 */ /* 0x000ee8000c1e1100 */
[----:B--2---:R0:W-:Y:S02]  /*106a0*/  STL [R1+0x300], R29 ;  /* 0x0003001d01007387 */ /* 0x0041e40000100800 */
[----:B0-----:R-:W-:Y:S02]  /*106b0*/  @!P6 IMAD.MOV.U32 R29, RZ, RZ, R28 ;  /* 0x000000ffff1de224 */ /* 0x001fe400078e001c */
[----:B------:R-:W-:-:S05]  /*106c0*/  @!P6 IMAD.MOV.U32 R28, RZ, RZ, R27 ;  /* 0x000000ffff1ce224 */ /* 0x000fca00078e001b */
[----:B------:R4:W2:Y:S01]  /*106d0*/  @!P6 LDG.E.U8 R26, desc[UR18][R28.64] ;  /* 0x000000121c1ae981 */ /* 0x0008a2000c1e1100 */
[----:B------:R-:W-:-:S05]  /*106e0*/  VIADD R37, R34, 0xffffffd0 ;  /* 0xffffffd022257836 */ /* 0x000fca0000000000 */
[----:B------:R-:W-:Y:S02]  /*106f0*/  ISETP.GE.U32.AND P0, PT, R37, 0x7fffff51, PT ;  /* 0x7fffff512500780c */ /* 0x000fe40003f06070 */
[----:B------:R-:W-:-:S11]  /*10700*/  PRMT R20, RZ, 0x7610, R20 ;  /* 0x00007610ff147816 */ /* 0x000fd60000000014 */
[----:B----4-:R-:W-:Y:S02]  /*10710*/  @!P0 IMAD.MOV.U32 R29, RZ, RZ, R22 ;  /* 0x000000ffff1d8224 */ /* 0x010fe400078e0016 */
[----:B------:R-:W-:-:S05]  /*10720*/  @!P0 IMAD.MOV.U32 R28, RZ, RZ, R23 ;  /* 0x000000ffff1c8224 */ /* 0x000fca00078e0017 */
[----:B------:R0:W4:Y:S04]  /*10730*/  @!P0 LDG.E.U8 R20, desc[UR18][R28.64] ;  /* 0x000000121c148981 */ /* 0x000128000c1e1100 */
[----:B--2---:R1:W-:Y:S04]  /*10740*/  STL [R1+0x2fc], R26 ;  /* 0x0002fc1a01007387 */ /* 0x0043e80000100800 */
[----:B------:R-:W2:Y:S04]  /*10750*/  LDL R27, [R1+0xbe8] ;  /* 0x000be800011b7983 */ /* 0x000ea80000100800 */
[----:B------:R-:W2:Y:S04]  /*10760*/  LDL R25, [R1+0xc24] ;  /* 0x000c240001197983 */ /* 0x000ea80000100800 */
[----:B-1----:R-:W2:Y:S04]  /*10770*/  LDL R26, [R1+0xbe4] ;  /* 0x000be400011a7983 */ /* 0x002ea80000100800 */
[----:B---3--:R1:W-:Y:S04]  /*10780*/  STL [R1+0x2f8], R17 ;  /* 0x0002f81101007387 */ /* 0x0083e80000100800 */
[----:B------:R-:W3:Y:S04]  /*10790*/  LDL R24, [R1+0xc64] ;  /* 0x000c640001187983 */ /* 0x000ee80000100800 */
[----:B------:R-:W3:Y:S04]  /*107a0*/  LDL R22, [R1+0xc68] ;  /* 0x000c680001167983 */ /* 0x000ee80000100800 */
[----:B-1----:R-:W3:Y:S01]  /*107b0*/  LDL R17, [R1+0xc28] ;  /* 0x000c280001117983 */ /* 0x002ee20000100800 */
[----:B------:R-:W-:Y:S01]  /*107c0*/  VIADD R37, R34, 0xffffffc8 ;  /* 0xffffffc822257836 */ /* 0x000fe20000000000 */
[----:B------:R-:W-:-:S02]  /*107d0*/  PRMT R16, RZ, 0x7610, R16 ;  /* 0x00007610ff107816 */ /* 0x000fc40000000010 */
[----:B------:R-:W-:Y:S01]  /*107e0*/  PRMT R18, RZ, 0x7610, R18 ;  /* 0x00007610ff127816 */ /* 0x000fe20000000012 */
[----:B------:R-:W3:Y:S01]  /*107f0*/  LDL R23, [R1+0x1294] ;  /* 0x0012940001177983 */ /* 0x000ee20000100800 */
[----:B------:R-:W-:Y:S01]  /*10800*/  ISETP.GE.U32.AND P3, PT, R37, 0x7fffff49, PT ;  /* 0x7fffff492500780c */ /* 0x000fe20003f66070 */
[----:B------:R-:W-:-:S05]  /*10810*/  VIADD R37, R34, 0xffffffc0 ;  /* 0xffffffc022257836 */ /* 0x000fca0000000000 */
[----:B------:R-:W-:Y:S01]  /*10820*/  ISETP.GE.U32.AND P1, PT, R37, 0x7fffff41, PT ;  /* 0x7fffff412500780c */ /* 0x000fe20003f26070 */
[----:B------:R-:W-:-:S05]  /*10830*/  VIADD R37, R34, 0xffffffb8 ;  /* 0xffffffb822257836 */ /* 0x000fca0000000000 */
[----:B------:R-:W-:Y:S01]  /*10840*/  ISETP.GE.U32.AND P4, PT, R37, 0x7fffff39, PT ;  /* 0x7fffff392500780c */ /* 0x000fe20003f86070 */
[----:B------:R-:W-:Y:S02]  /*10850*/  VIADD R37, R34, 0xffffffb0 ;  /* 0xffffffb022257836 */ /* 0x000fe40000000000 */
[----:B0-----:R-:W-:-:S03]  /*10860*/  @!P3 IMAD.MOV.U32 R28, RZ, RZ, R8 ;  /* 0x000000ffff1cb224 */ /* 0x001fc600078e0008 */
[----:B------:R-:W-:Y:S01]  /*10870*/  ISETP.GE.U32.AND P6, PT, R37, 0x7fffff31, PT ;  /* 0x7fffff312500780c */ /* 0x000fe20003fc6070 */
[----:B------:R-:W-:Y:S01]  /*10880*/  @!P3 IMAD.MOV.U32 R29, RZ, RZ, R21 ;  /* 0x000000ffff1db224 */ /* 0x000fe200078e0015 */
[----:B------:R-:W-:-:S04]  /*10890*/  PRMT R5, RZ, 0x7610, R5 ;  /* 0x00007610ff057816 */ /* 0x000fc80000000005 */
[----:B------:R-:W3:Y:S01]  /*108a0*/  @!P3 LDG.E.U8 R18, desc[UR18][R28.64] ;  /* 0x000000121c12b981 */ /* 0x000ee2000c1e1100 */
[----:B------:R-:W-:-:S03]  /*108b0*/  PRMT R9, RZ, 0x7610, R9 ;  /* 0x00007610ff097816 */ /* 0x000fc60000000009 */
[----:B----4-:R0:W-:Y:S04]  /*108c0*/  STL [R1+0x2f4], R20 ;  /* 0x0002f41401007387 */ /* 0x0101e80000100800 */
[----:B------:R-:W4:Y:S04]  /*108d0*/  LDL R8, [R1+0xca8] ;  /* 0x000ca80001087983 */ /* 0x000f280000100800 */
[----:B------:R-:W4:Y:S04]  /*108e0*/  LDL R21, [R1+0xca4] ;  /* 0x000ca40001157983 */ /* 0x000f280000100800 */
[----:B0-----:R-:W4:Y:S01]  /*108f0*/  LDL R20, [R1+0x1260] ;  /* 0x0012600001147983 */ /* 0x001f220000100800 */
[----:B--2---:R-:W-:-:S04]  /*10900*/  @!P1 LOP3.LUT R27, R27, R26, RZ, 0x3c, !PT ;  /* 0x0000001a1b1b9212 */ /* 0x004fc800078e3cff */
[----:B------:R-:W-:-:S04]  /*10910*/  @!P1 LOP3.LUT R26, R27, R26, RZ, 0x3c, !PT ;  /* 0x0000001a1b1a9212 */ /* 0x000fc800078e3cff */
[----:B------:R-:W-:-:S05]  /*10920*/  @!P1 LOP3.LUT R27, R27, R26, RZ, 0x3c, !PT ;  /* 0x0000001a1b1b9212 */ /* 0x000fca00078e3cff */
[----:B------:R3:W2:Y:S02]  /*10930*/  @!P1 LDG.E.U8 R16, desc[UR18][R26.64] ;  /* 0x000000121a109981 */ /* 0x0006a4000c1e1100 */
[----:B---3--:R-:W-:Y:S02]  /*10940*/  @!P4 IMAD.MOV.U32 R26, RZ, RZ, R17 ;  /* 0x000000ffff1ac224 */ /* 0x008fe400078e0011 */
[----:B------:R-:W-:Y:S02]  /*10950*/  @!P4 IMAD.MOV.U32 R27, RZ, RZ, R25 ;  /* 0x000000ffff1bc224 */ /* 0x000fe400078e0019 */
[----:B------:R-:W-:-:S03]  /*10960*/  @!P6 IMAD.MOV.U32 R25, RZ, RZ, R24 ;  /* 0x000000ffff19e224 */ /* 0x000fc600078e0018 */
[----:B------:R-:W3:Y:S01]  /*10970*/  @!P4 LDG.E.U8 R5, desc[UR18][R26.64] ;  /* 0x000000121a05c981 */ /* 0x000ee2000c1e1100 */
[----:B------:R-:W-:-:S05]  /*10980*/  @!P6 IMAD.MOV.U32 R24, RZ, RZ, R22 ;  /* 0x000000ffff18e224 */ /* 0x000fca00078e0016 */
[----:B------:R-:W4:Y:S01]  /*10990*/  @!P6 LDG.E.U8 R9, desc[UR18][R24.64] ;  /* 0x000000121809e981 */ /* 0x000f22000c1e1100 */
[----:B------:R-:W-:-:S05]  /*109a0*/  VIADD R37, R34, 0xffffffa8 ;  /* 0xffffffa822257836 */ /* 0x000fca0000000000 */
[----:B------:R-:W-:Y:S01]  /*109b0*/  ISETP.GE.U32.AND P5, PT, R37, 0x7fffff29, PT ;  /* 0x7fffff292500780c */ /* 0x000fe20003fa6070 */
[----:B------:R-:W-:-:S05]  /*109c0*/  VIADD R37, R34, 0xffffffa0 ;  /* 0xffffffa022257836 */ /* 0x000fca0000000000 */
[----:B------:R-:W-:Y:S01]  /*109d0*/  ISETP.GE.U32.AND P0, PT, R37, 0x7fffff21, PT ;  /* 0x7fffff212500780c */ /* 0x000fe20003f06070 */
[----:B------:R-:W-:-:S05]  /*109e0*/  VIADD R37, R34, 0xffffff98 ;  /* 0xffffff9822257836 */ /* 0x000fca0000000000 */
[----:B------:R-:W-:Y:S01]  /*109f0*/  ISETP.GE.U32.AND P3, PT, R37, 0x7fffff19, PT ;  /* 0x7fffff192500780c */ /* 0x000fe20003f66070 */
[----:B------:R-:W-:Y:S01]  /*10a00*/  VIADD R37, R34, 0xffffff90 ;  /* 0xffffff9022257836 */ /* 0x000fe20000000000 */
[----:B------:R0:W-:Y:S04]  /*10a10*/  STL [R1+0x2f0], R18 ;  /* 0x0002f01201007387 */ /* 0x0001e80000100800 */
[----:B------:R-:W-:Y:S01]  /*10a20*/  ISETP.GE.U32.AND P1, PT, R37, 0x7fffff11, PT ;  /* 0x7fffff112500780c */ /* 0x000fe20003f26070 */
[----:B------:R-:W-:Y:S01]  /*10a30*/  IMAD R37, R4, 0x5f, RZ ;  /* 0x0000005f04257824 */ /* 0x000fe200078e02ff */
[----:B0-----:R-:W4:Y:S01]  /*10a40*/  LDL R18, [R1+0x1228] ;  /* 0x0012280001127983 */ /* 0x001f220000100800 */
[----:B------:R-:W-:-:S03]  /*10a50*/  PRMT R19, RZ, 0x7610, R19 ;  /* 0x00007610ff137816 */ /* 0x000fc60000000013 */
[----:B--2---:R0:W-:Y:S04]  /*10a60*/  STL [R1+0x2ec], R16 ;  /* 0x0002ec1001007387 */ /* 0x0041e80000100800 */
[----:B------:R-:W2:Y:S04]  /*10a70*/  LDL R17, [R1+0x1160] ;  /* 0x0011600001117983 */ /* 0x000ea80000100800 */
[----:B0-----:R-:W2:Y:S04]  /*10a80*/  LDL R16, [R1+0x11b8] ;  /* 0x0011b80001107983 */ /* 0x001ea80000100800 */
[----:B---3--:R0:W-:Y:S02]  /*10a90*/  STL [R1+0x2e8], R5 ;  /* 0x0002e80501007387 */ /* 0x0081e40000100800 */
[----:B0-----:R-:W-:-:S05]  /*10aa0*/  IADD3 R5, P4, PT, R37, R2, RZ ;  /* 0x0000000225057210 */ /* 0x001fca0007f9e0ff */
[----:B------:R-:W-:Y:S04]  /*10ab0*/  STL [R1+0xce8], R5 ;  /* 0x000ce80501007387 */ /* 0x000fe80000100800 */
[----:B----4-:R0:W-:Y:S02]  /*10ac0*/  STL [R1+0x2e4], R9 ;  /* 0x0002e40901007387 */ /* 0x0101e40000100800 */
[----:B0-----:R-:W-:Y:S02]  /*10ad0*/  LEA.HI.X.SX32 R9, R37, R3, 0x1, P4 ;  /* 0x0000000325097211 */ /* 0x001fe400020f0eff */
[----:B------:R-:W-:Y:S01]  /*10ae0*/  ISETP.GE.AND P4, PT, R20, RZ, PT ;  /* 0x000000ff1400720c */ /* 0x000fe20003f86270 */
[----:B------:R-:W-:-:S05]  /*10af0*/  @!P5 IMAD.MOV.U32 R20, RZ, RZ, R8 ;  /* 0x000000ffff14d224 */ /* 0x000fca00078e0008 */
[----:B------:R-:W3:Y:S01]  /*10b00*/  @!P5 LDG.E.U8 R19, desc[UR18][R20.64] ;  /* 0x000000121413d981 */ /* 0x000ee2000c1e1100 */
[----:B------:R-:W-:Y:S02]  /*10b10*/  ISETP.GE.AND P6, PT, R23, RZ, PT ;  /* 0x000000ff1700720c */ /* 0x000fe40003fc6270 */
[----:B------:R-:W-:Y:S01]  /*10b20*/  ISETP.GE.AND P5, PT, R18, RZ, PT ;  /* 0x000000ff1200720c */ /* 0x000fe20003fa6270 */
[----:B------:R-:W-:Y:S01]  /*10b30*/  STL [R1+0xce4], R9 ;  /* 0x000ce40901007387 */ /* 0x000fe20000100800 */
[----:B------:R-:W-:Y:S01]  /*10b40*/  PRMT R0, RZ, 0x7610, R0 ;  /* 0x00007610ff007816 */ /* 0x000fe20000000000 */
[----:B------:R-:W-:Y:S02]  /*10b50*/  @!P0 IMAD.MOV.U32 R18, RZ, RZ, R5 ;  /* 0x000000ffff128224 */ /* 0x000fe400078e0005 */
[----:B------:R-:W4:Y:S06]  /*10b60*/  LDL.LU R8, [R1+0x3c] ;  /* 0x00003c0001087983 */ /* 0x000f2c0000300800 */
[----:B------:R-:W-:-:S02]  /*10b70*/  @!P6 IMAD.MOV R13, RZ, RZ, -R13 ;  /* 0x000000ffff0de224 */ /* 0x000fc400078e0a0d */
[----:B------:R-:W-:Y:S01]  /*10b80*/  @!P5 IMAD.MOV R15, RZ, RZ, -R15 ;  /* 0x000000ffff0fd224 */ /* 0x000fe200078e0a0f */
[----:B------:R-:W0:Y:S01]  /*10b90*/  S2R R33, SR_TID.X ;  /* 0x0000000000217919 */ /* 0x000e220000002100 */
[----:B---3--:R1:W-:Y:S02]  /*10ba0*/  STL [R1+0x2e0], R19 ;  /* 0x0002e01301007387 */ /* 0x0083e40000100800 */
[----:B-1----:R-:W-:-:S05]  /*10bb0*/  @!P0 IMAD.MOV.U32 R19, RZ, RZ, R9 ;  /* 0x000000ffff138224 */ /* 0x002fca00078e0009 */
[----:B------:R1:W3:Y:S01]  /*10bc0*/  @!P0 LDG.E.U8 R0, desc[UR18][R18.64] ;  /* 0x0000001212008981 */ /* 0x0002e2000c1e1100 */
[----:B--2---:R-:W-:-:S03]  /*10bd0*/  ISETP.GE.AND P0, PT, R16, RZ, PT ;  /* 0x000000ff1000720c */ /* 0x004fc60003f06270 */
[----:B------:R-:W-:Y:S04]  /*10be0*/  STL [R1+0x1538], R13 ;  /* 0x0015380d01007387 */ /* 0x000fe80000100800 */
[----:B------:R2:W-:Y:S04]  /*10bf0*/  STL [R1+0x153c], R15 ;  /* 0x00153c0f01007387 */ /* 0x0005e80000100800 */
[----:B------:R-:W3:Y:S04]  /*10c00*/  LDL.LU R16, [R1+0x38] ;  /* 0x0000380001107983 */ /* 0x000ee80000300800 */
[----:B------:R-:W3:Y:S01]  /*10c10*/  LDL.LU R21, [R1+0x34] ;  /* 0x0000340001157983 */ /* 0x000ee20000300800 */
[----:B------:R-:W-:Y:S01]  /*10c20*/  ISETP.GE.AND P5, PT, R17, RZ, PT ;  /* 0x000000ff1100720c */ /* 0x000fe20003fa6270 */
[----:B------:R-:W-:Y:S01]  /*10c30*/  @!P4 IMAD.MOV R12, RZ, RZ, -R12 ;  /* 0x000000ffff0cc224 */ /* 0x000fe200078e0a0c */
[----:B------:R-:W-:-:S02]  /*10c40*/  ISETP.NE.AND P4, PT, R11, RZ, PT ;  /* 0x000000ff0b00720c */ /* 0x000fc40003f85270 */
[----:B------:R-:W-:-:S04]  /*10c50*/  LOP3.LUT R11, RZ, R11, RZ, 0x33, !PT ;  /* 0x0000000bff0b7212 */ /* 0x000fc800078e33ff */
[----:B----4-:R-:W-:Y:S01]  /*10c60*/  SEL R37, R11, R8, !P4 ;  /* 0x000000080b257207 */ /* 0x010fe20006000000 */
[----:B------:R-:W-:Y:S01]  /*10c70*/  VIADD R8, R34, 0xffffff88 ;  /* 0xffffff8822087836 */ /* 0x000fe20000000000 */
[----:B0-----:R-:W-:-:S03]  /*10c80*/  LOP3.LUT R33, R33, 0x7f, RZ, 0xc0, !PT ;  /* 0x0000007f21217812 */ /* 0x001fc600078ec0ff */
[----:B------:R-:W-:Y:S02]  /*10c90*/  @!P5 IMAD.MOV R10, RZ, RZ, -R10 ;  /* 0x000000ffff0ad224 */ /* 0x000fe400078e0a0a */
[C---:B------:R-:W-:Y:S01]  /*10ca0*/  IMAD R17, R4.reuse, 0x67, RZ ;  /* 0x0000006704117824 */ /* 0x040fe200078e02ff */
[C---:B------:R-:W-:Y:S01]  /*10cb0*/  SEL R90, R11.reuse, R90, !P4 ;  /* 0x0000005a0b5a7207 */ /* 0x040fe20006000000 */
[C---:B-1----:R-:W-:Y:S01]  /*10cc0*/  IMAD R18, R4.reuse, 0x6f, RZ ;  /* 0x0000006f04127824 */ /* 0x042fe200078e02ff */
[C---:B------:R-:W-:Y:S02]  /*10cd0*/  SEL R88, R11.reuse, R88, !P4 ;  /* 0x000000580b587207 */ /* 0x040fe40006000000 */
[C---:B------:R-:W-:Y:S02]  /*10ce0*/  SEL R84, R11.reuse, R84, !P4 ;  /* 0x000000540b547207 */ /* 0x040fe40006000000 */
[----:B------:R-:W-:Y:S01]  /*10cf0*/  SEL R82, R11, R82, !P4 ;  /* 0x000000520b527207 */ /* 0x000fe20006000000 */
[----:B------:R-:W-:Y:S01]  /*10d00*/  IMAD R22, R37, UR11, RZ ;  /* 0x0000000b25167c24 */ /* 0x000fe2000f8e02ff */
[----:B------:R-:W-:Y:S01]  /*10d10*/  SEL R67, R11, R67, !P4 ;  /* 0x000000430b437207 */ /* 0x000fe20006000000 */
[----:B------:R-:W-:-:S02]  /*10d20*/  IMAD R9, R4, 0x77, RZ ;  /* 0x0000007704097824 */ /* 0x000fc400078e02ff */
[----:B------:R-:W-:Y:S01]  /*10d30*/  @!P0 IMAD.MOV R14, RZ, RZ, -R14 ;  /* 0x000000ffff0e8224 */ /* 0x000fe200078e0a0e */
[----:B------:R-:W-:-:S05]  /*10d40*/  SEL R39, R11, R91, !P4 ;  /* 0x0000005b0b277207 */ /* 0x000fca0006000000 */
[----:B------:R-:W-:Y:S01]  /*10d50*/  IMAD R39, R39, UR5, RZ ;  /* 0x0000000527277c24 */ /* 0x000fe2000f8e02ff */
[C---:B------:R-:W-:Y:S01]  /*10d60*/  SEL R91, R11.reuse, R43, !P4 ;  /* 0x0000002b0b5b7207 */ /* 0x040fe20006000000 */
[----:B------:R-:W-:Y:S01]  /*10d70*/  IMAD R43, R90, UR13, RZ ;  /* 0x0000000d5a2b7c24 */ /* 0x000fe2000f8e02ff */
[C---:B------:R-:W-:Y:S01]  /*10d80*/  SEL R5, R11.reuse, R49, !P4 ;  /* 0x000000310b057207 */ /* 0x040fe20006000000 */
[----:B------:R-:W-:Y:S01]  /*10d90*/  IMAD R49, R82, UR21, RZ ;  /* 0x0000001552317c24 */ /* 0x000fe2000f8e02ff */
[C---:B------:R-:W-:Y:S01]  /*10da0*/  SEL R69, R11.reuse, R69, !P4 ;  /* 0x000000450b457207 */ /* 0x040fe20006000000 */
[----:B------:R-:W0:Y:S01]  /*10db0*/  LDCU UR5, c[0x0][0x3b0] ;  /* 0x00007600ff0577ac */ /* 0x000e220008000800 */
[----:B------:R-:W-:-:S03]  /*10dc0*/  SEL R71, R11, R71, !P4 ;  /* 0x000000470b477207 */ /* 0x000fc60006000000 */
[----:B------:R-:W-:Y:S01]  /*10dd0*/  IMAD R69, R69, UR25, RZ ;  /* 0x0000001945457c24 */ /* 0x000fe2000f8e02ff */
[----:B------:R-:W-:Y:S01]  /*10de0*/  SEL R86, R11, R86, !P4 ;  /* 0x000000560b567207 */ /* 0x000fe20006000000 */
[----:B------:R-:W-:Y:S01]  /*10df0*/  IMAD R71, R71, UR27, RZ ;  /* 0x0000001b47477c24 */ /* 0x000fe2000f8e02ff */
[----:B------:R-:W-:Y:S01]  /*10e00*/  SEL R73, R11, R73, !P4 ;  /* 0x000000490b497207 */ /* 0x000fe20006000000 */
[----:B------:R-:W1:Y:S04]  /*10e10*/  LDCU UR13, c[0x0][0x3b0] ;  /* 0x00007600ff0d77ac */ /* 0x000e680008000800 */
[----:B------:R-:W-:Y:S01]  /*10e20*/  IMAD R73, R73, UR29, RZ ;  /* 0x0000001d49497c24 */ /* 0x000fe2000f8e02ff */
[C---:B------:R-:W-:Y:S02]  /*10e30*/  SEL R87, R11.reuse, R87, !P4 ;  /* 0x000000570b577207 */ /* 0x040fe40006000000 */
[----:B------:R-:W-:-:S02]  /*10e40*/  SEL R75, R11, R75, !P4 ;  /* 0x0000004b0b4b7207 */ /* 0x000fc40006000000 */
[----:B------:R-:W-:-:S03]  /*10e50*/  SEL R76, R11, R76, !P4 ;  /* 0x0000004c0b4c7207 */ /* 0x000fc60006000000 */
[----:B------:R-:W-:Y:S01]  /*10e60*/  IMAD R75, R75, UR31, RZ ;  /* 0x0000001f4b4b7c24 */ /* 0x000fe2000f8e02ff */
[C---:B--2---:R-:W-:Y:S01]  /*10e70*/  SEL R15, R11.reuse, R55, !P4 ;  /* 0x000000370b0f7207 */ /* 0x044fe20006000000 */
[----:B------:R-:W-:Y:S01]  /*10e80*/  IMAD R76, R76, UR33, RZ ;  /* 0x000000214c4c7c24 */ /* 0x000fe2000f8e02ff */
[----:B------:R-:W-:Y:S01]  /*10e90*/  SEL R78, R11, R78, !P4 ;  /* 0x0000004e0b4e7207 */ /* 0x000fe20006000000 */
[----:B------:R-:W-:Y:S01]  /*10ea0*/  IMAD R55, R87, UR14, RZ ;  /* 0x0000000e57377c24 */ /* 0x000fe2000f8e02ff */
[C---:B------:R-:W-:Y:S01]  /*10eb0*/  SEL R66, R11.reuse, R66, !P4 ;  /* 0x000000420b427207 */ /* 0x040fe20006000000 */
[----:B------:R-:W2:Y:S02]  /*10ec0*/  LDCU UR14, c[0x0][0x3b0] ;  /* 0x00007600ff0e77ac */ /* 0x000ea40008000800 */
[----:B------:R-:W-:Y:S01]  /*10ed0*/  IMAD R78, R78, UR35, RZ ;  /* 0x000000234e4e7c24 */ /* 0x000fe2000f8e02ff */
[C---:B------:R-:W-:Y:S01]  /*10ee0*/  SEL R64, R11.reuse, R64, !P4 ;  /* 0x000000400b407207 */ /* 0x040fe20006000000 */
[----:B------:R-:W-:Y:S01]  /*10ef0*/  IMAD R66, R66, UR37, RZ ;  /* 0x0000002542427c24 */ /* 0x000fe2000f8e02ff */
[----:B------:R-:W-:-:S02]  /*10f00*/  SEL R42, R11, R42, !P4 ;  /* 0x0000002a0b2a7207 */ /* 0x000fc40006000000 */
[C---:B------:R-:W-:Y:S01]  /*10f10*/  SEL R83, R11.reuse, R83, !P4 ;  /* 0x000000530b537207 */ /* 0x040fe20006000000 */
[----:B------:R-:W-:Y:S01]  /*10f20*/  IMAD R64, R64, UR39, RZ ;  /* 0x0000002740407c24 */ /* 0x000fe2000f8e02ff */
[C---:B------:R-:W-:Y:S01]  /*10f30*/  SEL R44, R11.reuse, R44, !P4 ;  /* 0x0000002c0b2c7207 */ /* 0x040fe20006000000 */
[----:B------:R-:W-:Y:S01]  /*10f40*/  IMAD R42, R42, UR41, RZ ;  /* 0x000000292a2a7c24 */ /* 0x000fe2000f8e02ff */
[C---:B------:R-:W-:Y:S02]  /*10f50*/  SEL R46, R11.reuse, R46, !P4 ;  /* 0x0000002e0b2e7207 */ /* 0x040fe40006000000 */
[C---:B------:R-:W-:Y:S01]  /*10f60*/  SEL R81, R11.reuse, R81, !P4 ;  /* 0x000000510b517207 */ /* 0x040fe20006000000 */
[----:B------:R-:W-:Y:S01]  /*10f70*/  IMAD R44, R44, UR43, RZ ;  /* 0x0000002b2c2c7c24 */ /* 0x000fe2000f8e02ff */
[C---:B------:R-:W-:Y:S01]  /*10f80*/  SEL R48, R11.reuse, R48, !P4 ;  /* 0x000000300b307207 */ /* 0x040fe20006000000 */
[----:B------:R-:W-:Y:S01]  /*10f90*/  IMAD R46, R46, UR45, RZ ;  /* 0x0000002d2e2e7c24 */ /* 0x000fe2000f8e02ff */
[----:B------:R-:W-:-:S02]  /*10fa0*/  SEL R92, R11, R92, !P4 ;  /* 0x0000005c0b5c7207 */ /* 0x000fc40006000000 */
[C---:B------:R-:W-:Y:S02]  /*10fb0*/  SEL R89, R11.reuse, R89, !P4 ;  /* 0x000000590b597207 */ /* 0x040fe40006000000 */
[C---:B------:R-:W-:Y:S02]  /*10fc0*/  SEL R68, R11.reuse, R68, !P4 ;  /* 0x000000440b447207 */ /* 0x040fe40006000000 */
[C---:B------:R-:W-:Y:S02]  /*10fd0*/  SEL R70, R11.reuse, R70, !P4 ;  /* 0x000000460b467207 */ /* 0x040fe40006000000 */
[C---:B------:R-:W-:Y:S02]  /*10fe0*/  SEL R72, R11.reuse, R72, !P4 ;  /* 0x000000480b487207 */ /* 0x040fe40006000000 */
[C---:B------:R-:W-:Y:S02]  /*10ff0*/  SEL R74, R11.reuse, R74, !P4 ;  /* 0x0000004a0b4a7207 */ /* 0x040fe40006000000 */
        /* <DEDUP_REMOVED lines=17> */
[C---:B------:R-:W-:Y:S01]  /*11110*/  SEL R38, R11.reuse, R38, !P4 ;  /* 0x000000260b267207 */ /* 0x040fe20006000000 */
[----:B---3--:R-:W-:Y:S04]  /*11120*/  STL [R1+0x2dc], R0 ;  /* 0x0002dc0001007387 */ /* 0x008fe80000100800 */
[----:B------:R-:W-:Y:S04]  /*11130*/  STL [R1+0x12c0], R4 ;  /* 0x0012c00401007387 */ /* 0x000fe80000100800 */
[----:B------:R-:W-:Y:S04]  /*11140*/  STL [R1+0x131c], R4 ;  /* 0x00131c0401007387 */ /* 0x000fe80000100800 */
[----:B------:R-:W-:Y:S04]  /*11150*/  STL [R1+0x1334], R4 ;  /* 0x0013340401007387 */ /* 0x000fe80000100800 */
[----:B------:R-:W-:Y:S04]  /*11160*/  STL [R1+0x1368], R4 ;  /* 0x0013680401007387 */ /* 0x000fe80000100800 */
[----:B------:R-:W-:Y:S04]  /*11170*/  STL [R1+0x13a0], R4 ;  /* 0x0013a00401007387 */ /* 0x000fe80000100800 */
[----:B------:R-:W-:Y:S01]  /*11180*/  STL [R1+0x13d8], R4 ;  /* 0x0013d80401007387 */ /* 0x000fe20000100800 */
[----:B------:R-:W-:-:S03]  /*11190*/  SEL R16, R11, R16, !P4 ;  /* 0x000000100b107207 */ /* 0x000fc60006000000 */
[----:B------:R-:W-:Y:S04]  /*111a0*/  STL [R1+0x1410], R4 ;  /* 0x0014100401007387 */ /* 0x000fe80000100800 */
[----:B------:R-:W-:Y:S04]  /*111b0*/  STL [R1+0x1490], R4 ;  /* 0x0014900401007387 */ /* 0x000fe80000100800 */
[----:B------:R-:W-:Y:S04]  /*111c0*/  STL [R1+0x1624], R4 ;  /* 0x0016240401007387 */ /* 0x000fe80000100800 */
[----:B------:R-:W-:Y:S04]  /*111d0*/  STL [R1+0x163c], R8 ;  /* 0x00163c0801007387 */ /* 0x000fe80000100800 */
[----:B------:R-:W-:Y:S04]  /*111e0*/  STL [R1+0x1640], R34 ;  /* 0x0016402201007387 */ /* 0x000fe80000100800 */
[----:B------:R-:W-:Y:S04]  /*111f0*/  STL [R1+0x1540], R33 ;  /* 0x0015402101007387 */ /* 0x000fe80000100800 */
[----:B------:R3:W-:Y:S01]  /*11200*/  STL [R1+0x1544], R10 ;  /* 0x0015440a01007387 */ /* 0x0007e20000100800 */
[----:B------:R-:W-:-:S03]  /*11210*/  SEL R37, R11, R21, !P4 ;  /* 0x000000150b257207 */ /* 0x000fc60006000000 */
[----:B------:R-:W-:Y:S01]  /*11220*/  STL [R1+0x1548], R11 ;  /* 0x0015480b01007387 */ /* 0x000fe20000100800 */
[----:B---3--:R-:W-:Y:S01]  /*11230*/  SEL R10, R11, R59, !P4 ;  /* 0x0000003b0b0a7207 */ /* 0x008fe20006000000 */
[----:B------:R-:W-:Y:S01]  /*11240*/  IMAD R59, R16, UR11, RZ ;  /* 0x0000000b103b7c24 */ /* 0x000fe2000f8e02ff */
[CC--:B------:R-:W-:Y:S01]  /*11250*/  IADD3 R16, P5, PT, R17.reuse, R2.reuse, RZ ;  /* 0x0000000211107210 */ /* 0x0c0fe20007fbe0ff */
[----:B------:R-:W-:Y:S03]  /*11260*/  STL [R1+0x15ac], R90 ;  /* 0x0015ac5a01007387 */ /* 0x000fe60000100800 */
[----:B------:R-:W-:Y:S01]  /*11270*/  LEA.HI.X.SX32 R17, R17, R3, 0x1, P5 ;  /* 0x0000000311117211 */ /* 0x000fe200028f0eff */
[----:B------:R-:W-:Y:S01]  /*11280*/  STL [R1+0x15a4], R88 ;  /* 0x0015a45801007387 */ /* 0x000fe20000100800 */
[----:B------:R-:W-:Y:S01]  /*11290*/  IADD3 R21, P5, PT, R18, R2, RZ ;  /* 0x0000000212157210 */ /* 0x000fe20007fbe0ff */
[----:B------:R-:W-:-:S02]  /*112a0*/  VIADD R0, R34, 0x7f ;  /* 0x0000007f22007836 */ /* 0x000fc40000000000 */
[----:B------:R-:W-:Y:S01]  /*112b0*/  STL [R1+0x160c], R84 ;  /* 0x00160c5401007387 */ /* 0x000fe20000100800 */
[----:B------:R-:W-:-:S03]  /*112c0*/  LEA.HI.X.SX32 R18, R18, R3, 0x1, P5 ;  /* 0x0000000312127211 */ /* 0x000fc600028f0eff */
[----:B------:R-:W-:Y:S04]  /*112d0*/  STL [R1+0x1608], R82 ;  /* 0x0016085201007387 */ /* 0x000fe80000100800 */
[----:B------:R-:W-:Y:S01]  /*112e0*/  STL [R1+0x1558], R67 ;  /* 0x0015584301007387 */ /* 0x000fe20000100800 */
[----:B------:R-:W-:-:S03]  /*112f0*/  IADD3 R19, P5, PT, R9, R2, RZ ;  /* 0x0000000209137210 */ /* 0x000fc60007fbe0ff */
[----:B------:R-:W-:Y:S01]  /*11300*/  STL [R1+0x268], R16 ;  /* 0x0002681001007387 */ /* 0x000fe20000100800 */
[----:B------:R-:W-:-:S03]  /*11310*/  ISETP.GT.AND P0, PT, R0, 0x7f, PT ;  /* 0x0000007f0000780c */ /* 0x000fc60003f04270 */
[----:B------:R-:W-:Y:S01]  /*11320*/  STL [R1+0x154c], R16 ;  /* 0x00154c1001007387 */ /* 0x000fe20000100800 */
[----:B------:R-:W-:-:S03]  /*11330*/  IMAD R0, R4, 0x7f, RZ ;  /* 0x0000007f04007824 */ /* 0x000fc600078e02ff */
[----:B------:R-:W-:Y:S04]  /*11340*/  STL [R1+0x264], R17 ;  /* 0x0002641101007387 */ /* 0x000fe80000100800 */
[----:B------:R-:W-:Y:S01]  /*11350*/  STL [R1+0x1550], R17 ;  /* 0x0015501101007387 */ /* 0x000fe20000100800 */
[----:B------:R-:W-:-:S03]  /*11360*/  LEA.HI.X.SX32 R20, R9, R3, 0x1, P5 ;  /* 0x0000000309147211 */ /* 0x000fc600028f0eff */
        /* <DEDUP_REMOVED lines=21> */
[----:B------:R-:W-:-:S03]  /*114c0*/  LEA.HI.X.SX32 R0, R0, R3, 0x1, P5 ;  /* 0x0000000300007211 */ /* 0x000fc600028f0eff */
        /* <DEDUP_REMOVED lines=9> */
[----:B------:R3:W-:Y:S04]  /*11560*/  STL [R1+0x156c], R0 ;  /* 0x00156c0001007387 */ /* 0x0007e80000100800 */
[----:B------:R-:W-:Y:S04]  /*11570*/  STL [R1+0x1370], R3 ;  /* 0x0013700301007387 */ /* 0x000fe80000100800 */
[----:B------:R-:W-:Y:S01]  /*11580*/  STL [R1+0x1384], R3 ;  /* 0x0013840301007387 */ /* 0x000fe20000100800 */
[----:B------:R-:W-:-:S03]  /*11590*/  IMAD R37, R37, UR11, RZ ;  /* 0x0000000b25257c24 */ /* 0x000fc6000f8e02ff */
[----:B------:R-:W-:Y:S01]  /*115a0*/  STL [R1+0x13a8], R3 ;  /* 0x0013a80301007387 */ /* 0x000fe20000100800 */
[----:B---3--:R-:W-:-:S03]  /*115b0*/  IADD3 R0, P5, PT, R22, R7, RZ ;  /* 0x0000000716007210 */ /* 0x008fc60007fbe0ff */
        /* <DEDUP_REMOVED lines=8> */
[----:B------:R3:W-:Y:S04]  /*11640*/  STL [R1+0x288], R0 ;  /* 0x0002880001007387 */ /* 0x0007e80000100800 */
[----:B------:R-:W-:Y:S01]  /*11650*/  STL [R1+0x2c8], R4 ;  /* 0x0002c80401007387 */ /* 0x000fe20000100800 */
[----:B---3--:R-:W-:-:S02]  /*11660*/  LEA.HI.X.SX32 R0, R22, R6, 0x1, P5 ;  /* 0x0000000616007211 */ /* 0x008fc400028f0eff */
[----:B------:R-:W-:-:S03]  /*11670*/  IADD3 R3, P5, PT, R39, R7, RZ ;  /* 0x0000000727037210 */ /* 0x000fc60007fbe0ff */
[----:B------:R3:W-:Y:S01]  /*11680*/  STL [R1+0x284], R0 ;  /* 0x0002840001007387 */ /* 0x0007e20000100800 */
[----:B------:R-:W-:Y:S02]  /*11690*/  ISETP.LT.AND P0, PT, R33, R34, P0 ;  /* 0x000000222100720c */ /* 0x000fe40000701270 */
[----:B------:R-:W-:Y:S01]  /*116a0*/  SEL R34, R11, R45, !P4 ;  /* 0x0000002d0b227207 */ /* 0x000fe20006000000 */
[----:B------:R-:W-:Y:S01]  /*116b0*/  STL [R1+0x328], R3 ;  /* 0x0003280301007387 */ /* 0x000fe20000100800 */
[----:B---3--:R-:W-:Y:S01]  /*116c0*/  LEA.HI.X.SX32 R0, R37, R6, 0x1, P6 ;  /* 0x0000000625007211 */ /* 0x008fe200030f0eff */
[----:B------:R-:W-:Y:S01]  /*116d0*/  IMAD R45, R88, UR15, RZ ;  /* 0x0000000f582d7c24 */ /* 0x000fe2000f8e02ff */
[----:B------:R-:W-:Y:S02]  /*116e0*/  IADD3 R4, P6, PT, R43, R7, RZ ;  /* 0x000000072b047210 */ /* 0x000fe40007fde0ff */
[C---:B------:R-:W-:Y:S01]  /*116f0*/  SEL R8, R11.reuse, R47, !P4 ;  /* 0x0000002f0b087207 */ /* 0x040fe20006000000 */
[----:B------:R3:W-:Y:S01]  /*11700*/  STL [R1+0x2c4], R0 ;  /* 0x0002c40001007387 */ /* 0x0007e20000100800 */
[----:B------:R-:W-:Y:S01]  /*11710*/  IMAD R47, R84, UR17, RZ ;  /* 0x00000011542f7c24 */ /* 0x000fe2000f8e02ff */
[----:B------:R-:W-:-:S02]  /*11720*/  SEL R33, R11, R51, !P4 ;  /* 0x000000330b217207 */ /* 0x000fc40006000000 */
[C---:B------:R-:W-:Y:S01]  /*11730*/  SEL R12, R11.reuse, R12, !P4 ;  /* 0x0000000c0b0c7207 */ /* 0x040fe20006000000 */
[----:B------:R4:W-:Y:S01]  /*11740*/  STL [R1+0x368], R4 ;  /* 0x0003680401007387 */ /* 0x0009e20000100800 */
[----:B------:R-:W-:Y:S01]  /*11750*/  SEL R14, R11, R14, !P4 ;  /* 0x0000000e0b0e7207 */ /* 0x000fe20006000000 */
[----:B------:R-:W-:Y:S02]  /*11760*/  IMAD R48, R48, UR47, RZ ;  /* 0x0000002f30307c24 */ /* 0x000fe4000f8e02ff */
[----:B------:R-:W-:Y:S01]  /*11770*/  IMAD R62, R62, UR49, RZ ;  /* 0x000000313e3e7c24 */ /* 0x000fe2000f8e02ff */
[----:B---3--:R-:W-:Y:S01]  /*11780*/  LEA.HI.X.SX32 R0, R39, R6, 0x1, P5 ;  /* 0x0000000627007211 */ /* 0x008fe200028f0eff */
[----:B------:R-:W-:Y:S02]  /*11790*/  IMAD R52, R52, UR51, RZ ;  /* 0x0000003334347c24 */ /* 0x000fe4000f8e02ff */
[----:B------:R-:W-:Y:S02]  /*117a0*/  IMAD R54, R54, UR53, RZ ;  /* 0x0000003536367c24 */ /* 0x000fe4000f8e02ff */
[----:B------:R-:W-:Y:S01]  /*117b0*/  IMAD R56, R56, UR55, RZ ;  /* 0x0000003738387c24 */ /* 0x000fe2000f8e02ff */
[----:B----4-:R-:W-:Y:S01]  /*117c0*/  IADD3 R4, P5, PT, R45, R7, RZ ;  /* 0x000000072d047210 */ /* 0x010fe20007fbe0ff */
[----:B------:R3:W-:Y:S01]  /*117d0*/  STL [R1+0x324], R0 ;  /* 0x0003240001007387 */ /* 0x0007e20000100800 */
[----:B------:R-:W-:-:S02]  /*117e0*/  IMAD R58, R58, UR57, RZ ;  /* 0x000000393a3a7c24 */ /* 0x000fc4000f8e02ff */
[----:B------:R-:W-:Y:S01]  /*117f0*/  IMAD R60, R60, UR59, RZ ;  /* 0x0000003b3c3c7c24 */ /* 0x000fe2000f8e02ff */
[----:B------:R-:W-:Y:S01]  /*11800*/  STL [R1+0x3a8], R4 ;  /* 0x0003a80401007387 */ /* 0x000fe20000100800 */
[----:B------:R-:W-:Y:S02]  /*11810*/  IMAD R50, R50, UR61, RZ ;  /* 0x0000003d32327c24 */ /* 0x000fe4000f8e02ff */
[----:B------:R-:W-:Y:S02]  /*11820*/  IMAD R41, R41, UR62, RZ ;  /* 0x0000003e29297c24 */ /* 0x000fe4000f8e02ff */
[----:B------:R-:W-:Y:S01]  /*11830*/  IMAD R40, R40, UR63, RZ ;  /* 0x0000003f28287c24 */ /* 0x000fe2000f8e02ff */
[----:B---3--:R-:W-:Y:S01]  /*11840*/  LEA.HI.X.SX32 R0, R43, R6, 0x1, P6 ;  /* 0x000000062b007211 */ /* 0x008fe200030f0eff */
[----:B------:R-:W-:Y:S01]  /*11850*/  IMAD R38, R38, UR64, RZ ;  /* 0x0000004026267c24 */ /* 0x000fe2000f8e02ff */
[----:B------:R-:W-:Y:S01]  /*11860*/  IADD3 R9, P6, PT, R47, R7, RZ ;  /* 0x000000072f097210 */ /* 0x000fe20007fde0ff */
[----:B------:R-:W-:-:S02]  /*11870*/  IMAD R92, R92, UR11, RZ ;  /* 0x0000000b5c5c7c24 */ /* 0x000fc4000f8e02ff */
[----:B------:R-:W-:Y:S01]  /*11880*/  IMAD R57, R86, UR12, RZ ;  /* 0x0000000c56397c24 */ /* 0x000fe2000f8e02ff */
[----:B------:R3:W-:Y:S01]  /*11890*/  STL [R1+0x364], R0 ;  /* 0x0003640001007387 */ /* 0x0007e20000100800 */
[----:B------:R-:W-:Y:S02]  /*118a0*/  IMAD R51, R67, UR23, RZ ;  /* 0x0000001743337c24 */ /* 0x000fe4000f8e02ff */
[----:B------:R-:W-:Y:S01]  /*118b0*/  IMAD R53, R89, UR16, RZ ;  /* 0x0000001059357c24 */ /* 0x000fe2000f8e02ff */
[----:B------:R4:W-:Y:S01]  /*118c0*/  STL [R1+0x3e8], R9 ;  /* 0x0003e80901007387 */ /* 0x0009e20000100800 */
[----:B------:R-:W-:Y:S01]  /*118d0*/  IMAD R12, R12, UR65, RZ ;  /* 0x000000410c0c7c24 */ /* 0x000fe2000f8e02ff */
[----:B------:R-:W-:Y:S01]  /*118e0*/  PRMT R2, RZ, 0x7610, R2 ;  /* 0x00007610ff027816 */ /* 0x000fe20000000002 */
[----:B------:R-:W-:Y:S01]  /*118f0*/  IMAD R14, R14, UR66, RZ ;  /* 0x000000420e0e7c24 */ /* 0x000fe2000f8e02ff */
[----:B------:R-:W0:Y:S01]  /*11900*/  LDCU UR12, c[0x0][0x3b0] ;  /* 0x00007600ff0c77ac */ /* 0x000e220008000800 */
[----:B---3--:R-:W-:-:S02]  /*11910*/  LEA.HI.X.SX32 R0, R45, R6, 0x1, P5 ;  /* 0x000000062d007211 */ /* 0x008fc400028f0eff */
[----:B------:R-:W-:Y:S01]  /*11920*/  IADD3 R85, P5, PT, R49, R7, RZ ;  /* 0x0000000731557210 */ /* 0x000fe20007fbe0ff */
[----:B------:R-:W-:Y:S01]  /*11930*/  IMAD R37, R79, UR36, RZ ;  /* 0x000000244f257c24 */ /* 0x000fe2000f8e02ff */
[----:B------:R-:W3:Y:S01]  /*11940*/  LDCU UR15, c[0x0][0x3b0] ;  /* 0x00007600ff0f77ac */ /* 0x000ee20008000800 */
[----:B------:R1:W-:Y:S01]  /*11950*/  STL [R1+0x3a4], R0 ;  /* 0x0003a40001007387 */ /* 0x0003e20000100800 */
[----:B----4-:R-:W-:-:S03]  /*11960*/  LEA.HI.X.SX32 R9, R49, R6, 0x1, P5 ;  /* 0x0000000631097211 */ /* 0x010fc600028f0eff */
[----:B------:R-:W-:Y:S01]  /*11970*/  STL [R1+0x428], R85 ;  /* 0x0004285501007387 */ /* 0x000fe20000100800 */
[----:B-1----:R-:W-:Y:S02]  /*11980*/  LEA.HI.X.SX32 R0, R47, R6, 0x1, P6 ;  /* 0x000000062f007211 */ /* 0x002fe400030f0eff */
[----:B------:R-:W-:-:S03]  /*11990*/  IADD3 R35, P6, PT, R51, R7, RZ ;  /* 0x0000000733237210 */ /* 0x000fc60007fde0ff */
[----:B------:R1:W-:Y:S01]  /*119a0*/  STL [R1+0x3e4], R0 ;  /* 0x0003e40001007387 */ /* 0x0003e20000100800 */
[----:B------:R-:W-:-:S03]  /*119b0*/  LEA.HI.X.SX32 R93, R51, R6, 0x1, P6 ;  /* 0x00000006335d7211 */ /* 0x000fc600030f0eff */
[----:B------:R4:W-:Y:S01]  /*119c0*/  STL [R1+0x424], R9 ;  /* 0x0004240901007387 */ /* 0x0009e20000100800 */
[----:B-1----:R-:W-:-:S03]  /*119d0*/  IADD3 R0, P5, PT, R69, R7, RZ ;  /* 0x0000000745007210 */ /* 0x002fc60007fbe0ff */
[----:B------:R-:W-:Y:S01]  /*119e0*/  STL [R1+0x468], R35 ;  /* 0x0004682301007387 */ /* 0x000fe20000100800 */
[----:B----4-:R-:W-:-:S03]  /*119f0*/  IADD3 R9, P6, PT, R71, R7, RZ ;  /* 0x0000000747097210 */ /* 0x010fc60007fde0ff */
[----:B------:R1:W-:Y:S04]  /*11a00*/  STL [R1+0x4a8], R0 ;  /* 0x0004a80001007387 */ /* 0x0003e80000100800 */
[----:B------:R-:W-:Y:S04]  /*11a10*/  STL [R1+0x159c], R86 ;  /* 0x00159c5601007387 */ /* 0x000fe80000100800 */
[----:B------:R-:W-:Y:S01]  /*11a20*/  STL [R1+0x1570], R69 ;  /* 0x0015704501007387 */ /* 0x000fe20000100800 */
[----:B-1----:R-:W-:-:S03]  /*11a30*/  LEA.HI.X.SX32 R0, R69, R6, 0x1, P5 ;  /* 0x0000000645007211 */ /* 0x002fc600028f0eff */
[----:B------:R-:W-:Y:S04]  /*11a40*/  STL [R1+0x4e8], R9 ;  /* 0x0004e80901007387 */ /* 0x000fe80000100800 */
[----:B------:R-:W-:Y:S04]  /*11a50*/  STL [R1+0x464], R93 ;  /* 0x0004645d01007387 */ /* 0x000fe80000100800 */
[----:B------:R1:W-:Y:S04]  /*11a60*/  STL [R1+0x4a4], R0 ;  /* 0x0004a40001007387 */ /* 0x0003e80000100800 */
[----:B------:R-:W-:Y:S01]  /*11a70*/  STL [R1+0x1610], R87 ;  /* 0x0016105701007387 */ /* 0x000fe20000100800 */
[----:B-1----:R-:W-:-:S05]  /*11a80*/  IADD3 R0, P5, PT, R73, R7, RZ ;  /* 0x0000000749007210 */ /* 0x002fca0007fbe0ff */
[----:B------:R1:W-:Y:S04]  /*11a90*/  STL [R1+0x528], R0 ;  /* 0x0005280001007387 */ /* 0x0003e80000100800 */
[----:B------:R-:W-:Y:S01]  /*11aa0*/  STL [R1+0x1574], R71 ;  /* 0x0015744701007387 */ /* 0x000fe20000100800 */
[----:B-1----:R-:W-:Y:S02]  /*11ab0*/  LEA.HI.X.SX32 R0, R71, R6, 0x1, P6 ;  /* 0x0000000647007211 */ /* 0x002fe400030f0eff */
[----:B------:R-:W-:-:S03]  /*11ac0*/  IADD3 R87, P6, PT, R75, R7, RZ ;  /* 0x000000074b577210 */ /* 0x000fc60007fde0ff */
[----:B------:R1:W-:Y:S04]  /*11ad0*/  STL [R1+0x4e4], R0 ;  /* 0x0004e40001007387 */ /* 0x0003e80000100800 */
[----:B------:R-:W-:Y:S01]  /*11ae0*/  STL [R1+0x1578], R73 ;  /* 0x0015784901007387 */ /* 0x000fe20000100800 */
[----:B-1----:R-:W-:Y:S02]  /*11af0*/  LEA.HI.X.SX32 R0, R73, R6, 0x1, P5 ;  /* 0x0000000649007211 */ /* 0x002fe400028f0eff */
[----:B------:R-:W-:-:S03]  /*11b00*/  IADD3 R84, P5, PT, R76, R7, RZ ;  /* 0x000000074c547210 */ /* 0x000fc60007fbe0ff */
[----:B------:R1:W-:Y:S01]  /*11b10*/  STL [R1+0x524], R0 ;  /* 0x0005240001007387 */ /* 0x0003e20000100800 */
[----:B------:R-:W-:-:S03]  /*11b20*/  LEA.HI.X.SX32 R9, R76, R6, 0x1, P5 ;  /* 0x000000064c097211 */ /* 0x000fc600028f0eff */
[----:B------:R-:W-:Y:S01]  /*11b30*/  STL [R1+0x568], R87 ;  /* 0x0005685701007387 */ /* 0x000fe20000100800 */
[----:B-1----:R-:W-:-:S03]  /*11b40*/  LEA.HI.X.SX32 R0, R75, R6, 0x1, P6 ;  /* 0x000000064b007211 */ /* 0x002fc600030f0eff */
[----:B------:R-:W-:Y:S01]  /*11b50*/  STL [R1+0x157c], R75 ;  /* 0x00157c4b01007387 */ /* 0x000fe20000100800 */
[----:B------:R-:W-:-:S03]  /*11b60*/  IADD3 R82, P6, PT, R78, R7, RZ ;  /* 0x000000074e527210 */ /* 0x000fc60007fde0ff */
[----:B------:R-:W-:Y:S04]  /*11b70*/  STL [R1+0x5a8], R84 ;  /* 0x0005a85401007387 */ /* 0x000fe80000100800 */
[----:B------:R1:W-:Y:S04]  /*11b80*/  STL [R1+0x564], R0 ;  /* 0x0005640001007387 */ /* 0x0003e80000100800 */
[----:B------:R-:W-:Y:S01]  /*11b90*/  STL [R1+0x1600], R76 ;  /* 0x0016004c01007387 */ /* 0x000fe20000100800 */
[----:B-1----:R-:W-:-:S03]  /*11ba0*/  IADD3 R0, P5, PT, R66, R7, RZ ;  /* 0x0000000742007210 */ /* 0x002fc60007fbe0ff */
[----:B------:R1:W-:Y:S04]  /*11bb0*/  STL [R1+0x5a4], R9 ;  /* 0x0005a40901007387 */ /* 0x0003e80000100800 */
[----:B------:R-:W-:Y:S04]  /*11bc0*/  STL [R1+0x5e8], R82 ;  /* 0x0005e85201007387 */ /* 0x000fe80000100800 */
[----:B------:R4:W-:Y:S01]  /*11bd0*/  STL [R1+0x628], R0 ;  /* 0x0006280001007387 */ /* 0x0009e20000100800 */
[----:B-1----:R-:W-:-:S03]  /*11be0*/  LEA.HI.X.SX32 R9, R78, R6, 0x1, P6 ;  /* 0x000000064e097211 */ /* 0x002fc600030f0eff */
[----:B------:R-:W-:Y:S04]  /*11bf0*/  STL [R1+0x1594], R83 ;  /* 0x0015945301007387 */ /* 0x000fe80000100800 */
[----:B------:R1:W-:Y:S01]  /*11c00*/  STL [R1+0x1604], R78 ;  /* 0x0016044e01007387 */ /* 0x0003e20000100800 */
[----:B----4-:R-:W-:-:S03]  /*11c10*/  IADD3 R0, P6, PT, R64, R7, RZ ;  /* 0x0000000740007210 */ /* 0x010fc60007fde0ff */
[----:B------:R4:W-:Y:S04]  /*11c20*/  STL [R1+0x5e4], R9 ;  /* 0x0005e40901007387 */ /* 0x0009e80000100800 */
[----:B------:R-:W-:Y:S01]  /*11c30*/  STL [R1+0x15f8], R66 ;  /* 0x0015f84201007387 */ /* 0x000fe20000100800 */
[-C--:B-1----:R-:W-:Y:S02]  /*11c40*/  LEA.HI.X.SX32 R78, R66, R6.reuse, 0x1, P5 ;  /* 0x00000006424e7211 */ /* 0x082fe400028f0eff */
[C---:B------:R-:W-:Y:S01]  /*11c50*/  IADD3 R76, P5, PT, R42.reuse, R7, RZ ;  /* 0x000000072a4c7210 */ /* 0x040fe20007fbe0ff */
[----:B------:R1:W-:Y:S04]  /*11c60*/  STL [R1+0x668], R0 ;  /* 0x0006680001007387 */ /* 0x0003e80000100800 */
[----:B------:R-:W-:Y:S01]  /*11c70*/  STL [R1+0x624], R78 ;  /* 0x0006244e01007387 */ /* 0x000fe20000100800 */
[----:B----4-:R-:W-:-:S03]  /*11c80*/  LEA.HI.X.SX32 R9, R42, R6, 0x1, P5 ;  /* 0x000000062a097211 */ /* 0x010fc600028f0eff */
[----:B------:R-:W-:Y:S01]  /*11c90*/  STL [R1+0x158c], R81 ;  /* 0x00158c5101007387 */ /* 0x000fe20000100800 */
[----:B-1----:R-:W-:-:S03]  /*11ca0*/  LEA.HI.X.SX32 R0, R64, R6, 0x1, P6 ;  /* 0x0000000640007211 */ /* 0x002fc600030f0eff */
[----:B------:R-:W-:Y:S01]  /*11cb0*/  STL [R1+0x6a8], R76 ;  /* 0x0006a84c01007387 */ /* 0x000fe20000100800 */
[----:B------:R-:W-:-:S03]  /*11cc0*/  IADD3 R11, P6, PT, R44, R7, RZ ;  /* 0x000000072c0b7210 */ /* 0x000fc60007fde0ff */
[----:B------:R-:W-:Y:S04]  /*11cd0*/  STL [R1+0x15f4], R64 ;  /* 0x0015f44001007387 */ /* 0x000fe80000100800 */
[----:B------:R1:W-:Y:S04]  /*11ce0*/  STL [R1+0x664], R0 ;  /* 0x0006640001007387 */ /* 0x0003e80000100800 */
[----:B------:R4:W-:Y:S01]  /*11cf0*/  STL [R1+0x6e8], R11 ;  /* 0x0006e80b01007387 */ /* 0x0009e20000100800 */
[----:B-1----:R-:W-:-:S03]  /*11d00*/  IADD3 R0, P5, PT, R46, R7, RZ ;  /* 0x000000072e007210 */ /* 0x002fc60007fbe0ff */
[----:B------:R1:W-:Y:S01]  /*11d10*/  STL [R1+0x6a4], R9 ;  /* 0x0006a40901007387 */ /* 0x0003e20000100800 */
[----:B----4-:R-:W-:-:S03]  /*11d20*/  LEA.HI.X.SX32 R11, R44, R6, 0x1, P6 ;  /* 0x000000062c0b7211 */ /* 0x010fc600030f0eff */
[----:B------:R-:W-:Y:S04]  /*11d30*/  STL [R1+0x15fc], R68 ;  /* 0x0015fc4401007387 */ /* 0x000fe80000100800 */
[----:B------:R4:W-:Y:S01]  /*11d40*/  STL [R1+0x728], R0 ;  /* 0x0007280001007387 */ /* 0x0009e20000100800 */
[----:B-1----:R-:W-:-:S03]  /*11d50*/  IADD3 R9, P6, PT, R48, R7, RZ ;  /* 0x0000000730097210 */ /* 0x002fc60007fde0ff */
[----:B------:R-:W-:Y:S01]  /*11d60*/  STL [R1+0x6e4], R11 ;  /* 0x0006e40b01007387 */ /* 0x000fe20000100800 */
[----:B----4-:R-:W-:-:S03]  /*11d70*/  LEA.HI.X.SX32 R0, R46, R6, 0x1, P5 ;  /* 0x000000062e007211 */ /* 0x010fc600028f0eff */
[----:B------:R-:W-:Y:S01]  /*11d80*/  STL [R1+0x768], R9 ;  /* 0x0007680901007387 */ /* 0x000fe20000100800 */
[----:B------:R-:W-:-:S03]  /*11d90*/  IADD3 R66, P5, PT, R62, R7, RZ ;  /* 0x000000073e427210 */ /* 0x000fc60007fbe0ff */
[----:B------:R1:W-:Y:S01]  /*11da0*/  STL [R1+0x724], R0 ;  /* 0x0007240001007387 */ /* 0x0003e20000100800 */
[----:B------:R-:W-:Y:S01]  /*11db0*/  IMAD R47, R68, UR24, RZ ;  /* 0x00000018442f7c24 */ /* 0x000fe2000f8e02ff */
[-C--:B------:R-:W-:Y:S02]  /*11dc0*/  LEA.HI.X.SX32 R68, R62, R6.reuse, 0x1, P5 ;  /* 0x000000063e447211 */ /* 0x080fe400028f0eff */
[----:B------:R-:W-:Y:S01]  /*11dd0*/  STL [R1+0x7a8], R66 ;  /* 0x0007a84201007387 */ /* 0x000fe20000100800 */
[----:B-1----:R-:W-:Y:S02]  /*11de0*/  LEA.HI.X.SX32 R0, R48, R6, 0x1, P6 ;  /* 0x0000000630007211 */ /* 0x002fe400030f0eff */
[----:B------:R-:W-:-:S03]  /*11df0*/  IADD3 R64, P6, PT, R52, R7, RZ ;  /* 0x0000000734407210 */ /* 0x000fc60007fde0ff */
[----:B------:R1:W-:Y:S01]  /*11e00*/  STL [R1+0x764], R0 ;  /* 0x0007640001007387 */ /* 0x0003e20000100800 */
[----:B------:R-:W-:-:S03]  /*11e10*/  LEA.HI.X.SX32 R9, R52, R6, 0x1, P6 ;  /* 0x0000000634097211 */ /* 0x000fc600030f0eff */
[----:B------:R4:W-:Y:S01]  /*11e20*/  STL [R1+0x15f0], R62 ;  /* 0x0015f03e01007387 */ /* 0x0009e20000100800 */
[----:B-1----:R-:W-:-:S03]  /*11e30*/  IADD3 R0, P5, PT, R54, R7, RZ ;  /* 0x0000000736007210 */ /* 0x002fc60007fbe0ff */
[----:B------:R-:W-:Y:S04]  /*11e40*/  STL [R1+0x7e8], R64 ;  /* 0x0007e84001007387 */ /* 0x000fe80000100800 */
[----:B------:R-:W-:Y:S04]  /*11e50*/  STL [R1+0x7a4], R68 ;  /* 0x0007a44401007387 */ /* 0x000fe80000100800 */
[----:B------:R1:W-:Y:S01]  /*11e60*/  STL [R1+0x828], R0 ;  /* 0x0008280001007387 */ /* 0x0003e20000100800 */
[----:B----4-:R-:W-:-:S03]  /*11e70*/  LEA.HI.X.SX32 R62, R54, R6, 0x1, P5 ;  /* 0x00000006363e7211 */ /* 0x010fc600028f0eff */
[----:B------:R-:W-:Y:S01]  /*11e80*/  STL [R1+0x1580], R52 ;  /* 0x0015803401007387 */ /* 0x000fe20000100800 */
[----:B-1----:R-:W-:-:S03]  /*11e90*/  IADD3 R0, P6, PT, R56, R7, RZ ;  /* 0x0000000738007210 */ /* 0x002fc60007fde0ff */
[----:B------:R1:W-:Y:S04]  /*11ea0*/  STL [R1+0x7e4], R9 ;  /* 0x0007e40901007387 */ /* 0x0003e80000100800 */
[----:B------:R-:W-:Y:S04]  /*11eb0*/  STL [R1+0x1584], R54 ;  /* 0x0015843601007387 */ /* 0x000fe80000100800 */
[----:B------:R4:W-:Y:S01]  /*11ec0*/  STL [R1+0x868], R0 ;  /* 0x0008680001007387 */ /* 0x0009e20000100800 */
[----:B-1----:R-:W-:-:S03]  /*11ed0*/  LEA.HI.X.SX32 R9, R56, R6, 0x1, P6 ;  /* 0x0000000638097211 */ /* 0x002fc600030f0eff */
[----:B------:R-:W-:Y:S01]  /*11ee0*/  STL [R1+0x824], R62 ;  /* 0x0008243e01007387 */ /* 0x000fe20000100800 */
[----:B----4-:R-:W-:-:S05]  /*11ef0*/  IADD3 R0, P5, PT, R58, R7, RZ ;  /* 0x000000073a007210 */ /* 0x010fca0007fbe0ff */
[----:B------:R1:W-:Y:S04]  /*11f00*/  STL [R1+0x8a8], R0 ;  /* 0x0008a80001007387 */ /* 0x0003e80000100800 */
[----:B------:R-:W-:Y:S01]  /*11f10*/  STL [R1+0x15e8], R56 ;  /* 0x0015e83801007387 */ /* 0x000fe20000100800 */
[----:B-1----:R-:W-:-:S03]  /*11f20*/  IADD3 R0, P6, PT, R60, R7, RZ ;  /* 0x000000073c007210 */ /* 0x002fc60007fde0ff */
[----:B------:R1:W-:Y:S04]  /*11f30*/  STL [R1+0x864], R9 ;  /* 0x0008640901007387 */ /* 0x0003e80000100800 */
[----:B------:R4:W-:Y:S04]  /*11f40*/  STL [R1+0x15ec], R58 ;  /* 0x0015ec3a01007387 */ /* 0x0009e80000100800 */
[----:B------:R0:W-:Y:S01]  /*11f50*/  STL [R1+0x8e8], R0 ;  /* 0x0008e80001007387 */ /* 0x0001e20000100800 */
[-C--:B-1----:R-:W-:Y:S02]  /*11f60*/  LEA.HI.X.SX32 R9, R58, R6.reuse, 0x1, P5 ;  /* 0x000000063a097211 */ /* 0x082fe400028f0eff */
[----:B----4-:R-:W-:-:S03]  /*11f70*/  LEA.HI.X.SX32 R58, R60, R6, 0x1, P6 ;  /* 0x000000063c3a7211 */ /* 0x010fc600030f0eff */
[----:B------:R1:W-:Y:S01]  /*11f80*/  STL [R1+0x8a4], R9 ;  /* 0x0008a40901007387 */ /* 0x0003e20000100800 */
[----:B0-----:R-:W-:-:S05]  /*11f90*/  IADD3 R0, P5, PT, R50, R7, RZ ;  /* 0x0000000732007210 */ /* 0x001fca0007fbe0ff */
[----:B------:R0:W-:Y:S01]  /*11fa0*/  STL [R1+0x928], R0 ;  /* 0x0009280001007387 */ /* 0x0001e20000100800 */
[----:B-1----:R-:W-:-:S03]  /*11fb0*/  IADD3 R9, P6, PT, R41, R7, RZ ;  /* 0x0000000729097210 */ /* 0x002fc60007fde0ff */
[----:B------:R-:W-:Y:S01]  /*11fc0*/  STL [R1+0x1588], R50 ;  /* 0x0015883201007387 */ /* 0x000fe20000100800 */
[----:B0-----:R-:W-:-:S03]  /*11fd0*/  LEA.HI.X.SX32 R0, R50, R6, 0x1, P5 ;  /* 0x0000000632007211 */ /* 0x001fc600028f0eff */
[----:B------:R-:W-:Y:S01]  /*11fe0*/  STL [R1+0x968], R9 ;  /* 0x0009680901007387 */ /* 0x000fe20000100800 */
[----:B------:R-:W-:-:S03]  /*11ff0*/  IADD3 R32, P5, PT, R40, R7, RZ ;  /* 0x0000000728207210 */ /* 0x000fc60007fbe0ff */
[----:B------:R-:W-:Y:S04]  /*12000*/  STL [R1+0x8e4], R58 ;  /* 0x0008e43a01007387 */ /* 0x000fe80000100800 */
[----:B------:R0:W-:Y:S01]  /*12010*/  STL [R1+0x924], R0 ;  /* 0x0009240001007387 */ /* 0x0001e20000100800 */
[----:B------:R-:W-:-:S03]  /*12020*/  LEA.HI.X.SX32 R56, R40, R6, 0x1, P5 ;  /* 0x0000000628387211 */ /* 0x000fc600028f0eff */
[----:B------:R-:W-:Y:S01]  /*12030*/  STL [R1+0x1590], R77 ;  /* 0x0015904d01007387 */ /* 0x000fe20000100800 */
[-C--:B------:R-:W-:Y:S02]  /*12040*/  IADD3 R23, P5, PT, R12, R7.reuse, RZ ;  /* 0x000000070c177210 */ /* 0x080fe40007fbe0ff */
[-C--:B0-----:R-:W-:Y:S02]  /*12050*/  LEA.HI.X.SX32 R0, R41, R6.reuse, 0x1, P6 ;  /* 0x0000000629007211 */ /* 0x081fe400030f0eff */
[C---:B------:R-:W-:Y:S01]  /*12060*/  IADD3 R30, P6, PT, R38.reuse, R7, RZ ;  /* 0x00000007261e7210 */ /* 0x040fe20007fde0ff */
[----:B------:R-:W-:Y:S04]  /*12070*/  STL [R1+0x9a8], R32 ;  /* 0x0009a82001007387 */ /* 0x000fe80000100800 */
[----:B------:R0:W-:Y:S04]  /*12080*/  STL [R1+0x964], R0 ;  /* 0x0009640001007387 */ /* 0x0001e80000100800 */
[----:B------:R-:W-:Y:S04]  /*12090*/  STL [R1+0x9e8], R30 ;  /* 0x0009e81e01007387 */ /* 0x000fe80000100800 */
[----:B------:R-:W-:Y:S01]  /*120a0*/  STL [R1+0x9a4], R56 ;  /* 0x0009a43801007387 */ /* 0x000fe20000100800 */
[----:B0-----:R-:W-:-:S03]  /*120b0*/  LEA.HI.X.SX32 R0, R38, R6, 0x1, P6 ;  /* 0x0000000626007211 */ /* 0x001fc600030f0eff */
[----:B------:R-:W-:Y:S04]  /*120c0*/  STL [R1+0x1598], R79 ;  /* 0x0015984f01007387 */ /* 0x000fe80000100800 */
[----:B------:R-:W-:Y:S01]  /*120d0*/  STL [R1+0xa20], R23 ;  /* 0x000a201701007387 */ /* 0x000fe20000100800 */
[----:B------:R-:W-:-:S03]  /*120e0*/  IADD3 R22, P6, PT, R14, R7, RZ ;  /* 0x000000070e167210 */ /* 0x000fc60007fde0ff */
[----:B------:R0:W-:Y:S02]  /*120f0*/  STL [R1+0x9e4], R0 ;  /* 0x0009e40001007387 */ /* 0x0001e40000100800 */
[----:B0-----:R-:W-:Y:S02]  /*12100*/  LEA.HI.X.SX32 R0, R12, R6, 0x1, P5 ;  /* 0x000000060c007211 */ /* 0x001fe400028f0eff */
[----:B------:R-:W-:-:S03]  /*12110*/  IADD3 R24, P5, PT, R59, R7, RZ ;  /* 0x000000073b187210 */ /* 0x000fc60007fbe0ff */
[----:B------:R0:W-:Y:S04]  /*12120*/  STL [R1+0xa1c], R0 ;  /* 0x000a1c0001007387 */ /* 0x0001e80000100800 */
[----:B------:R-:W-:Y:S01]  /*12130*/  STL [R1+0xa58], R22 ;  /* 0x000a581601007387 */ /* 0x000fe20000100800 */
[----:B0-----:R-:W-:-:S03]  /*12140*/  LEA.HI.X.SX32 R0, R14, R6, 0x1, P6 ;  /* 0x000000060e007211 */ /* 0x001fc600030f0eff */
[----:B------:R-:W-:Y:S01]  /*12150*/  STL [R1+0x15a0], R65 ;  /* 0x0015a04101007387 */ /* 0x000fe20000100800 */
[----:B------:R-:W-:-:S03]  /*12160*/  IADD3 R27, P6, PT, R92, R7, RZ ;  /* 0x000000075c1b7210 */ /* 0x000fc60007fde0ff */
[----:B------:R-:W-:Y:S04]  /*12170*/  STL [R1+0x290], R24 ;  /* 0x0002901801007387 */ /* 0x000fe80000100800 */
[----:B------:R0:W-:Y:S01]  /*12180*/  STL [R1+0xa54], R0 ;  /* 0x000a540001007387 */ /* 0x0001e20000100800 */
[-C--:B------:R-:W-:Y:S02]  /*12190*/  LEA.HI.X.SX32 R25, R92, R6.reuse, 0x1, P6 ;  /* 0x000000065c197211 */ /* 0x080fe400030f0eff */
[-C--:B------:R-:W-:Y:S02]  /*121a0*/  IADD3 R36, P6, PT, R55, R7.reuse, RZ ;  /* 0x0000000737247210 */ /* 0x080fe40007fde0ff */
[----:B0-----:R-:W-:Y:S02]  /*121b0*/  LEA.HI.X.SX32 R0, R59, R6, 0x1, P5 ;  /* 0x000000063b007211 */ /* 0x001fe400028f0eff */
[----:B------:R-:W-:-:S03]  /*121c0*/  IADD3 R26, P5, PT, R57, R7, RZ ;  /* 0x00000007391a7210 */ /* 0x000fc60007fbe0ff */
[----:B------:R0:W-:Y:S01]  /*121d0*/  STL [R1+0x28c], R0 ;  /* 0x00028c0001007387 */ /* 0x0001e20000100800 */
[----:B------:R-:W-:-:S03]  /*121e0*/  LEA.HI.X.SX32 R9, R57, R6, 0x1, P5 ;  /* 0x0000000639097211 */ /* 0x000fc600028f0eff */
[----:B------:R-:W-:Y:S04]  /*121f0*/  STL [R1+0x2d0], R27 ;  /* 0x0002d01b01007387 */ /* 0x000fe80000100800 */
[----:B------:R-:W-:Y:S01]  /*12200*/  STL [R1+0x15a8], R63 ;  /* 0x0015a83f01007387 */ /* 0x000fe20000100800 */
[----:B0-----:R-:W-:-:S03]  /*12210*/  IADD3 R0, P5, PT, R53, R7, RZ ;  /* 0x0000000735007210 */ /* 0x001fc60007fbe0ff */
[----:B------:R-:W-:Y:S04]  /*12220*/  STL [R1+0x330], R26 ;  /* 0x0003301a01007387 */ /* 0x000fe80000100800 */
[----:B------:R-:W-:Y:S04]  /*12230*/  STL [R1+0x15b4], R92 ;  /* 0x0015b45c01007387 */ /* 0x000fe80000100800 */
[----:B------:R-:W-:Y:S04]  /*12240*/  STL [R1+0x2cc], R25 ;  /* 0x0002cc1901007387 */ /* 0x000fe80000100800 */
[----:B------:R-:W-:Y:S04]  /*12250*/  STL [R1+0x32c], R9 ;  /* 0x00032c0901007387 */ /* 0x000fe80000100800 */
[----:B------:R-:W-:Y:S04]  /*12260*/  STL [R1+0x370], R36 ;  /* 0x0003702401007387 */ /* 0x000fe80000100800 */
[----:B------:R0:W-:Y:S01]  /*12270*/  STL [R1+0x3b0], R0 ;  /* 0x0003b00001007387 */ /* 0x0001e20000100800 */
[----:B------:R-:W-:-:S03]  /*12280*/  IMAD R51, R83, UR20, RZ ;  /* 0x0000001453337c24 */ /* 0x000fc6000f8e02ff */
[----:B------:R-:W-:Y:S01]  /*12290*/  STL [R1+0x15b0], R55 ;  /* 0x0015b03701007387 */ /* 0x000fe20000100800 */
[----:B0-----:R-:W-:Y:S01]  /*122a0*/  LEA.HI.X.SX32 R0, R55, R6, 0x1, P6 ;  /* 0x0000000637007211 */ /* 0x001fe200030f0eff */
[----:B------:R-:W-:Y:S01]  /*122b0*/  IMAD R49, R81, UR22, RZ ;  /* 0x0000001651317c24 */ /* 0x000fe2000f8e02ff */
[----:B------:R-:W-:-:S03]  /*122c0*/  IADD3 R28, P6, PT, R51, R7, RZ ;  /* 0x00000007331c7210 */ /* 0x000fc60007fde0ff */
[----:B------:R0:W-:Y:S04]  /*122d0*/  STL [R1+0x36c], R0 ;  /* 0x00036c0001007387 */ /* 0x0001e80000100800 */
[----:B------:R-:W-:Y:S01]  /*122e0*/  STL [R1+0x15b8], R53 ;  /* 0x0015b83501007387 */ /* 0x000fe20000100800 */
[----:B0-----:R-:W-:Y:S02]  /*122f0*/  LEA.HI.X.SX32 R0, R53, R6, 0x1, P5 ;  /* 0x0000000635007211 */ /* 0x001fe400028f0eff */
[----:B------:R-:W-:-:S03]  /*12300*/  IADD3 R29, P5, PT, R49, R7, RZ ;  /* 0x00000007311d7210 */ /* 0x000fc60007fbe0ff */
[----:B------:R0:W-:Y:S01]  /*12310*/  STL [R1+0x3ac], R0 ;  /* 0x0003ac0001007387 */ /* 0x0001e20000100800 */
[----:B------:R-:W-:-:S03]  /*12320*/  IMAD R46, R34, UR44, RZ ;  /* 0x0000002c222e7c24 */ /* 0x000fc6000f8e02ff */
[----:B------:R-:W-:Y:S04]  /*12330*/  STL [R1+0x3f0], R28 ;  /* 0x0003f01c01007387 */ /* 0x000fe80000100800 */
[----:B------:R-:W4:Y:S01]  /*12340*/  LDL.LU R34, [R1+0x1640] ;  /* 0x0016400001227983 */ /* 0x000f220000300800 */
[----:B0-----:R-:W-:-:S03]  /*12350*/  LEA.HI.X.SX32 R0, R51, R6, 0x1, P6 ;  /* 0x0000000633007211 */ /* 0x001fc600030f0eff */
[----:B------:R-:W-:Y:S04]  /*12360*/  STL [R1+0x430], R29 ;  /* 0x0004301d01007387 */ /* 0x000fe80000100800 */
[----:B------:R0:W-:Y:S01]  /*12370*/  STL [R1+0x3ec], R0 ;  /* 0x0003ec0001007387 */ /* 0x0001e20000100800 */
[----:B------:R-:W-:Y:S01]  /*12380*/  IMAD R41, R8, UR46, RZ ;  /* 0x0000002e08297c24 */ /* 0x000fe2000f8e02ff */
[----:B0-----:R-:W-:-:S05]  /*12390*/  LEA.HI.X.SX32 R0, R49, R6, 0x1, P5 ;  /* 0x0000000631007211 */ /* 0x001fca00028f0eff */
[----:B------:R0:W-:Y:S04]  /*123a0*/  STL [R1+0x42c], R0 ;  /* 0x00042c0001007387 */ /* 0x0001e80000100800 */
[----:B------:R-:W2:Y:S01]  /*123b0*/  LDL.LU R8, [R1+0x163c] ;  /* 0x00163c0001087983 */ /* 0x000ea20000300800 */
[----:B------:R-:W-:Y:S01]  /*123c0*/  IMAD R45, R70, UR26, RZ ;  /* 0x0000001a462d7c24 */ /* 0x000fe2000f8e02ff */
[-C--:B------:R-:W-:Y:S01]  /*123d0*/  IADD3 R92, P6, PT, R47, R7.reuse, RZ ;  /* 0x000000072f5c7210 */ /* 0x080fe20007fde0ff */
[----:B------:R-:W-:Y:S02]  /*123e0*/  IMAD R44, R72, UR28, RZ ;  /* 0x0000001c482c7c24 */ /* 0x000fe4000f8e02ff */
[----:B------:R-:W-:Y:S01]  /*123f0*/  IMAD R43, R74, UR30, RZ ;  /* 0x0000001e4a2b7c24 */ /* 0x000fe2000f8e02ff */
[----:B------:R-:W-:Y:S01]  /*12400*/  IADD3 R90, P5, PT, R45, R7, RZ ;  /* 0x000000072d5a7210 */ /* 0x000fe20007fbe0ff */
[----:B------:R-:W-:Y:S01]  /*12410*/  IMAD R42, R80, UR32, RZ ;  /* 0x00000020502a7c24 */ /* 0x000fe2000f8e02ff */
[----:B------:R-:W-:-:S02]  /*12420*/  LEA.HI.X.SX32 R53, R47, R6, 0x1, P6 ;  /* 0x000000062f357211 */ /* 0x000fc400030f0eff */
[CC--:B------:R-:W-:Y:S01]  /*12430*/  IADD3 R88, P6, PT, R44.reuse, R7.reuse, RZ ;  /* 0x000000072c587210 */ /* 0x0c0fe20007fde0ff */
[----:B------:R-:W-:Y:S01]  /*12440*/  IMAD R39, R77, UR34, RZ ;  /* 0x000000224d277c24 */ /* 0x000fe2000f8e02ff */
[-C--:B------:R-:W-:Y:S01]  /*12450*/  LEA.HI.X.SX32 R55, R45, R6.reuse, 0x1, P5 ;  /* 0x000000062d377211 */ /* 0x080fe200028f0eff */
[----:B------:R-:W-:Y:S01]  /*12460*/  IMAD R14, R63, UR40, RZ ;  /* 0x000000283f0e7c24 */ /* 0x000fe2000f8e02ff */
[-C--:B------:R-:W-:Y:S01]  /*12470*/  IADD3 R86, P5, PT, R43, R7.reuse, RZ ;  /* 0x000000072b567210 */ /* 0x080fe20007fbe0ff */
[----:B------:R-:W-:Y:S01]  /*12480*/  IMAD R12, R65, UR38, RZ ;  /* 0x00000026410c7c24 */ /* 0x000fe2000f8e02ff */
[-C--:B------:R-:W-:Y:S02]  /*12490*/  LEA.HI.X.SX32 R63, R44, R6.reuse, 0x1, P6 ;  /* 0x000000062c3f7211 */ /* 0x080fe400030f0eff */
[CC--:B------:R-:W-:Y:S02]  /*124a0*/  IADD3 R83, P6, PT, R42.reuse, R7.reuse, RZ ;  /* 0x000000072a537210 */ /* 0x0c0fe40007fde0ff */
[-C--:B------:R-:W-:Y:S01]  /*124b0*/  LEA.HI.X.SX32 R65, R43, R6.reuse, 0x1, P5 ;  /* 0x000000062b417211 */ /* 0x080fe200028f0eff */
[----:B------:R-:W-:Y:S01]  /*124c0*/  STL [R1+0x470], R92 ;  /* 0x0004705c01007387 */ /* 0x000fe20000100800 */
[-C--:B------:R-:W-:Y:S01]  /*124d0*/  IADD3 R81, P5, PT, R39, R7.reuse, RZ ;  /* 0x0000000727517210 */ /* 0x080fe20007fbe0ff */
[----:B------:R-:W-:Y:S01]  /*124e0*/  IMAD R40, R5, UR48, RZ ;  /* 0x0000003005287c24 */ /* 0x000fe2000f8e02ff */
[-C--:B------:R-:W-:Y:S01]  /*124f0*/  LEA.HI.X.SX32 R79, R42, R6.reuse, 0x1, P6 ;  /* 0x000000062a4f7211 */ /* 0x080fe200030f0eff */
[----:B------:R-:W-:Y:S01]  /*12500*/  STL [R1+0x4b0], R90 ;  /* 0x0004b05a01007387 */ /* 0x000fe20000100800 */
[-C--:B------:R-:W-:Y:S01]  /*12510*/  IADD3 R54, P6, PT, R37, R7.reuse, RZ ;  /* 0x0000000725367210 */ /* 0x080fe20007fde0ff */
[----:B------:R-:W-:Y:S01]  /*12520*/  IMAD R48, R91, UR42, RZ ;  /* 0x0000002a5b307c24 */ /* 0x000fe2000f8e02ff */
[----:B------:R-:W-:Y:S01]  /*12530*/  LEA.HI.X.SX32 R77, R39, R6, 0x1, P5 ;  /* 0x00000006274d7211 */ /* 0x000fe200028f0eff */
[----:B------:R-:W-:Y:S01]  /*12540*/  STL [R1+0x46c], R53 ;  /* 0x00046c3501007387 */ /* 0x000fe20000100800 */
[----:B------:R-:W-:-:S03]  /*12550*/  IADD3 R75, P5, PT, R12, R7, RZ ;  /* 0x000000070c4b7210 */ /* 0x000fc60007fbe0ff */
[----:B------:R-:W3:Y:S01]  /*12560*/  LDL.LU R5, [R1+0x1638] ;  /* 0x0016380001057983 */ /* 0x000ee20000300800 */
[----:B------:R-:W-:-:S03]  /*12570*/  LEA.HI.X.SX32 R50, R37, R6, 0x1, P6 ;  /* 0x0000000625327211 */ /* 0x000fc600030f0eff */
[----:B------:R-:W-:Y:S01]  /*12580*/  STL [R1+0x4f0], R88 ;  /* 0x0004f05801007387 */ /* 0x000fe20000100800 */
[----:B------:R-:W-:-:S03]  /*12590*/  IADD3 R71, P6, PT, R14, R7, RZ ;  /* 0x000000070e477210 */ /* 0x000fc60007fde0ff */
[----:B------:R-:W-:Y:S01]  /*125a0*/  STL [R1+0x4ac], R55 ;  /* 0x0004ac3701007387 */ /* 0x000fe20000100800 */
[----:B------:R-:W-:-:S03]  /*125b0*/  LEA.HI.X.SX32 R52, R12, R6, 0x1, P5 ;  /* 0x000000060c347211 */ /* 0x000fc600028f0eff */
[----:B------:R-:W-:Y:S01]  /*125c0*/  STL [R1+0x530], R86 ;  /* 0x0005305601007387 */ /* 0x000fe20000100800 */
[----:B0-----:R-:W-:-:S03]  /*125d0*/  IADD3 R0, P5, PT, R48, R7, RZ ;  /* 0x0000000730007210 */ /* 0x001fc60007fbe0ff */
[----:B------:R-:W-:Y:S01]  /*125e0*/  STL [R1+0x4ec], R63 ;  /* 0x0004ec3f01007387 */ /* 0x000fe20000100800 */
[----:B------:R-:W-:-:S03]  /*125f0*/  LEA.HI.X.SX32 R73, R14, R6, 0x1, P6 ;  /* 0x000000060e497211 */ /* 0x000fc600030f0eff */
[----:B------:R-:W-:Y:S01]  /*12600*/  STL [R1+0x570], R83 ;  /* 0x0005705301007387 */ /* 0x000fe20000100800 */
[----:B------:R-:W-:-:S03]  /*12610*/  IADD3 R20, P6, PT, R46, R7, RZ ;  /* 0x000000072e147210 */ /* 0x000fc60007fde0ff */
[----:B------:R-:W-:Y:S01]  /*12620*/  STL [R1+0x52c], R65 ;  /* 0x00052c4101007387 */ /* 0x000fe20000100800 */
[----:B------:R-:W-:-:S03]  /*12630*/  LEA.HI.X.SX32 R69, R48, R6, 0x1, P5 ;  /* 0x0000000630457211 */ /* 0x000fc600028f0eff */
[----:B------:R-:W-:Y:S01]  /*12640*/  STL [R1+0x5b0], R81 ;  /* 0x0005b05101007387 */ /* 0x000fe20000100800 */
[----:B------:R-:W-:-:S03]  /*12650*/  IMAD R38, R33, UR50, RZ ;  /* 0x0000003221267c24 */ /* 0x000fc6000f8e02ff */
        /* <DEDUP_REMOVED lines=11> */
[----:B------:R-:W-:Y:S01]  /*12710*/  IMAD R39, R15, UR54, RZ ;  /* 0x000000360f277c24 */ /* 0x000fe2000f8e02ff */
[----:B------:R-:W-:Y:S02]  /*12720*/  IADD3 R17, P5, PT, R38, R7, RZ ;  /* 0x0000000726117210 */ /* 0x000fe40007fbe0ff */
        /* <DEDUP_REMOVED lines=20> */
[----:B------:R-:W-:-:S03]  /*12870*/  IADD3 R31, P5, PT, R14, R7, RZ ;  /* 0x000000070e1f7210 */ /* 0x000fc60007fbe0ff */
[----:B------:R-:W-:Y:S01]  /*12880*/  STL [R1+0x76c], R40 ;  /* 0x00076c2801007387 */ /* 0x000fe20000100800 */
[----:B------:R-:W-:-:S03]  /*12890*/  LEA.HI.X.SX32 R15, R37, R6, 0x1, P6 ;  /* 0x00000006250f7211 */ /* 0x000fc600030f0eff */
[----:B------:R-:W-:Y:S01]  /*128a0*/  STL [R1+0x7f0], R11 ;  /* 0x0007f00b01007387 */ /* 0x000fe20000100800 */
[----:B------:R-:W-:-:S03]  /*128b0*/  IADD3 R37, P6, PT, R12, R7, RZ ;  /* 0x000000070c257210 */ /* 0x000fc60007fde0ff */
[----:B------:R-:W-:Y:S04]  /*128c0*/  STL [R1+0x7ac], R21 ;  /* 0x0007ac1501007387 */ /* 0x000fe80000100800 */
[----:B------:R-:W-:Y:S04]  /*128d0*/  STL [R1+0x830], R33 ;  /* 0x0008302101007387 */ /* 0x000fe80000100800 */
[----:B------:R-:W3:Y:S04]  /*128e0*/  LDL R39, [R1+0x288] ;  /* 0x0002880001277983 */ /* 0x000ee80000100800 */
[----:B------:R-:W-:Y:S04]  /*128f0*/  STL [R1+0x7ec], R16 ;  /* 0x0007ec1001007387 */ /* 0x000fe80000100800 */
[----:B------:R-:W-:Y:S04]  /*12900*/  STL [R1+0x870], R13 ;  /* 0x0008700d01007387 */ /* 0x000fe80000100800 */
[----:B------:R-:W-:Y:S04]  /*12910*/  STL [R1+0x82c], R10 ;  /* 0x00082c0a01007387 */ /* 0x000fe80000100800 */
[----:B------:R-:W-:Y:S04]  /*12920*/  STL [R1+0x8b0], R31 ;  /* 0x0008b01f01007387 */ /* 0x000fe80000100800 */
[----:B------:R-:W-:Y:S04]  /*12930*/  STL [R1+0x86c], R15 ;  /* 0x00086c0f01007387 */ /* 0x000fe80000100800 */
[----:B------:R-:W-:Y:S01]  /*12940*/  STL [R1+0x8f0], R37 ;  /* 0x0008f02501007387 */ /* 0x000fe20000100800 */
[----:B----4-:R-:W-:Y:S01]  /*12950*/  VIADD R38, R34, 0xffffff80 ;  /* 0xffffff8022267836 */ /* 0x010fe20000000000 */
[----:B------:R-:W-:-:S05]  /*12960*/  LEA.HI.X.SX32 R34, R14, R6, 0x1, P5 ;  /* 0x000000060e227211 */ /* 0x000fca00028f0eff */
[----:B------:R-:W-:Y:S01]  /*12970*/  STL [R1+0x8ac], R34 ;  /* 0x0008ac2201007387 */ /* 0x000fe20000100800 */
[----:B--2---:R-:W-:Y:S02]  /*12980*/  ISETP.GE.U32.AND P5, PT, R8, 0x7fffff09, PT ;  /* 0x7fffff090800780c */ /* 0x004fe40003fa6070 */
[----:B------:R-:W-:Y:S02]  /*12990*/  LEA.HI.X.SX32 R8, R12, R6, 0x1, P6 ;  /* 0x000000060c087211 */ /* 0x000fe400030f0eff */
[----:B------:R-:W-:Y:S01]  /*129a0*/  ISETP.GE.U32.AND P6, PT, R38, 0x7fffff01, PT ;  /* 0x7fffff012600780c */ /* 0x000fe20003fc6070 */
[----:B------:R-:W2:Y:S04]  /*129b0*/  LDL R12, [R1+0x424] ;  /* 0x00042400010c7983 */ /* 0x000ea80000100800 */
[----:B------:R-:W3:Y:S02]  /*129c0*/  LDL R38, [R1+0x284] ;  /* 0x0002840001267983 */ /* 0x000ee40000100800 */
[----:B---3--:R-:W-:-:S04]  /*129d0*/  @P0 LOP3.LUT R39, R39, R38, RZ, 0x3c, !PT ;  /* 0x0000002627270212 */ /* 0x008fc800078e3cff */
[----:B------:R-:W-:-:S04]  /*129e0*/  @P0 LOP3.LUT R38, R39, R38, RZ, 0x3c, !PT ;  /* 0x0000002627260212 */ /* 0x000fc800078e3cff */
[----:B------:R-:W-:-:S05]  /*129f0*/  @P0 LOP3.LUT R39, R39, R38, RZ, 0x3c, !PT ;  /* 0x0000002627270212 */ /* 0x000fca00078e3cff */
[----:B------:R-:W3:Y:S04]  /*12a00*/  @P0 LDG.E.U8 R2, desc[UR18][R38.64] ;  /* 0x0000001226020981 */ /* 0x000ee8000c1e1100 */
[----:B------:R-:W-:Y:S04]  /*12a10*/  STL [R1+0x8ec], R8 ;  /* 0x0008ec0801007387 */ /* 0x000fe80000100800 */
[----:B---3--:R0:W-:Y:S04]  /*12a20*/  STL [R1+0x2bc], R2 ;  /* 0x0002bc0201007387 */ /* 0x0081e80000100800 */
[----:B0-----:R-:W3:Y:S04]  /*12a30*/  LDL.LU R2, [R1+0x1634] ;  /* 0x0016340001027983 */ /* 0x001ee80000300800 */
[----:B------:R-:W4:Y:S04]  /*12a40*/  LDL R38, [R1+0x2c4] ;  /* 0x0002c40001267983 */ /* 0x000f280000100800 */
[----:B------:R-:W4:Y:S01]  /*12a50*/  LDL R39, [R1+0x2c8] ;  /* 0x0002c80001277983 */ /* 0x000f220000100800 */
[----:B------:R-:W-:-:S02]  /*12a60*/  PRMT R5, RZ, 0x7610, R5 ;  /* 0x00007610ff057816 */ /* 0x000fc40000000005 */
[----:B----4-:R-:W-:-:S04]  /*12a70*/  @P0 LOP3.LUT R39, R39, R38, RZ, 0x3c, !PT ;  /* 0x0000002627270212 */ /* 0x010fc800078e3cff */
[----:B------:R-:W-:-:S04]  /*12a80*/  @P0 LOP3.LUT R38, R39, R38, RZ, 0x3c, !PT ;  /* 0x0000002627260212 */ /* 0x000fc800078e3cff */
[----:B------:R-:W-:-:S05]  /*12a90*/  @P0 LOP3.LUT R39, R39, R38, RZ, 0x3c, !PT ;  /* 0x0000002627270212 */ /* 0x000fca00078e3cff */
[----:B------:R-:W4:Y:S01]  /*12aa0*/  @P0 LDG.E.U8 R5, desc[UR18][R38.64] ;  /* 0x0000001226050981 */ /* 0x000f22000c1e1100 */
[----:B------:R-:W-:-:S03]  /*12ab0*/  PRMT R14, RZ, 0x7610, R14 ;  /* 0x00007610ff0e7816 */ /* 0x000fc6000000000e */
[----:B----4-:R0:W-:Y:S04]  /*12ac0*/  STL [R1+0x2b4], R5 ;  /* 0x0002b40501007387 */ /* 0x0101e80000100800 */
[----:B0-----:R-:W4:Y:S04]  /*12ad0*/  LDL.LU R5, [R1+0x1630] ;  /* 0x0016300001057983 */ /* 0x001f280000300800 */
[----:B------:R-:W2:Y:S01]  /*12ae0*/  LDL R39, [R1+0x324] ;  /* 0x0003240001277983 */ /* 0x000ea20000100800 */
[----:B------:R-:W-:-:S03]  /*12af0*/  @P0 IMAD.MOV.U32 R38, RZ, RZ, R3 ;  /* 0x000000ffff260224 */ /* 0x000fc600078e0003 */
[----:B------:R-:W3:Y:S04]  /*12b00*/  LDL.LU R3, [R1+0x162c] ;  /* 0x00162c0001037983 */ /* 0x000ee80000300800 */
[----:B--2---:R0:W2:Y:S04]  /*12b10*/  @P0 LDG.E.U8 R14, desc[UR18][R38.64] ;  /* 0x00000012260e0981 */ /* 0x0040a8000c1e1100 */
[----:B------:R-:W0:Y:S04]  /*12b20*/  LDL R38, [R1+0x364] ;  /* 0x0003640001267983 */ /* 0x000e280000100800 */
[----:B------:R-:W0:Y:S01]  /*12b30*/  LDL R39, [R1+0x368] ;  /* 0x0003680001277983 */ /* 0x000e220000100800 */
[----:B---3--:R-:W-:-:S02]  /*12b40*/  PRMT R2, RZ, 0x7610, R2 ;  /* 0x00007610ff027816 */ /* 0x008fc40000000002 */
[----:B0-----:R-:W-:-:S04]  /*12b50*/  @P0 LOP3.LUT R39, R39, R38, RZ, 0x3c, !PT ;  /* 0x0000002627270212 */ /* 0x001fc800078e3cff */
[----:B------:R-:W-:-:S04]  /*12b60*/  @P0 LOP3.LUT R38, R39, R38, RZ, 0x3c, !PT ;  /* 0x0000002627260212 */ /* 0x000fc800078e3cff */
[----:B------:R-:W-:-:S05]  /*12b70*/  @P0 LOP3.LUT R39, R39, R38, RZ, 0x3c, !PT ;  /* 0x0000002627270212 */ /* 0x000fca00078e3cff */
[----:B------:R-:W3:Y:S04]  /*12b80*/  @P0 LDG.E.U8 R2, desc[UR18][R38.64] ;  /* 0x0000001226020981 */ /* 0x000ee8000c1e1100 */
[----:B--2---:R0:W-:Y:S04]  /*12b90*/  STL [R1+0x2a4], R14 ;  /* 0x0002a40e01007387 */ /* 0x0041e80000100800 */
[----:B0-----:R-:W2:Y:S04]  /*12ba0*/  LDL R14, [R1+0x528] ;  /* 0x00052800010e7983 */ /* 0x001ea80000100800 */
[----:B---3--:R0:W-:Y:S04]  /*12bb0*/  STL [R1+0x29c], R2 ;  /* 0x00029c0201007387 */ /* 0x0081e80000100800 */
[----:B0-----:R-:W3:Y:S04]  /*12bc0*/  LDL.LU R2, [R1+0x1628] ;  /* 0x0016280001027983 */ /* 0x001ee80000300800 */
[----:B------:R-:W2:Y:S01]  /*12bd0*/  LDL R39, [R1+0x3a4] ;  /* 0x0003a40001277983 */ /* 0x000ea20000100800 */
[----:B----4-:R-:W-:Y:S01]  /*12be0*/  PRMT R5, RZ, 0x7610, R5 ;  /* 0x00007610ff057816 */ /* 0x010fe20000000005 */
[----:B------:R-:W-:-:S02]  /*12bf0*/  @P0 IMAD.MOV.U32 R38, RZ, RZ, R4 ;  /* 0x000000ffff260224 */ /* 0x000fc400078e0004 */
[----:B------:R-:W4:Y:S04]  /*12c00*/  LDL.LU R4, [R1+0x1624] ;  /* 0x0016240001047983 */ /* 0x000f280000300800 */
[----:B--2---:R-:W2:Y:S04]  /*12c10*/  @P0 LDG.E.U8 R5, desc[UR18][R38.64] ;  /* 0x0000001226050981 */ /* 0x004ea8000c1e1100 */
[----:B--2---:R0:W-:Y:S04]  /*12c20*/  STL [R1+0x7c], R5 ;  /* 0x00007c0501007387 */ /* 0x0041e80000100800 */
[----:B0-----:R-:W2:Y:S04]  /*12c30*/  LDL.LU R5, [R1+0x1620] ;  /* 0x0016200001057983 */ /* 0x001ea80000300800 */
[----:B------:R-:W2:Y:S04]  /*12c40*/  LDL R38, [R1+0x3e4] ;  /* 0x0003e40001267983 */ /* 0x000ea80000100800 */
[----:B------:R-:W2:Y:S01]  /*12c50*/  LDL R39, [R1+0x3e8] ;  /* 0x0003e80001277983 */ /* 0x000ea20000100800 */
[----:B------:R-:W-:-:S02]  /*12c60*/  PRMT R3, RZ, 0x7610, R3 ;  /* 0x00007610ff037816 */ /* 0x000fc40000000003 */
[----:B---3--:R-:W-:Y:S02]  /*12c70*/  PRMT R2, RZ, 0x7610, R2 ;  /* 0x00007610ff027816 */ /* 0x008fe40000000002 */
[----:B--2---:R-:W-:-:S04]  /*12c80*/  @P0 LOP3.LUT R39, R39, R38, RZ, 0x3c, !PT ;  /* 0x0000002627270212 */ /* 0x004fc800078e3cff */
[----:B------:R-:W-:-:S04]  /*12c90*/  @P0 LOP3.LUT R38, R39, R38, RZ, 0x3c, !PT ;  /* 0x0000002627260212 */ /* 0x000fc800078e3cff */
[----:B------:R-:W-:-:S05]  /*12ca0*/  @P0 LOP3.LUT R39, R39, R38, RZ, 0x3c, !PT ;  /* 0x0000002627270212 */ /* 0x000fca00078e3cff */
[----:B------:R0:W2:Y:S02]  /*12cb0*/  @P0 LDG.E.U8 R3, desc[UR18][R38.64] ;  /* 0x0000001226030981 */ /* 0x0000a4000c1e1100 */
[----:B0-----:R-:W-:Y:S02]  /*12cc0*/  @P0 IMAD.MOV.U32 R38, RZ, RZ, R85 ;  /* 0x000000ffff260224 */ /* 0x001fe400078e0055 */
[----:B------:R-:W-:-:S05]  /*12cd0*/  @P0 IMAD.MOV.U32 R39, RZ, RZ, R12 ;  /* 0x000000ffff270224 */ /* 0x000fca00078e000c */
[----:B------:R0:W3:Y:S01]  /*12ce0*/  @P0 LDG.E.U8 R2, desc[UR18][R38.64] ;  /* 0x0000001226020981 */ /* 0x0000e2000c1e1100 */
[----:B----4-:R-:W-:Y:S01]  /*12cf0*/  PRMT R4, RZ, 0x7610, R4 ;  /* 0x00007610ff047816 */ /* 0x010fe20000000004 */
[----:B0-----:R-:W-:Y:S02]  /*12d00*/  @P0 IMAD.MOV.U32 R38, RZ, RZ, R35 ;  /* 0x000000ffff260224 */ /* 0x001fe400078e0023 */
[----:B------:R-:W-:-:S05]  /*12d10*/  @P0 IMAD.MOV.U32 R39, RZ, RZ, R93 ;  /* 0x000000ffff270224 */ /* 0x000fca00078e005d */
[----:B------:R-:W4:Y:S04]  /*12d20*/  @P0 LDG.E.U8 R4, desc[UR18][R38.64] ;  /* 0x0000001226040981 */ /* 0x000f28000c1e1100 */
[----:B--2---:R0:W-:Y:S04]  /*12d30*/  STL [R1+0x149c], R3 ;  /* 0x00149c0301007387 */ /* 0x0041e80000100800 */
[----:B0-----:R-:W2:Y:S04]  /*12d40*/  LDL R3, [R1+0x5a4] ;  /* 0x0005a40001037983 */ /* 0x001ea80000100800 */
[----:B------:R-:W2:Y:S04]  /*12d50*/  LDL.LU R85, [R1+0x161c] ;  /* 0x00161c0001557983 */ /* 0x000ea80000300800 */
[----:B---3--:R0:W-:Y:S04]  /*12d60*/  STL [R1+0x14a0], R2 ;  /* 0x0014a00201007387 */ /* 0x0081e80000100800 */
[----:B0-----:R-:W3:Y:S04]  /*12d70*/  LDL R2, [R1+0x564] ;  /* 0x0005640001027983 */ /* 0x001ee80000100800 */
[----:B------:R-:W2:Y:S04]  /*12d80*/  LDL.LU R93, [R1+0x1618] ;  /* 0x00161800015d7983 */ /* 0x000ea80000300800 */
[----:B------:R-:W2:Y:S04]  /*12d90*/  LDL.LU R35, [R1+0x1614] ;  /* 0x0016140001237983 */ /* 0x000ea80000300800 */
[----:B------:R-:W2:Y:S04]  /*12da0*/  LDL R38, [R1+0x4a4] ;  /* 0x0004a40001267983 */ /* 0x000ea80000100800 */
[----:B------:R-:W2:Y:S01]  /*12db0*/  LDL R39, [R1+0x4a8] ;  /* 0x0004a80001277983 */ /* 0x000ea20000100800 */
[----:B------:R-:W-:-:S03]  /*12dc0*/  PRMT R5, RZ, 0x7610, R5 ;  /* 0x00007610ff057816 */ /* 0x000fc60000000005 */
[----:B------:R-:W3:Y:S04]  /*12dd0*/  LDL R12, [R1+0x5e4] ;  /* 0x0005e400010c7983 */ /* 0x000ee80000100800 */
[----:B----4-:R0:W-:Y:S04]  /*12de0*/  STL [R1+0x14a4], R4 ;  /* 0x0014a40401007387 */ /* 0x0101e80000100800 */
[----:B0-----:R-:W4:Y:S01]  /*12df0*/  LDL R4, [R1+0x524] ;  /* 0x0005240001047983 */ /* 0x001f220000100800 */
[----:B--2---:R-:W-:-:S04]  /*12e00*/  @P0 LOP3.LUT R39, R39, R38, RZ, 0x3c, !PT ;  /* 0x0000002627270212 */ /* 0x004fc800078e3cff */
[----:B------:R-:W-:-:S04]  /*12e10*/  @P0 LOP3.LUT R38, R39, R38, RZ, 0x3c, !PT ;  /* 0x0000002627260212 */ /* 0x000fc800078e3cff */
[----:B------:R-:W-:-:S05]  /*12e20*/  @P0 LOP3.LUT R39, R39, R38, RZ, 0x3c, !PT ;  /* 0x0000002627270212 */ /* 0x000fca00078e3cff */
[----:B------:R0:W2:Y:S04]  /*12e30*/  @P0 LDG.E.U8 R5, desc[UR18][R38.64] ;  /* 0x0000001226050981 */ /* 0x0000a8000c1e1100 */
[----:B------:R-:W0:Y:S04]  /*12e40*/  LDL R38, [R1+0x4e4] ;  /* 0x0004e40001267983 */ /* 0x000e280000100800 */
[----:B------:R-:W0:Y:S01]  /*12e50*/  LDL R39, [R1+0x4e8] ;  /* 0x0004e80001277983 */ /* 0x000e220000100800 */
[----:B------:R-:W-:Y:S02]  /*12e60*/  PRMT R85, RZ, 0x7610, R85 ;  /* 0x00007610ff557816 */ /* 0x000fe40000000055 */
[----:B------:R-:W-:-:S02]  /*12e70*/  PRMT R93, RZ, 0x7610, R93 ;  /* 0x00007610ff5d7816 */ /* 0x000fc4000000005d */
[----:B------:R-:W-:Y:S02]  /*12e80*/  PRMT R35, RZ, 0x7610, R35 ;  /* 0x00007610ff237816 */ /* 0x000fe40000000023 */
[----:B------:R-:W-:Y:S02]  /*12e90*/  PRMT R91, RZ, 0x7610, R91 ;  /* 0x00007610ff5b7816 */ /* 0x000fe4000000005b */
[----:B0-----:R-:W-:-:S04]  /*12ea0*/  @P0 LOP3.LUT R39, R39, R38, RZ, 0x3c, !PT ;  /* 0x0000002627270212 */ /* 0x001fc800078e3cff */
[----:B------:R-:W-:-:S04]  /*12eb0*/  @P0 LOP3.LUT R38, R39, R38, RZ, 0x3c, !PT ;  /* 0x0000002627260212 */ /* 0x000fc800078e3cff */
[----:B------:R-:W-:-:S05]  /*12ec0*/  @P0 LOP3.LUT R39, R39, R38, RZ, 0x3c, !PT ;  /* 0x0000002627270212 */ /* 0x000fca00078e3cff */
[----:B------:R0:W2:Y:S02]  /*12ed0*/  @P0 LDG.E.U8 R85, desc[UR18][R38.64] ;  /* 0x0000001226550981 */ /* 0x0000a4000c1e1100 */
[----:B0-----:R-:W-:Y:S02]  /*12ee0*/  @P0 IMAD.MOV.U32 R38, RZ, RZ, R14 ;  /* 0x000000ffff260224 */ /* 0x001fe400078e000e */
[----:B----4-:R-:W-:-:S05]  /*12ef0*/  @P0 IMAD.MOV.U32 R39, RZ, RZ, R4 ;  /* 0x000000ffff270224 */ /* 0x010fca00078e0004 */
[----:B------:R0:W4:Y:S02]  /*12f00*/  @P0 LDG.E.U8 R93, desc[UR18][R38.64] ;  /* 0x00000012265d0981 */ /* 0x000124000c1e1100 */
[----:B0-----:R-:W-:Y:S02]  /*12f10*/  @P0 IMAD.MOV.U32 R38, RZ, RZ, R87 ;  /* 0x000000ffff260224 */ /* 0x001fe400078e0057 */
[----:B---3--:R-:W-:-:S05]  /*12f20*/  @P0 IMAD.MOV.U32 R39, RZ, RZ, R2 ;  /* 0x000000ffff270224 */ /* 0x008fca00078e0002 */
[----:B------:R0:W3:Y:S02]  /*12f30*/  @P0 LDG.E.U8 R35, desc[UR18][R38.64] ;  /* 0x0000001226230981 */ /* 0x0000e4000c1e1100 */
[----:B0-----:R-:W-:Y:S02]  /*12f40*/  @P0 IMAD.MOV.U32 R38, RZ, RZ, R84 ;  /* 0x000000ffff260224 */ /* 0x001fe400078e0054 */
[----:B------:R-:W-:-:S05]  /*12f50*/  @P0 IMAD.MOV.U32 R39, RZ, RZ, R3 ;  /* 0x000000ffff270224 */ /* 0x000fca00078e0003 */
[----:B------:R0:W3:Y:S04]  /*12f60*/  @P0 LDG.E.U8 R91, desc[UR18][R38.64] ;  /* 0x00000012265b0981 */ /* 0x0000e8000c1e1100 */
[----:B--2---:R1:W-:Y:S01]  /*12f70*/  STL [R1+0x14a8], R5 ;  /* 0x0014a80501007387 */ /* 0x0043e20000100800 */
[----:B------:R-:W-:Y:S01]  /*12f80*/  PRMT R89, RZ, 0x7610, R89 ;  /* 0x00007610ff597816 */ /* 0x000fe20000000059 */
[----:B0-----:R-:W-:Y:S02]  /*12f90*/  @P0 IMAD.MOV.U32 R38, RZ, RZ, R82 ;  /* 0x000000ffff260224 */ /* 0x001fe400078e0052 */
[----:B------:R-:W-:-:S05]  /*12fa0*/  @P0 IMAD.MOV.U32 R39, RZ, RZ, R12 ;  /* 0x000000ffff270224 */ /* 0x000fca00078e000c */
[----:B------:R0:W2:Y:S04]  /*12fb0*/  @P0 LDG.E.U8 R89, desc[UR18][R38.64] ;  /* 0x0000001226590981 */ /* 0x0000a8000c1e1100 */
[----:B------:R0:W-:Y:S04]  /*12fc0*/  STL [R1+0x14ac], R85 ;  /* 0x0014ac5501007387 */ /* 0x0001e80000100800 */
[----:B-1----:R-:W2:Y:S04]  /*12fd0*/  LDL R5, [R1+0x6e4] ;  /* 0x0006e40001057983 */ /* 0x002ea80000100800 */
[----:B------:R-:W2:Y:S04]  /*12fe0*/  LDL R14, [R1+0x6e8] ;  /* 0x0006e800010e7983 */ /* 0x000ea80000100800 */
[----:B0-----:R-:W2:Y:S04]  /*12ff0*/  LDL R85, [R1+0x6a4] ;  /* 0x0006a40001557983 */ /* 0x001ea80000100800 */
[----:B----4-:R0:W-:Y:S04]  /*13000*/  STL [R1+0x14b0], R93 ;  /* 0x0014b05d01007387 */ /* 0x0101e80000100800 */
[----:B0-----:R-:W4:Y:S04]  /*13010*/  LDL R93, [R1+0x668] ;  /* 0x00066800015d7983 */ /* 0x001f280000100800 */
[----:B------:R-:W2:Y:S04]  /*13020*/  LDL.LU R87, [R1+0x1610] ;  /* 0x0016100001577983 */ /* 0x000ea80000300800 */
[----:B---3--:R-:W-:Y:S04]  /*13030*/  STL [R1+0x14b4], R35 ;  /* 0x0014b42301007387 */ /* 0x008fe80000100800 */
[----:B------:R-:W3:Y:S04]  /*13040*/  LDL.LU R84, [R1+0x160c] ;  /* 0x00160c0001547983 */ /* 0x000ee80000300800 */
[----:B------:R-:W4:Y:S04]  /*13050*/  LDL R4, [R1+0x724] ;  /* 0x0007240001047983 */ /* 0x000f280000100800 */
[----:B------:R-:W4:Y:S04]  /*13060*/  LDL R2, [R1+0x728] ;  /* 0x0007280001027983 */ /* 0x000f280000100800 */
[----:B------:R0:W-:Y:S04]  /*13070*/  STL [R1+0x14b8], R91 ;  /* 0x0014b85b01007387 */ /* 0x0001e80000100800 */
[----:B0-----:R-:W4:Y:S04]  /*13080*/  LDL R91, [R1+0x664] ;  /* 0x00066400015b7983 */ /* 0x001f280000100800 */
[----:B------:R-:W4:Y:S04]  /*13090*/  LDL.LU R82, [R1+0x1608] ;  /* 0x0016080001527983 */ /* 0x000f280000300800 */
[----:B------:R-:W4:Y:S04]  /*130a0*/  LDL R39, [R1+0x628] ;  /* 0x0006280001277983 */ /* 0x000f280000100800 */
[----:B------:R-:W4:Y:S04]  /*130b0*/  LDL R3, [R1+0x764] ;  /* 0x0007640001037983 */ /* 0x000f280000100800 */
[----:B------:R-:W4:Y:S01]  /*130c0*/  LDL R12, [R1+0x768] ;  /* 0x00076800010c7983 */ /* 0x000f220000100800 */
[----:B--2---:R-:W-:-:S02]  /*130d0*/  PRMT R87, RZ, 0x7610, R87 ;  /* 0x00007610ff577816 */ /* 0x004fc40000000057 */
[----:B---3--:R-:W-:Y:S01]  /*130e0*/  PRMT R84, RZ, 0x7610, R84 ;  /* 0x00007610ff547816 */ /* 0x008fe20000000054 */
[----:B----4-:R-:W-:Y:S02]  /*130f0*/  @P0 IMAD.MOV.U32 R38, RZ, RZ, R39 ;  /* 0x000000ffff260224 */ /* 0x010fe400078e0027 */
[----:B------:R-:W-:-:S05]  /*13100*/  @P0 IMAD.MOV.U32 R39, RZ, RZ, R78 ;  /* 0x000000ffff270224 */ /* 0x000fca00078e004e */
[----:B------:R0:W2:Y:S02]  /*13110*/  @P0 LDG.E.U8 R87, desc[UR18][R38.64] ;  /* 0x0000001226570981 */ /* 0x0000a4000c1e1100 */
[----:B0-----:R-:W-:Y:S02]  /*13120*/  @P0 IMAD.MOV.U32 R38, RZ, RZ, R93 ;  /* 0x000000ffff260224 */ /* 0x001fe400078e005d */
[----:B------:R-:W-:-:S05]  /*13130*/  @P0 IMAD.MOV.U32 R39, RZ, RZ, R91 ;  /* 0x000000ffff270224 */ /* 0x000fca00078e005b */
[----:B------:R0:W3:Y:S04]  /*13140*/  @P0 LDG.E.U8 R84, desc[UR18][R38.64] ;  /* 0x0000001226540981 */ /* 0x0000e8000c1e1100 */
[----:B------:R-:W-:Y:S04]  /*13150*/  STL [R1+0x14bc], R89 ;  /* 0x0014bc5901007387 */ /* 0x000fe80000100800 */
[----:B------:R-:W4:Y:S01]  /*13160*/  LDL.LU R78, [R1+0x1604] ;  /* 0x00160400014e7983 */ /* 0x000f220000300800 */
[----:B0-----:R-:W-:-:S03]  /*13170*/  @P0 IMAD.MOV.U32 R38, RZ, RZ, R76 ;  /* 0x000000ffff260224 */ /* 0x001fc600078e004c */
[----:B--2---:R0:W-:Y:S04]  /*13180*/  STL [R1+0x14c0], R87 ;  /* 0x0014c05701007387 */ /* 0x0041e80000100800 */
[----:B0-----:R-:W2:Y:S04]  /*13190*/  LDL R87, [R1+0x7e4] ;  /* 0x0007e40001577983 */ /* 0x001ea80000100800 */
[----:B---3--:R-:W-:Y:S04]  /*131a0*/  STL [R1+0x14c4], R84 ;  /* 0x0014c45401007387 */ /* 0x008fe80000100800 */
[----:B------:R-:W3:Y:S01]  /*131b0*/  LDL.LU R76, [R1+0x1600] ;  /* 0x00160000014c7983 */ /* 0x000ee20000300800 */
[----:B------:R-:W-:Y:S01]  /*131c0*/  PRMT R82, RZ, 0x7610, R82 ;  /* 0x00007610ff527816 */ /* 0x000fe20000000052 */
[----:B------:R-:W-:Y:S01]  /*131d0*/  @P0 IMAD.MOV.U32 R39, RZ, RZ, R85 ;  /* 0x000000ffff270224 */ /* 0x000fe200078e0055 */
[----:B------:R-:W-:Y:S01]  /*131e0*/  PRMT R80, RZ, 0x7610, R80 ;  /* 0x00007610ff507816 */ /* 0x000fe20000000050 */
[----:B------:R-:W2:Y:S04]  /*131f0*/  LDL R89, [R1+0x828] ;  /* 0x0008280001597983 */ /* 0x000ea80000100800 */
[----:B------:R0:W2:Y:S01]  /*13200*/  @P0 LDG.E.U8 R82, desc[UR18][R38.64] ;  /* 0x0000001226520981 */ /* 0x0000a2000c1e1100 */
[----:B----4-:R-:W-:Y:S01]  /*13210*/  PRMT R78, RZ, 0x7610, R78 ;  /* 0x00007610ff4e7816 */ /* 0x010fe2000000004e */
[----:B0-----:R-:W-:-:S02]  /*13220*/  @P0 IMAD.MOV.U32 R38, RZ, RZ, R14 ;  /* 0x000000ffff260224 */ /* 0x001fc400078e000e */
[----:B------:R-:W-:-:S05]  /*13230*/  @P0 IMAD.MOV.U32 R39, RZ, RZ, R5 ;  /* 0x000000ffff270224 */ /* 0x000fca00078e0005 */
[----:B------:R0:W4:Y:S02]  /*13240*/  @P0 LDG.E.U8 R80, desc[UR18][R38.64] ;  /* 0x0000001226500981 */ /* 0x000124000c1e1100 */
[----:B0-----:R-:W-:Y:S02]  /*13250*/  @P0 IMAD.MOV.U32 R38, RZ, RZ, R2 ;  /* 0x000000ffff260224 */ /* 0x001fe400078e0002 */
[----:B------:R-:W-:-:S05]  /*13260*/  @P0 IMAD.MOV.U32 R39, RZ, RZ, R4 ;  /* 0x000000ffff270224 */ /* 0x000fca00078e0004 */
[----:B------:R0:W4:Y:S02]  /*13270*/  @P0 LDG.E.U8 R78, desc[UR18][R38.64] ;  /* 0x00000012264e0981 */ /* 0x000124000c1e1100 */
[----:B0-----:R-:W-:Y:S02]  /*13280*/  @P0 IMAD.MOV.U32 R38, RZ, RZ, R12 ;  /* 0x000000ffff260224 */ /* 0x001fe400078e000c */
[----:B------:R-:W-:Y:S01]  /*13290*/  @P0 IMAD.MOV.U32 R39, RZ, RZ, R3 ;  /* 0x000000ffff270224 */ /* 0x000fe200078e0003 */
[----:B------:R-:W-:Y:S02]  /*132a0*/  PRMT R74, RZ, 0x7610, R74 ;  /* 0x00007610ff4a7816 */ /* 0x000fe4000000004a */
[----:B------:R-:W-:Y:S02]  /*132b0*/  PRMT R72, RZ, 0x7610, R72 ;  /* 0x00007610ff487816 */ /* 0x000fe40000000048 */
[----:B---3--:R-:W-:-:S06]  /*132c0*/  PRMT R76, RZ, 0x7610, R76 ;  /* 0x00007610ff4c7816 */ /* 0x008fcc000000004c */
[----:B------:R0:W3:Y:S02]  /*132d0*/  @P0 LDG.E.U8 R76, desc[UR18][R38.64] ;  /* 0x00000012264c0981 */ /* 0x0000e4000c1e1100 */
[----:B0-----:R-:W-:Y:S02]  /*132e0*/  @P0 IMAD.MOV.U32 R38, RZ, RZ, R66 ;  /* 0x000000ffff260224 */ /* 0x001fe400078e0042 */
[----:B------:R-:W-:-:S05]  /*132f0*/  @P0 IMAD.MOV.U32 R39, RZ, RZ, R68 ;  /* 0x000000ffff270224 */ /* 0x000fca00078e0044 */
[----:B------:R0:W3:Y:S02]  /*13300*/  @P0 LDG.E.U8 R74, desc[UR18][R38.64] ;  /* 0x00000012264a0981 */ /* 0x0000e4000c1e1100 */
[----:B0-----:R-:W-:Y:S02]  /*13310*/  @P0 IMAD.MOV.U32 R38, RZ, RZ, R64 ;  /* 0x000000ffff260224 */ /* 0x001fe400078e0040 */
[----:B--2---:R-:W-:-:S05]  /*13320*/  @P0 IMAD.MOV.U32 R39, RZ, RZ, R87 ;  /* 0x000000ffff270224 */ /* 0x004fca00078e0057 */
[----:B------:R0:W2:Y:S04]  /*13330*/  @P0 LDG.E.U8 R72, desc[UR18][R38.64] ;  /* 0x0000001226480981 */ /* 0x0000a8000c1e1100 */
[----:B------:R-:W-:Y:S04]  /*13340*/  STL [R1+0x14c8], R82 ;  /* 0x0014c85201007387 */ /* 0x000fe80000100800 */
[----:B------:R-:W2:Y:S04]  /*13350*/  LDL R91, [R1+0x864] ;  /* 0x00086400015b7983 */ /* 0x000ea80000100800 */
[----:B------:R-:W2:Y:S04]  /*13360*/  LDL R14, [R1+0x868] ;  /* 0x00086800010e7983 */ /* 0x000ea80000100800 */
[----:B------:R-:W2:Y:S04]  /*13370*/  LDL R93, [R1+0x8a4] ;  /* 0x0008a400015d7983 */ /* 0x000ea80000100800 */
[----:B------:R-:W2:Y:S04]  /*13380*/  LDL R85, [R1+0x8a8] ;  /* 0x0008a80001557983 */ /* 0x000ea80000100800 */
[----:B----4-:R-:W-:Y:S04]  /*13390*/  STL [R1+0x14cc], R80 ;  /* 0x0014cc5001007387 */ /* 0x010fe80000100800 */
[----:B------:R-:W4:Y:S04]  /*133a0*/  LDL R5, [R1+0x8e8] ;  /* 0x0008e80001057983 */ /* 0x000f280000100800 */
[----:B------:R-:W-:Y:S04]  /*133b0*/  STL [R1+0x14d0], R78 ;  /* 0x0014d04e01007387 */ /* 0x000fe80000100800 */
[----:B------:R-:W4:Y:S04]  /*133c0*/  LDL R4, [R1+0x924] ;  /* 0x0009240001047983 */ /* 0x000f280000100800 */
[----:B------:R-:W4:Y:S01]  /*133d0*/  LDL R2, [R1+0x928] ;  /* 0x0009280001027983 */ /* 0x000f220000100800 */
[----:B0-----:R-:W-:-:S03]  /*133e0*/  @P0 IMAD.MOV.U32 R39, RZ, RZ, R62 ;  /* 0x000000ffff270224 */ /* 0x001fc600078e003e */
[----:B---3--:R-:W-:Y:S04]  /*133f0*/  STL [R1+0x14d4], R76 ;  /* 0x0014d44c01007387 */ /* 0x008fe80000100800 */
[----:B------:R-:W3:Y:S04]  /*13400*/  LDL.LU R68, [R1+0x15fc] ;  /* 0x0015fc0001447983 */ /* 0x000ee80000300800 */
[----:B------:R-:W4:Y:S04]  /*13410*/  LDL.LU R66, [R1+0x15f8] ;  /* 0x0015f80001427983 */ /* 0x000f280000300800 */
[----:B------:R-:W4:Y:S04]  /*13420*/  LDL R3, [R1+0x964] ;  /* 0x0009640001037983 */ /* 0x000f280000100800 */
[----:B------:R-:W4:Y:S04]  /*13430*/  LDL R12, [R1+0x968] ;  /* 0x00096800010c7983 */ /* 0x000f280000100800 */
[----:B------:R-:W-:Y:S04]  /*13440*/  STL [R1+0x14d8], R74 ;  /* 0x0014d84a01007387 */ /* 0x000fe80000100800 */
[----:B------:R-:W4:Y:S04]  /*13450*/  LDL.LU R64, [R1+0x15f4] ;  /* 0x0015f40001407983 */ /* 0x000f280000300800 */
[----:B--2---:R-:W-:Y:S04]  /*13460*/  STL [R1+0x14dc], R72 ;  /* 0x0014dc4801007387 */ /* 0x004fe80000100800 */
[----:B------:R-:W2:Y:S01]  /*13470*/  LDL.LU R62, [R1+0x15f0] ;  /* 0x0015f000013e7983 */ /* 0x000ea20000300800 */
[----:B------:R-:W-:Y:S01]  /*13480*/  PRMT R70, RZ, 0x7610, R70 ;  /* 0x00007610ff467816 */ /* 0x000fe20000000046 */
[----:B------:R-:W-:-:S05]  /*13490*/  @P0 IMAD.MOV.U32 R38, RZ, RZ, R89 ;  /* 0x000000ffff260224 */ /* 0x000fca00078e0059 */
[----:B------:R0:W2:Y:S02]  /*134a0*/  @P0 LDG.E.U8 R70, desc[UR18][R38.64] ;  /* 0x0000001226460981 */ /* 0x0000a4000c1e1100 */
[----:B0-----:R-:W-:Y:S02]  /*134b0*/  @P0 IMAD.MOV.U32 R38, RZ, RZ, R14 ;  /* 0x000000ffff260224 */ /* 0x001fe400078e000e */
[----:B------:R-:W-:Y:S01]  /*134c0*/  @P0 IMAD.MOV.U32 R39, RZ, RZ, R91 ;  /* 0x000000ffff270224 */ /* 0x000fe200078e005b */
[----:B------:R-:W-:Y:S02]  /*134d0*/  PRMT R60, RZ, 0x7610, R60 ;  /* 0x00007610ff3c7816 */ /* 0x000fe4000000003c */
[----:B---3--:R-:W-:Y:S02]  /*134e0*/  PRMT R68, RZ, 0x7610, R68 ;  /* 0x00007610ff447816 */ /* 0x008fe40000000044 */
[----:B----4-:R-:W-:-:S04]  /*134f0*/  PRMT R66, RZ, 0x7610, R66 ;  /* 0x00007610ff427816 */ /* 0x010fc80000000042 */
[----:B------:R0:W3:Y:S02]  /*13500*/  @P0 LDG.E.U8 R68, desc[UR18][R38.64] ;  /* 0x0000001226440981 */ /* 0x0000e4000c1e1100 */
[----:B0-----:R-:W-:Y:S02]  /*13510*/  @P0 IMAD.MOV.U32 R38, RZ, RZ, R85 ;  /* 0x000000ffff260224 */ /* 0x001fe400078e0055 */
[----:B------:R-:W-:Y:S01]  /*13520*/  @P0 IMAD.MOV.U32 R39, RZ, RZ, R93 ;  /* 0x000000ffff270224 */ /* 0x000fe200078e005d */
[----:B------:R-:W-:-:S04]  /*13530*/  PRMT R64, RZ, 0x7610, R64 ;  /* 0x00007610ff407816 */ /* 0x000fc80000000040 */
[----:B------:R0:W4:Y:S02]  /*13540*/  @P0 LDG.E.U8 R66, desc[UR18][R38.64] ;  /* 0x0000001226420981 */ /* 0x000124000c1e1100 */
[----:B0-----:R-:W-:Y:S02]  /*13550*/  @P0 IMAD.MOV.U32 R38, RZ, RZ, R5 ;  /* 0x000000ffff260224 */ /* 0x001fe400078e0005 */
[----:B------:R-:W-:Y:S01]  /*13560*/  @P0 IMAD.MOV.U32 R39, RZ, RZ, R58 ;  /* 0x000000ffff270224 */ /* 0x000fe200078e003a */
[----:B--2---:R-:W-:-:S04]  /*13570*/  PRMT R62, RZ, 0x7610, R62 ;  /* 0x00007610ff3e7816 */ /* 0x004fc8000000003e */
[----:B------:R0:W2:Y:S02]  /*13580*/  @P0 LDG.E.U8 R64, desc[UR18][R38.64] ;  /* 0x0000001226400981 */ /* 0x0000a4000c1e1100 */
[----:B0-----:R-:W-:Y:S02]  /*13590*/  @P0 IMAD.MOV.U32 R38, RZ, RZ, R2 ;  /* 0x000000ffff260224 */ /* 0x001fe400078e0002 */
[----:B------:R-:W-:-:S05]  /*135a0*/  @P0 IMAD.MOV.U32 R39, RZ, RZ, R4 ;  /* 0x000000ffff270224 */ /* 0x000fca00078e0004 */
[----:B------:R0:W2:Y:S02]  /*135b0*/  @P0 LDG.E.U8 R62, desc[UR18][R38.64] ;  /* 0x00000012263e0981 */ /* 0x0000a4000c1e1100 */
[----:B0-----:R-:W-:Y:S02]  /*135c0*/  @P0 IMAD.MOV.U32 R38, RZ, RZ, R12 ;  /* 0x000000ffff260224 */ /* 0x001fe400078e000c */
[----:B------:R-:W-:-:S05]  /*135d0*/  @P0 IMAD.MOV.U32 R39, RZ, RZ, R3 ;  /* 0x000000ffff270224 */ /* 0x000fca00078e0003 */
[----:B------:R0:W2:Y:S04]  /*135e0*/  @P0 LDG.E.U8 R60, desc[UR18][R38.64] ;  /* 0x00000012263c0981 */ /* 0x0000a8000c1e1100 */
[----:B------:R-:W-:Y:S04]  /*135f0*/  STL [R1+0x14e0], R70 ;  /* 0x0014e04601007387 */ /* 0x000fe80000100800 */
[----:B------:R-:W2:Y:S01]  /*13600*/  LDL R14, [R1+0x9e4] ;  /* 0x0009e400010e7983 */ /* 0x000ea20000100800 */
[----:B0-----:R-:W-:Y:S02]  /*13610*/  @P0 IMAD.MOV.U32 R39, RZ, RZ, R56 ;  /* 0x000000ffff270224 */ /* 0x001fe400078e0038 */
[----:B------:R-:W-:Y:S01]  /*13620*/  @P0 IMAD.MOV.U32 R38, RZ, RZ, R32 ;  /* 0x000000ffff260224 */ /* 0x000fe200078e0020 */
[----:B---3--:R-:W-:Y:S04]  /*13630*/  STL [R1+0x14e4], R68 ;  /* 0x0014e44401007387 */ /* 0x008fe80000100800 */
[----:B------:R-:W3:Y:S04]  /*13640*/  LDL R91, [R1+0xa1c] ;  /* 0x000a1c00015b7983 */ /* 0x000ee80000100800 */
[----:B----4-:R-:W-:Y:S04]  /*13650*/  STL [R1+0x14e8], R66 ;  /* 0x0014e84201007387 */ /* 0x010fe80000100800 */
[----:B------:R-:W4:Y:S04]  /*13660*/  LDL.LU R58, [R1+0x15ec] ;  /* 0x0015ec00013a7983 */ /* 0x000f280000300800 */
[----:B------:R-:W3:Y:S04]  /*13670*/  LDL R93, [R1+0xa54] ;  /* 0x000a5400015d7983 */ /* 0x000ee80000100800 */
[----:B------:R-:W3:Y:S04]  /*13680*/  LDL R85, [R1+0x28c] ;  /* 0x00028c0001557983 */ /* 0x000ee80000100800 */
[----:B--2---:R-:W-:Y:S04]  /*13690*/  STL [R1+0x14ec], R64 ;  /* 0x0014ec4001007387 */ /* 0x004fe80000100800 */
[----:B------:R-:W-:Y:S04]  /*136a0*/  STL [R1+0x14f0], R62 ;  /* 0x0014f03e01007387 */ /* 0x000fe80000100800 */
[----:B------:R-:W2:Y:S04]  /*136b0*/  LDL R5, [R1+0x32c] ;  /* 0x00032c0001057983 */ /* 0x000ea80000100800 */
[----:B------:R-:W2:Y:S04]  /*136c0*/  LDL R4, [R1+0x36c] ;  /* 0x00036c0001047983 */ /* 0x000ea80000100800 */
[----:B------:R-:W-:Y:S04]  /*136d0*/  STL [R1+0x14f4], R60 ;  /* 0x0014f43c01007387 */ /* 0x000fe80000100800 */
[----:B------:R-:W2:Y:S04]  /*136e0*/  LDL.LU R56, [R1+0x15e8] ;  /* 0x0015e80001387983 */ /* 0x000ea80000300800 */
[----:B------:R-:W2:Y:S01]  /*136f0*/  LDL.LU R32, [R1+0x15e4] ;  /* 0x0015e40001207983 */ /* 0x000ea20000300800 */
[----:B------:R-:W-:-:S02]  /*13700*/  PRMT R59, RZ, 0x7610, R59 ;  /* 0x00007610ff3b7816 */ /* 0x000fc4000000003b */
[----:B------:R-:W-:Y:S01]  /*13710*/  PRMT R57, RZ, 0x7610, R57 ;  /* 0x00007610ff397816 */ /* 0x000fe20000000039 */
[----:B------:R-:W2:Y:S04]  /*13720*/  LDL R2, [R1+0x3ac] ;  /* 0x0003ac0001027983 */ /* 0x000ea80000100800 */
[----:B------:R0:W2:Y:S04]  /*13730*/  @P0 LDG.E.U8 R59, desc[UR18][R38.64] ;  /* 0x00000012263b0981 */ /* 0x0000a8000c1e1100 */
[----:B------:R-:W2:Y:S04]  /*13740*/  LDL R3, [R1+0x3b0] ;  /* 0x0003b00001037983 */ /* 0x000ea80000100800 */
[----:B------:R-:W2:Y:S01]  /*13750*/  LDL R12, [R1+0x3ec] ;  /* 0x0003ec00010c7983 */ /* 0x000ea20000100800 */
[----:B0-----:R-:W-:-:S02]  /*13760*/  @P0 IMAD.MOV.U32 R38, RZ, RZ, R30 ;  /* 0x000000ffff260224 */ /* 0x001fc400078e001e */
[----:B------:R-:W-:Y:S01]  /*13770*/  @P0 IMAD.MOV.U32 R39, RZ, RZ, R14 ;  /* 0x000000ffff270224 */ /* 0x000fe200078e000e */
[----:B----4-:R-:W-:-:S06]  /*13780*/  PRMT R58, RZ, 0x7610, R58 ;  /* 0x00007610ff3a7816 */ /* 0x010fcc000000003a */
[----:B------:R0:W4:Y:S02]  /*13790*/  @P0 LDG.E.U8 R58, desc[UR18][R38.64] ;  /* 0x00000012263a0981 */ /* 0x000124000c1e1100 */
[----:B0-----:R-:W-:Y:S02]  /*137a0*/  @P0 IMAD.MOV.U32 R38, RZ, RZ, R23 ;  /* 0x000000ffff260224 */ /* 0x001fe400078e0017 */
[----:B---3--:R-:W-:-:S05]  /*137b0*/  @P0 IMAD.MOV.U32 R39, RZ, RZ, R91 ;  /* 0x000000ffff270224 */ /* 0x008fca00078e005b */
[----:B------:R0:W3:Y:S02]  /*137c0*/  @P0 LDG.E.U8 R57, desc[UR18][R38.64] ;  /* 0x0000001226390981 */ /* 0x0000e4000c1e1100 */
[----:B0-----:R-:W-:Y:S02]  /*137d0*/  @P0 IMAD.MOV.U32 R38, RZ, RZ, R22 ;  /* 0x000000ffff260224 */ /* 0x001fe400078e0016 */
[----:B------:R-:W-:Y:S01]  /*137e0*/  @P0 IMAD.MOV.U32 R39, RZ, RZ, R93 ;  /* 0x000000ffff270224 */ /* 0x000fe200078e005d */
[----:B--2---:R-:W-:-:S06]  /*137f0*/  PRMT R56, RZ, 0x7610, R56 ;  /* 0x00007610ff387816 */ /* 0x004fcc0000000038 */
[----:B------:R0:W2:Y:S01]  /*13800*/  @P0 LDG.E.U8 R56, desc[UR18][R38.64] ;  /* 0x0000001226380981 */ /* 0x0000a2000c1e1100 */
[----:B------:R-:W-:Y:S01]  /*13810*/  PRMT R32, RZ, 0x7610, R32 ;  /* 0x00007610ff207816 */ /* 0x000fe20000000020 */
[----:B0-----:R-:W-:Y:S02]  /*13820*/  @P0 IMAD.MOV.U32 R38, RZ, RZ, R24 ;  /* 0x000000ffff260224 */ /* 0x001fe400078e0018 */
[----:B------:R-:W-:-:S05]  /*13830*/  @P0 IMAD.MOV.U32 R39, RZ, RZ, R85 ;  /* 0x000000ffff270224 */ /* 0x000fca00078e0055 */
[----:B------:R0:W2:Y:S04]  /*13840*/  @P0 LDG.E.U8 R32, desc[UR18][R38.64] ;  /* 0x0000001226200981 */ /* 0x0000a8000c1e1100 */
[----:B------:R-:W-:Y:S04]  /*13850*/  STL [R1+0x14f8], R59 ;  /* 0x0014f83b01007387 */ /* 0x000fe80000100800 */
[----:B------:R-:W2:Y:S04]  /*13860*/  LDL.LU R30, [R1+0x15e0] ;  /* 0x0015e000011e7983 */ /* 0x000ea80000300800 */
[----:B------:R-:W2:Y:S01]  /*13870*/  LDL R14, [R1+0x42c] ;  /* 0x00042c00010e7983 */ /* 0x000ea20000100800 */
[----:B0-----:R-:W-:-:S03]  /*13880*/  @P0 IMAD.MOV.U32 R39, RZ, RZ, R25 ;  /* 0x000000ffff270224 */ /* 0x001fc600078e0019 */
[----:B----4-:R-:W-:Y:S04]  /*13890*/  STL [R1+0x14fc], R58 ;  /* 0x0014fc3a01007387 */ /* 0x010fe80000100800 */
[----:B------:R-:W4:Y:S04]  /*138a0*/  LDL.LU R23, [R1+0x15dc] ;  /* 0x0015dc0001177983 */ /* 0x000f280000300800 */
[----:B---3--:R-:W-:Y:S04]  /*138b0*/  STL [R1+0x1500], R57 ;  /* 0x0015003901007387 */ /* 0x008fe80000100800 */
[----:B------:R-:W3:Y:S04]  /*138c0*/  LDL.LU R22, [R1+0x15d8] ;  /* 0x0015d80001167983 */ /* 0x000ee80000300800 */
[----:B--2---:R-:W-:Y:S04]  /*138d0*/  STL [R1+0x1504], R56 ;  /* 0x0015043801007387 */ /* 0x004fe80000100800 */
[----:B------:R-:W2:Y:S04]  /*138e0*/  LDL.LU R24, [R1+0x15d4] ;  /* 0x0015d40001187983 */ /* 0x000ea80000300800 */
[----:B------:R0:W-:Y:S04]  /*138f0*/  STL [R1+0x1508], R32 ;  /* 0x0015082001007387 */ /* 0x0001e80000100800 */
[----:B------:R-:W2:Y:S01]  /*13900*/  LDL.LU R25, [R1+0x15d0] ;  /* 0x0015d00001197983 */ /* 0x000ea20000300800 */
[----:B------:R-:W-:-:S03]  /*13910*/  @P0 IMAD.MOV.U32 R38, RZ, RZ, R27 ;  /* 0x000000ffff260224 */ /* 0x000fc600078e001b */
[----:B------:R-:W2:Y:S01]  /*13920*/  LDL.LU R27, [R1+0x15cc] ;  /* 0x0015cc00011b7983 */ /* 0x000ea20000300800 */
[----:B------:R-:W-:-:S06]  /*13930*/  PRMT R30, RZ, 0x7610, R30 ;  /* 0x00007610ff1e7816 */ /* 0x000fcc000000001e */
[----:B------:R1:W2:Y:S02]  /*13940*/  @P0 LDG.E.U8 R30, desc[UR18][R38.64] ;  /* 0x00000012261e0981 */ /* 0x0002a4000c1e1100 */
[----:B-1----:R-:W-:Y:S02]  /*13950*/  @P0 IMAD.MOV.U32 R38, RZ, RZ, R26 ;  /* 0x000000ffff260224 */ /* 0x002fe400078e001a */
[----:B------:R-:W-:Y:S01]  /*13960*/  @P0 IMAD.MOV.U32 R39, RZ, RZ, R5 ;  /* 0x000000ffff270224 */ /* 0x000fe200078e0005 */
[----:B------:R-:W2:Y:S01]  /*13970*/  LDL.LU R26, [R1+0x15c8] ;  /* 0x0015c800011a7983 */ /* 0x000ea20000300800 */
[----:B----4-:R-:W-:-:S06]  /*13980*/  PRMT R23, RZ, 0x7610, R23 ;  /* 0x00007610ff177816 */ /* 0x010fcc0000000017 */
[----:B------:R1:W4:Y:S02]  /*13990*/  @P0 LDG.E.U8 R23, desc[UR18][R38.64] ;  /* 0x0000001226170981 */ /* 0x000324000c1e1100 */
[----:B-1----:R-:W-:Y:S01]  /*139a0*/  @P0 IMAD.MOV.U32 R38, RZ, RZ, R36 ;  /* 0x000000ffff260224 */ /* 0x002fe200078e0024 */
[----:B---3--:R-:W-:Y:S01]  /*139b0*/  PRMT R22, RZ, 0x7610, R22 ;  /* 0x00007610ff167816 */ /* 0x008fe20000000016 */
[----:B------:R-:W-:Y:S01]  /*139c0*/  @P0 IMAD.MOV.U32 R39, RZ, RZ, R4 ;  /* 0x000000ffff270224 */ /* 0x000fe200078e0004 */
[----:B------:R-:W3:Y:S04]  /*139d0*/  LDL.LU R36, [R1+0x15c4] ;  /* 0x0015c40001247983 */ /* 0x000ee80000300800 */
[----:B------:R1:W4:Y:S02]  /*139e0*/  @P0 LDG.E.U8 R22, desc[UR18][R38.64] ;  /* 0x0000001226160981 */ /* 0x000324000c1e1100 */
[----:B-1----:R-:W-:-:S02]  /*139f0*/  @P0 IMAD.MOV.U32 R38, RZ, RZ, R3 ;  /* 0x000000ffff260224 */ /* 0x002fc400078e0003 */
[----:B------:R-:W-:Y:S01]  /*13a00*/  @P0 IMAD.MOV.U32 R39, RZ, RZ, R2 ;  /* 0x000000ffff270224 */ /* 0x000fe200078e0002 */
[----:B--2---:R-:W-:-:S06]  /*13a10*/  PRMT R24, RZ, 0x7610, R24 ;  /* 0x00007610ff187816 */ /* 0x004fcc0000000018 */
[----:B------:R1:W2:Y:S02]  /*13a20*/  @P0 LDG.E.U8 R24, desc[UR18][R38.64] ;  /* 0x0000001226180981 */ /* 0x0002a4000c1e1100 */
[----:B-1----:R-:W-:Y:S02]  /*13a30*/  @P0 IMAD.MOV.U32 R38, RZ, RZ, R28 ;  /* 0x000000ffff260224 */ /* 0x002fe400078e001c */
[----:B------:R-:W2:Y:S01]  /*13a40*/  LDL.LU R28, [R1+0x15c0] ;  /* 0x0015c000011c7983 */ /* 0x000ea20000300800 */
[----:B------:R-:W-:Y:S01]  /*13a50*/  PRMT R25, RZ, 0x7610, R25 ;  /* 0x00007610ff197816 */ /* 0x000fe20000000019 */
[----:B------:R-:W-:-:S05]  /*13a60*/  @P0 IMAD.MOV.U32 R39, RZ, RZ, R12 ;  /* 0x000000ffff270224 */ /* 0x000fca00078e000c */
[----:B------:R1:W4:Y:S02]  /*13a70*/  @P0 LDG.E.U8 R25, desc[UR18][R38.64] ;  /* 0x0000001226190981 */ /* 0x000324000c1e1100 */
[----:B-1----:R-:W-:Y:S02]  /*13a80*/  @P0 IMAD.MOV.U32 R38, RZ, RZ, R29 ;  /* 0x000000ffff260224 */ /* 0x002fe400078e001d */
[----:B------:R-:W4:Y:S01]  /*13a90*/  LDL.LU R29, [R1+0x15bc] ;  /* 0x0015bc00011d7983 */ /* 0x000f220000300800 */
[----:B------:R-:W-:Y:S01]  /*13aa0*/  PRMT R27, RZ, 0x7610, R27 ;  /* 0x00007610ff1b7816 */ /* 0x000fe2000000001b */
[----:B------:R-:W-:-:S05]  /*13ab0*/  @P0 IMAD.MOV.U32 R39, RZ, RZ, R14 ;  /* 0x000000ffff270224 */ /* 0x000fca00078e000e */
[----:B------:R1:W4:Y:S01]  /*13ac0*/  @P0 LDG.E.U8 R27, desc[UR18][R38.64] ;  /* 0x00000012261b0981 */ /* 0x000322000c1e1100 */
[----:B------:R-:W-:Y:S01]  /*13ad0*/  PRMT R26, RZ, 0x7610, R26 ;  /* 0x00007610ff1a7816 */ /* 0x000fe2000000001a */
[----:B-1----:R-:W-:Y:S02]  /*13ae0*/  @P0 IMAD.MOV.U32 R39, RZ, RZ, R53 ;  /* 0x000000ffff270224 */ /* 0x002fe400078e0035 */
[----:B------:R-:W-:Y:S01]  /*13af0*/  @P0 IMAD.MOV.U32 R38, RZ, RZ, R92 ;  /* 0x000000ffff260224 */ /* 0x000fe200078e005c */
[----:B------:R-:W4:Y:S04]  /*13b00*/  LDL.LU R53, [R1+0x15b8] ;  /* 0x0015b80001357983 */ /* 0x000f280000300800 */
[----:B------:R-:W4:Y:S04]  /*13b10*/  LDL.LU R92, [R1+0x15b4] ;  /* 0x0015b400015c7983 */ /* 0x000f280000300800 */
[----:B------:R1:W4:Y:S02]  /*13b20*/  @P0 LDG.E.U8 R26, desc[UR18][R38.64] ;  /* 0x00000012261a0981 */ /* 0x000324000c1e1100 */
[----:B-1----:R-:W-:-:S02]  /*13b30*/  @P0 IMAD.MOV.U32 R38, RZ, RZ, R90 ;  /* 0x000000ffff260224 */ /* 0x002fc400078e005a */
[----:B------:R-:W-:Y:S02]  /*13b40*/  @P0 IMAD.MOV.U32 R39, RZ, RZ, R55 ;  /* 0x000000ffff270224 */ /* 0x000fe400078e0037 */
[----:B------:R-:W4:Y:S04]  /*13b50*/  LDL.LU R55, [R1+0x15b0] ;  /* 0x0015b00001377983 */ /* 0x000f280000300800 */
[----:B------:R-:W4:Y:S01]  /*13b60*/  LDL.LU R90, [R1+0x15ac] ;  /* 0x0015ac00015a7983 */ /* 0x000f220000300800 */
[----:B---3--:R-:W-:-:S06]  /*13b70*/  PRMT R36, RZ, 0x7610, R36 ;  /* 0x00007610ff247816 */ /* 0x008fcc0000000024 */
[----:B------:R1:W3:Y:S02]  /*13b80*/  @P0 LDG.E.U8 R36, desc[UR18][R38.64] ;  /* 0x0000001226240981 */ /* 0x0002e4000c1e1100 */
[----:B-1----:R-:W-:Y:S02]  /*13b90*/  @P0 IMAD.MOV.U32 R39, RZ, RZ, R63 ;  /* 0x000000ffff270224 */ /* 0x002fe400078e003f */
[----:B------:R-:W-:Y:S01]  /*13ba0*/  @P0 IMAD.MOV.U32 R38, RZ, RZ, R88 ;  /* 0x000000ffff260224 */ /* 0x000fe200078e0058 */
[----:B------:R-:W3:Y:S04]  /*13bb0*/  LDL.LU R63, [R1+0x15a8] ;  /* 0x0015a800013f7983 */ /* 0x000ee80000300800 */
[----:B------:R-:W3:Y:S01]  /*13bc0*/  LDL.LU R88, [R1+0x15a4] ;  /* 0x0015a40001587983 */ /* 0x000ee20000300800 */
[----:B--2---:R-:W-:-:S06]  /*13bd0*/  PRMT R28, RZ, 0x7610, R28 ;  /* 0x00007610ff1c7816 */ /* 0x004fcc000000001c */
[----:B------:R1:W2:Y:S02]  /*13be0*/  @P0 LDG.E.U8 R28, desc[UR18][R38.64] ;  /* 0x00000012261c0981 */ /* 0x0002a4000c1e1100 */
[----:B-1----:R-:W-:Y:S02]  /*13bf0*/  @P0 IMAD.MOV.U32 R39, RZ, RZ, R65 ;  /* 0x000000ffff270224 */ /* 0x002fe400078e0041 */
[----:B------:R-:W-:Y:S01]  /*13c00*/  @P0 IMAD.MOV.U32 R38, RZ, RZ, R86 ;  /* 0x000000ffff260224 */ /* 0x000fe200078e0056 */
[----:B------:R-:W2:Y:S04]  /*13c10*/  LDL.LU R65, [R1+0x15a0] ;  /* 0x0015a00001417983 */ /* 0x000ea80000300800 */
[----:B------:R-:W2:Y:S01]  /*13c20*/  LDL.LU R86, [R1+0x159c] ;  /* 0x00159c0001567983 */ /* 0x000ea20000300800 */
[----:B----4-:R-:W-:-:S06]  /*13c30*/  PRMT R29, RZ, 0x7610, R29 ;  /* 0x00007610ff1d7816 */ /* 0x010fcc000000001d */
[----:B------:R1:W4:Y:S02]  /*13c40*/  @P0 LDG.E.U8 R29, desc[UR18][R38.64] ;  /* 0x00000012261d0981 */ /* 0x000324000c1e1100 */
[----:B-1----:R-:W-:Y:S02]  /*13c50*/  @P0 IMAD.MOV.U32 R39, RZ, RZ, R79 ;  /* 0x000000ffff270224 */ /* 0x002fe400078e004f */
[----:B------:R-:W-:Y:S01]  /*13c60*/  @P0 IMAD.MOV.U32 R38, RZ, RZ, R83 ;  /* 0x000000ffff260224 */ /* 0x000fe200078e0053 */
[----:B------:R-:W4:Y:S04]  /*13c70*/  LDL.LU R79, [R1+0x1598] ;  /* 0x00159800014f7983 */ /* 0x000f280000300800 */
[----:B------:R-:W4:Y:S01]  /*13c80*/  LDL.LU R83, [R1+0x1594] ;  /* 0x0015940001537983 */ /* 0x000f220000300800 */
[----:B------:R-:W-:-:S06]  /*13c90*/  PRMT R92, RZ, 0x7610, R92 ;  /* 0x00007610ff5c7816 */ /* 0x000fcc000000005c */
        /* <DEDUP_REMOVED lines=20> */
[----:B------:R-:W2:Y:S01]  /*13de0*/  LDL.LU R73, [R1+0x1578] ;  /* 0x0015780001497983 */ /* 0x000ea20000300800 */
[----:B------:R-:W-:-:S03]  /*13df0*/  @P0 IMAD.MOV.U32 R38, RZ, RZ, R71 ;  /* 0x000000ffff260224 */ /* 0x000fc600078e0047 */
[----:B------:R-:W2:Y:S01]  /*13e00*/  LDL.LU R71, [R1+0x1574] ;  /* 0x0015740001477983 */ /* 0x000ea20000300800 */
[----:B----4-:R-:W-:-:S06]  /*13e10*/  PRMT R83, RZ, 0x7610, R83 ;  /* 0x00007610ff537816 */ /* 0x010fcc0000000053 */
[----:B------:R1:W4:Y:S02]  /*13e20*/  @P0 LDG.E.U8 R83, desc[UR18][R38.64] ;  /* 0x0000001226530981 */ /* 0x000324000c1e1100 */
[----:B-1----:R-:W-:Y:S02]  /*13e30*/  @P0 IMAD.MOV.U32 R39, RZ, RZ, R69 ;  /* 0x000000ffff270224 */ /* 0x002fe400078e0045 */
[----:B------:R-:W4:Y:S01]  /*13e40*/  LDL.LU R69, [R1+0x1570] ;  /* 0x0015700001457983 */ /* 0x000f220000300800 */
[----:B------:R-:W-:Y:S01]  /*13e50*/  @P0 IMAD.MOV.U32 R38, RZ, RZ, R0 ;  /* 0x000000ffff260224 */ /* 0x000fe200078e0000 */
[----:B------:R-:W-:Y:S02]  /*13e60*/  PRMT R79, RZ, 0x7610, R79 ;  /* 0x00007610ff4f7816 */ /* 0x000fe4000000004f */
[----:B------:R-:W-:Y:S01]  /*13e70*/  PRMT R77, RZ, 0x7610, R77 ;  /* 0x00007610ff4d7816 */ /* 0x000fe2000000004d */
[----:B------:R-:W4:Y:S01]  /*13e80*/  LDL.LU R0, [R1+0x156c] ;  /* 0x00156c0001007983 */ /* 0x000f220000300800 */
[----:B------:R-:W-:-:S03]  /*13e90*/  PRMT R81, RZ, 0x7610, R81 ;  /* 0x00007610ff517816 */ /* 0x000fc60000000051 */
[----:B------:R-:W4:Y:S04]  /*13ea0*/  LDL.LU R12, [R1+0x1c0] ;  /* 0x0001c000010c7983 */ /* 0x000f280000300800 */
[----:B------:R1:W4:Y:S02]  /*13eb0*/  @P0 LDG.E.U8 R81, desc[UR18][R38.64] ;  /* 0x0000001226510981 */ /* 0x000324000c1e1100 */
[----:B-1----:R-:W-:Y:S02]  /*13ec0*/  @P0 IMAD.MOV.U32 R38, RZ, RZ, R20 ;  /* 0x000000ffff260224 */ /* 0x002fe400078e0014 */
[----:B------:R-:W-:Y:S02]  /*13ed0*/  @P0 IMAD.MOV.U32 R39, RZ, RZ, R9 ;  /* 0x000000ffff270224 */ /* 0x000fe400078e0009 */
[----:B------:R-:W4:Y:S04]  /*13ee0*/  LDL.LU R9, [R1+0x1568] ;  /* 0x0015680001097983 */ /* 0x000f280000300800 */
[----:B------:R1:W4:Y:S04]  /*13ef0*/  @P0 LDG.E.U8 R79, desc[UR18][R38.64] ;  /* 0x00000012264f0981 */ /* 0x000328000c1e1100 */
[----:B------:R-:W4:Y:S01]  /*13f00*/  LDL.LU R20, [R1+0x1564] ;  /* 0x0015640001147983 */ /* 0x000f220000300800 */
[----:B-1----:R-:W-:-:S02]  /*13f10*/  @P0 IMAD.MOV.U32 R38, RZ, RZ, R18 ;  /* 0x000000ffff260224 */ /* 0x002fc400078e0012 */
[----:B------:R-:W-:Y:S02]  /*13f20*/  @P0 IMAD.MOV.U32 R39, RZ, RZ, R19 ;  /* 0x000000ffff270224 */ /* 0x000fe400078e0013 */
[----:B------:R-:W4:Y:S04]  /*13f30*/  LDL.LU R19, [R1+0x1560] ;  /* 0x0015600001137983 */ /* 0x000f280000300800 */
[----:B------:R-:W4:Y:S04]  /*13f40*/  LDL.LU R18, [R1+0x155c] ;  /* 0x00155c0001127983 */ /* 0x000f280000300800 */
[----:B------:R1:W4:Y:S04]  /*13f50*/  @P0 LDG.E.U8 R77, desc[UR18][R38.64] ;  /* 0x00000012264d0981 */ /* 0x000328000c1e1100 */
[----:B------:R-:W4:Y:S01]  /*13f60*/  LDL.LU R14, [R1+0x1bc] ;  /* 0x0001bc00010e7983 */ /* 0x000f220000300800 */
[----:B-1----:R-:W-:-:S03]  /*13f70*/  @P0 IMAD.MOV.U32 R38, RZ, RZ, R67 ;  /* 0x000000ffff260224 */ /* 0x002fc600078e0043 */
[----:B------:R-:W4:Y:S01]  /*13f80*/  LDL.LU R67, [R1+0x1558] ;  /* 0x0015580001437983 */ /* 0x000f220000300800 */
[----:B------:R-:W-:-:S03]  /*13f90*/  @P0 IMAD.MOV.U32 R39, RZ, RZ, R40 ;  /* 0x000000ffff270224 */ /* 0x000fc600078e0028 */
[----:B------:R-:W4:Y:S01]  /*13fa0*/  LDL.LU R40, [R1+0x1b8] ;  /* 0x0001b80001287983 */ /* 0x000f220000300800 */
[----:B---3--:R-:W-:-:S06]  /*13fb0*/  PRMT R75, RZ, 0x7610, R75 ;  /* 0x00007610ff4b7816 */ /* 0x008fcc000000004b */
[----:B------:R1:W3:Y:S02]  /*13fc0*/  @P0 LDG.E.U8 R75, desc[UR18][R38.64] ;  /* 0x00000012264b0981 */ /* 0x0002e4000c1e1100 */
[----:B-1----:R-:W-:Y:S02]  /*13fd0*/  @P0 IMAD.MOV.U32 R38, RZ, RZ, R17 ;  /* 0x000000ffff260224 */ /* 0x002fe400078e0011 */
[----:B------:R-:W-:Y:S02]  /*13fe0*/  @P0 IMAD.MOV.U32 R39, RZ, RZ, R21 ;  /* 0x000000ffff270224 */ /* 0x000fe400078e0015 */
[----:B------:R-:W3:Y:S04]  /*13ff0*/  LDL.LU R21, [R1+0x1554] ;  /* 0x0015540001157983 */ /* 0x000ee80000300800 */
[----:B------:R-:W3:Y:S01]  /*14000*/  LDL.LU R17, [R1+0x1550] ;  /* 0x0015500001117983 */ /* 0x000ee20000300800 */
[----:B--2---:R-:W-:-:S06]  /*14010*/  PRMT R73, RZ, 0x7610, R73 ;  /* 0x00007610ff497816 */ /* 0x004fcc0000000049 */
[----:B------:R1:W2:Y:S01]  /*14020*/  @P0 LDG.E.U8 R73, desc[UR18][R38.64] ;  /* 0x0000001226490981 */ /* 0x0002a2000c1e1100 */
[----:B------:R-:W-:Y:S01]  /*14030*/  PRMT R71, RZ, 0x7610, R71 ;  /* 0x00007610ff477816 */ /* 0x000fe20000000047 */
[----:B-1----:R-:W-:Y:S02]  /*14040*/  @P0 IMAD.MOV.U32 R39, RZ, RZ, R16 ;  /* 0x000000ffff270224 */ /* 0x002fe400078e0010 */
[----:B------:R-:W-:Y:S01]  /*14050*/  @P0 IMAD.MOV.U32 R38, RZ, RZ, R11 ;  /* 0x000000ffff260224 */ /* 0x000fe200078e000b */
[----:B------:R-:W2:Y:S04]  /*14060*/  LDL.LU R16, [R1+0x154c] ;  /* 0x00154c0001107983 */ /* 0x000ea80000300800 */
[----:B------:R-:W2:Y:S01]  /*14070*/  LDL.LU R11, [R1+0x1548] ;  /* 0x00154800010b7983 */ /* 0x000ea20000300800 */
[----:B----4-:R-:W-:-:S03]  /*14080*/  PRMT R69, RZ, 0x7610, R69 ;  /* 0x00007610ff457816 */ /* 0x010fc60000000045 */
[----:B------:R1:W4:Y:S02]  /*14090*/  @P0 LDG.E.U8 R71, desc[UR18][R38.64] ;  /* 0x0000001226470981 */ /* 0x000324000c1e1100 */
[----:B-1----:R-:W-:Y:S02]  /*140a0*/  @P0 IMAD.MOV.U32 R38, RZ, RZ, R33 ;  /* 0x000000ffff260224 */ /* 0x002fe400078e0021 */
[----:B------:R-:W-:Y:S02]  /*140b0*/  @P0 IMAD.MOV.U32 R39, RZ, RZ, R10 ;  /* 0x000000ffff270224 */ /* 0x000fe400078e000a */
[----:B------:R-:W4:Y:S04]  /*140c0*/  LDL.LU R10, [R1+0x1544] ;  /* 0x00154400010a7983 */ /* 0x000f280000300800 */
[----:B------:R1:W4:Y:S04]  /*140d0*/  @P0 LDG.E.U8 R69, desc[UR18][R38.64] ;  /* 0x0000001226450981 */ /* 0x000328000c1e1100 */
[----:B------:R-:W4:Y:S01]  /*140e0*/  LDL.LU R33, [R1+0x1540] ;  /* 0x0015400001217983 */ /* 0x000f220000300800 */
[----:B-1----:R-:W-:-:S02]  /*140f0*/  @P0 IMAD.MOV.U32 R39, RZ, RZ, R15 ;  /* 0x000000ffff270224 */ /* 0x002fc400078e000f */
[----:B------:R-:W-:Y:S01]  /*14100*/  @P0 IMAD.MOV.U32 R38, RZ, RZ, R13 ;  /* 0x000000ffff260224 */ /* 0x000fe200078e000d */
[----:B------:R-:W4:Y:S04]  /*14110*/  LDL.LU R15, [R1+0x153c] ;  /* 0x00153c00010f7983 */ /* 0x000f280000300800 */
[----:B------:R-:W4:Y:S01]  /*14120*/  LDL.LU R13, [R1+0x1538] ;  /* 0x00153800010d7983 */ /* 0x000f220000300800 */
[----:B------:R-:W-:Y:S02]  /*14130*/  PRMT R65, RZ, 0x7610, R65 ;  /* 0x00007610ff417816 */ /* 0x000fe40000000041 */
[----:B------:R-:W-:Y:S02]  /*14140*/  PRMT R63, RZ, 0x7610, R63 ;  /* 0x00007610ff3f7816 */ /* 0x000fe4000000003f */
[----:B------:R-:W-:-:S02]  /*14150*/  PRMT R35, RZ, 0x7610, R35 ;  /* 0x00007610ff237816 */ /* 0x000fc40000000023 */
[----:B------:R-:W-:-:S06]  /*14160*/  PRMT R67, RZ, 0x7610, R67 ;  /* 0x00007610ff437816 */ /* 0x000fcc0000000043 */
        /* <DEDUP_REMOVED lines=9> */
[----:B------:R3:W4:Y:S01]  /*14200*/  @P0 LDG.E.U8 R63, desc[UR18][R38.64] ;  /* 0x00000012263f0981 */ /* 0x000722000c1e1100 */
[----:B------:R-:W-:Y:S02]  /*14210*/  PRMT R61, RZ, 0x7610, R61 ;  /* 0x00007610ff3d7816 */ /* 0x000fe4000000003d */
[----:B------:R-:W-:Y:S01]  /*14220*/  PRMT R55, RZ, 0x7610, R55 ;  /* 0x00007610ff377816 */ /* 0x000fe20000000037 */
[----:B---3--:R-:W-:-:S02]  /*14230*/  @!P3 IMAD.MOV.U32 R39, RZ, RZ, R17 ;  /* 0x000000ffff27b224 */ /* 0x008fc400078e0011 */
[----:B------:R-:W3:Y:S01]  /*14240*/  LDL.LU R17, [R1+0x1528] ;  /* 0x0015280001117983 */ /* 0x000ee20000300800 */
[----:B--2---:R-:W-:-:S03]  /*14250*/  @!P3 IMAD.MOV.U32 R38, RZ, RZ, R16 ;  /* 0x000000ffff26b224 */ /* 0x004fc600078e0010 */
[----:B------:R-:W2:Y:S01]  /*14260*/  LDL.LU R16, [R1+0x1524] ;  /* 0x0015240001107983 */ /* 0x000ea20000300800 */
[C---:B------:R-:W-:Y:S02]  /*14270*/  SEL R12, R11.reuse, R12, !P4 ;  /* 0x0000000c0b0c7207 */ /* 0x040fe40006000000 */
[C---:B------:R-:W-:Y:S01]  /*14280*/  SEL R14, R11.reuse, R14, !P4 ;  /* 0x0000000e0b0e7207 */ /* 0x040fe20006000000 */
[----:B------:R1:W2:Y:S02]  /*14290*/  @!P3 LDG.E.U8 R35, desc[UR18][R38.64] ;  /* 0x000000122623b981 */ /* 0x0002a4000c1e1100 */
[----:B------:R-:W-:Y:S01]  /*142a0*/  IMAD R37, R12, UR5, RZ ;  /* 0x000000050c257c24 */ /* 0x000fe2000f8e02ff */
[----:B------:R-:W4:Y:S01]  /*142b0*/  LDCU UR5, c[0x0][0x3b0] ;  /* 0x00007600ff0577ac */ /* 0x000f220008000800 */
[----:B------:R-:W-:-:S03]  /*142c0*/  SEL R12, R11, R40, !P4 ;  /* 0x000000280b0c7207 */ /* 0x000fc60006000000 */
[----:B------:R-:W-:Y:S01]  /*142d0*/  IADD3 R2, P3, PT, R37, R7, RZ ;  /* 0x0000000725027210 */ /* 0x000fe20007f7e0ff */
[----:B-1----:R-:W-:-:S03]  /*142e0*/  IMAD R38, R14, UR12, RZ ;  /* 0x0000000c0e267c24 */ /* 0x002fc6000f8e02ff */
[----:B------:R-:W-:Y:S01]  /*142f0*/  LEA.HI.X.SX32 R3, R37, R6, 0x1, P3 ;  /* 0x0000000625037211 */ /* 0x000fe200018f0eff */
[----:B------:R-:W-:Y:S01]  /*14300*/  IMAD R37, R12, UR13, RZ ;  /* 0x0000000d0c257c24 */ /* 0x000fe2000f8e02ff */
[----:B------:R1:W-:Y:S01]  /*14310*/  STL [R1+0x930], R2 ;  /* 0x0009300201007387 */ /* 0x0003e20000100800 */
[----:B------:R-:W-:Y:S01]  /*14320*/  PRMT R52, RZ, 0x7610, R52 ;  /* 0x00007610ff347816 */ /* 0x000fe20000000034 */
[----:B------:R-:W2:Y:S01]  /*14330*/  LDCU UR12, c[0x0][0x3b0] ;  /* 0x00007600ff0c77ac */ /* 0x000ea20008000800 */
[CC--:B------:R-:W-:Y:S01]  /*14340*/  IADD3 R5, P3, PT, R38.reuse, R7.reuse, RZ ;  /* 0x0000000726057210 */ /* 0x0c0fe20007f7e0ff */
[----:B------:R-:W-:Y:S01]  /*14350*/  @P0 IMAD.MOV.U32 R12, RZ, RZ, R2 ;  /* 0x000000ffff0c0224 */ /* 0x000fe200078e0002 */
[----:B----4-:R-:W-:Y:S01]  /*14360*/  SEL R10, R11, R10, !P4 ;  /* 0x0000000a0b0a7207 */ /* 0x010fe20006000000 */
[----:B------:R-:W4:Y:S01]  /*14370*/  LDCU UR13, c[0x0][0x3b0] ;  /* 0x00007600ff0d77ac */ /* 0x000f220008000800 */
[----:B0-----:R-:W-:Y:S01]  /*14380*/  LEA.HI.X.SX32 R32, R38, R6, 0x1, P3 ;  /* 0x0000000626207211 */ /* 0x001fe200018f0eff */
[----:B------:R0:W-:Y:S01]  /*14390*/  STL [R1+0x92c], R3 ;  /* 0x00092c0301007387 */ /* 0x0001e20000100800 */
[----:B-1----:R-:W-:-:S03]  /*143a0*/  IADD3 R2, P3, PT, R37, R7, RZ ;  /* 0x0000000725027210 */ /* 0x002fc60007f7e0ff */
[----:B------:R-:W2:Y:S01]  /*143b0*/  LDL R85, [R1+0xf64] ;  /* 0x000f640001557983 */ /* 0x000ea20000100800 */
[C---:B------:R-:W-:Y:S01]  /*143c0*/  SEL R14, R11.reuse, R13, !P4 ;  /* 0x0000000d0b0e7207 */ /* 0x040fe20006000000 */
[----:B------:R-:W-:Y:S01]  /*143d0*/  @P0 IMAD.MOV.U32 R13, RZ, RZ, R3 ;  /* 0x000000ffff0d0224 */ /* 0x000fe200078e0003 */
[----:B------:R-:W-:-:S03]  /*143e0*/  SEL R15, R11, R15, !P4 ;  /* 0x0000000f0b0f7207 */ /* 0x000fc60006000000 */
[----:B------:R-:W-:Y:S01]  /*143f0*/  IMAD R14, R14, UR14, RZ ;  /* 0x0000000e0e0e7c24 */ /* 0x000fe2000f8e02ff */
[-C--:B0-----:R-:W-:Y:S01]  /*14400*/  LEA.HI.X.SX32 R3, R37, R6.reuse, 0x1, P3 ;  /* 0x0000000625037211 */ /* 0x081fe200018f0eff */
[----:B------:R0:W3:Y:S01]  /*14410*/  @P0 LDG.E.U8 R61, desc[UR18][R12.64] ;  /* 0x000000120c3d0981 */ /* 0x0000e2000c1e1100 */
[----:B------:R-:W-:Y:S01]  /*14420*/  IMAD R15, R15, UR5, RZ ;  /* 0x000000050f0f7c24 */ /* 0x000fe2000f8e02ff */
[----:B------:R-:W-:Y:S01]  /*14430*/  PRMT R51, RZ, 0x7610, R51 ;  /* 0x00007610ff337816 */ /* 0x000fe20000000033 */
[----:B------:R-:W-:Y:S01]  /*14440*/  IMAD R10, R10, UR15, RZ ;  /* 0x0000000f0a0a7c24 */ /* 0x000fe2000f8e02ff */
[CC--:B------:R-:W-:Y:S01]  /*14450*/  IADD3 R4, P3, PT, R14.reuse, R7.reuse, RZ ;  /* 0x000000070e047210 */ /* 0x0c0fe20007f7e0ff */
[----:B------:R-:W-:Y:S01]  /*14460*/  STL [R1+0x970], R5 ;  /* 0x0009700501007387 */ /* 0x000fe20000100800 */
[----:B------:R-:W-:Y:S01]  /*14470*/  PRMT R50, RZ, 0x7610, R50 ;  /* 0x00007610ff327816 */ /* 0x000fe20000000032 */
[----:B------:R-:W1:Y:S02]  /*14480*/  LDCU UR5, c[0x0][0x3b0] ;  /* 0x00007600ff0577ac */ /* 0x000e640008000800 */
[----:B------:R0:W-:Y:S02]  /*14490*/  STL [R1+0x96c], R32 ;  /* 0x00096c2001007387 */ /* 0x0001e40000100800 */
[----:B0-----:R-:W-:Y:S01]  /*144a0*/  @P0 IMAD.MOV.U32 R12, RZ, RZ, R5 ;  /* 0x000000ffff0c0224 */ /* 0x001fe200078e0005 */
[----:B------:R-:W-:Y:S01]  /*144b0*/  PRMT R49, RZ, 0x7610, R49 ;  /* 0x00007610ff317816 */ /* 0x000fe20000000031 */
[----:B------:R-:W-:Y:S01]  /*144c0*/  @P0 IMAD.MOV.U32 R13, RZ, RZ, R32 ;  /* 0x000000ffff0d0224 */ /* 0x000fe200078e0020 */
[----:B------:R-:W-:Y:S01]  /*144d0*/  STL [R1+0x9b0], R2 ;  /* 0x0009b00201007387 */ /* 0x000fe20000100800 */
[----:B------:R-:W-:Y:S01]  /*144e0*/  PRMT R54, RZ, 0x7610, R54 ;  /* 0x00007610ff367816 */ /* 0x000fe20000000036 */
[----:B------:R-:W0:Y:S01]  /*144f0*/  LDCU UR14, c[0x0][0x3b0] ;  /* 0x00007600ff0e77ac */ /* 0x000e220008000800 */
[----:B------:R-:W-:Y:S01]  /*14500*/  LEA.HI.X.SX32 R32, R14, R6, 0x1, P3 ;  /* 0x000000060e207211 */ /* 0x000fe200018f0eff */
[----:B------:R0:W-:Y:S01]  /*14510*/  STL [R1+0x9ac], R3 ;  /* 0x0009ac0301007387 */ /* 0x0001e20000100800 */
[----:B------:R-:W-:-:S03]  /*14520*/  IADD3 R5, P3, PT, R15, R7, RZ ;  /* 0x000000070f057210 */ /* 0x000fc60007f7e0ff */
[----:B------:R1:W3:Y:S04]  /*14530*/  @P0 LDG.E.U8 R55, desc[UR18][R12.64] ;  /* 0x000000120c370981 */ /* 0x0002e8000c1e1100 */
[----:B------:R0:W-:Y:S04]  /*14540*/  STL [R1+0x9f0], R4 ;  /* 0x0009f00401007387 */ /* 0x0001e80000100800 */
[----:B------:R-:W-:Y:S01]  /*14550*/  STL [R1+0x9ec], R32 ;  /* 0x0009ec2001007387 */ /* 0x000fe20000100800 */
[----:B-1----:R-:W-:-:S03]  /*14560*/  @P0 IMAD.MOV.U32 R13, RZ, RZ, R3 ;  /* 0x000000ffff0d0224 */ /* 0x002fc600078e0003 */
[----:B0-----:R-:W3:Y:S04]  /*14570*/  LDL.LU R3, [R1+0x2d4] ;  /* 0x0002d40001037983 */ /* 0x001ee80000300800 */
[----:B------:R-:W-:Y:S04]  /*14580*/  STL [R1+0xa28], R5 ;  /* 0x000a280501007387 */ /* 0x000fe80000100800 */
[----:B------:R-:W4:Y:S01]  /*14590*/  LDL R40, [R1+0xf88] ;  /* 0x000f880001287983 */ /* 0x000f220000100800 */
[----:B------:R-:W-:Y:S01]  /*145a0*/  @P0 IMAD.MOV.U32 R12, RZ, RZ, R2 ;  /* 0x000000ffff0c0224 */ /* 0x000fe200078e0002 */
[----:B------:R-:W-:-:S04]  /*145b0*/  LEA.HI.X.SX32 R14, R15, R6, 0x1, P3 ;  /* 0x000000060f0e7211 */ /* 0x000fc800018f0eff */
[----:B------:R0:W4:Y:S01]  /*145c0*/  @P0 LDG.E.U8 R52, desc[UR18][R12.64] ;  /* 0x000000120c340981 */ /* 0x000122000c1e1100 */
[C---:B------:R-:W-:Y:S01]  /*145d0*/  IADD3 R2, P3, PT, R10.reuse, R7, RZ ;  /* 0x000000070a027210 */ /* 0x040fe20007f7e0ff */
[----:B0-----:R-:W-:Y:S02]  /*145e0*/  @P0 IMAD.MOV.U32 R12, RZ, RZ, R4 ;  /* 0x000000ffff0c0224 */ /* 0x001fe400078e0004 */
[----:B------:R-:W-:Y:S01]  /*145f0*/  @P0 IMAD.MOV.U32 R13, RZ, RZ, R32 ;  /* 0x000000ffff0d0224 */ /* 0x000fe200078e0020 */
[----:B------:R-:W-:-:S04]  /*14600*/  LEA.HI.X.SX32 R4, R10, R6, 0x1, P3 ;  /* 0x000000060a047211 */ /* 0x000fc800018f0eff */
[----:B------:R0:W4:Y:S02]  /*14610*/  @P0 LDG.E.U8 R51, desc[UR18][R12.64] ;  /* 0x000000120c330981 */ /* 0x000124000c1e1100 */
[----:B0-----:R-:W-:Y:S02]  /*14620*/  @P0 IMAD.MOV.U32 R12, RZ, RZ, R5 ;  /* 0x000000ffff0c0224 */ /* 0x001fe400078e0005 */
[----:B------:R-:W-:-:S05]  /*14630*/  @P0 IMAD.MOV.U32 R13, RZ, RZ, R14 ;  /* 0x000000ffff0d0224 */ /* 0x000fca00078e000e */
[----:B------:R0:W4:Y:S04]  /*14640*/  @P0 LDG.E.U8 R50, desc[UR18][R12.64] ;  /* 0x000000120c320981 */ /* 0x000128000c1e1100 */
[----:B------:R-:W-:Y:S01]  /*14650*/  STL [R1+0xa24], R14 ;  /* 0x000a240e01007387 */ /* 0x000fe20000100800 */
[----:B0-----:R-:W-:Y:S02]  /*14660*/  @P0 IMAD.MOV.U32 R12, RZ, RZ, R2 ;  /* 0x000000ffff0c0224 */ /* 0x001fe400078e0002 */
[----:B------:R-:W-:Y:S01]  /*14670*/  @P0 IMAD.MOV.U32 R13, RZ, RZ, R4 ;  /* 0x000000ffff0d0224 */ /* 0x000fe200078e0004 */
[----:B------:R0:W-:Y:S04]  /*14680*/  STL [R1+0xa60], R2 ;  /* 0x000a600201007387 */ /* 0x0001e80000100800 */
[----:B------:R1:W4:Y:S04]  /*14690*/  @P0 LDG.E.U8 R49, desc[UR18][R12.64] ;  /* 0x000000120c310981 */ /* 0x000328000c1e1100 */
[----:B------:R0:W-:Y:S01]  /*146a0*/  STL [R1+0xa5c], R4 ;  /* 0x000a5c0401007387 */ /* 0x0001e20000100800 */
[----:B-1----:R-:W-:-:S02]  /*146b0*/  @!P1 IMAD.MOV.U32 R13, RZ, RZ, R18 ;  /* 0x000000ffff0d9224 */ /* 0x002fc400078e0012 */
[----:B------:R-:W-:Y:S01]  /*146c0*/  @!P1 IMAD.MOV.U32 R12, RZ, RZ, R21 ;  /* 0x000000ffff0c9224 */ /* 0x000fe200078e0015 */
[----:B------:R-:W4:Y:S04]  /*146d0*/  LDL.LU R18, [R1+0x1520] ;  /* 0x0015200001127983 */ /* 0x000f280000300800 */
[----:B------:R-:W4:Y:S04]  /*146e0*/  LDL.LU R21, [R1+0x151c] ;  /* 0x00151c0001157983 */ /* 0x000f280000300800 */
[----:B------:R1:W4:Y:S01]  /*146f0*/  @!P1 LDG.E.U8 R54, desc[UR18][R12.64] ;  /* 0x000000120c369981 */ /* 0x000322000c1e1100 */
[----:B------:R-:W-:Y:S01]  /*14700*/  PRMT R53, RZ, 0x7610, R53 ;  /* 0x00007610ff357816 */ /* 0x000fe20000000035 */
[----:B-1----:R-:W-:-:S02]  /*14710*/  @!P5 IMAD.MOV.U32 R13, RZ, RZ, R20 ;  /* 0x000000ffff0dd224 */ /* 0x002fc400078e0014 */
[----:B------:R-:W4:Y:S01]  /*14720*/  LDL.LU R20, [R1+0x1518] ;  /* 0x0015180001147983 */ /* 0x000f220000300800 */
[----:B------:R-:W-:-:S03]  /*14730*/  @!P5 IMAD.MOV.U32 R12, RZ, RZ, R19 ;  /* 0x000000ffff0cd224 */ /* 0x000fc600078e0013 */
[----:B------:R-:W4:Y:S04]  /*14740*/  LDL.LU R19, [R1+0x1514] ;  /* 0x0015140001137983 */ /* 0x000f280000300800 */
[----:B------:R1:W4:Y:S01]  /*14750*/  @!P5 LDG.E.U8 R53, desc[UR18][R12.64] ;  /* 0x000000120c35d981 */ /* 0x000322000c1e1100 */
[----:B------:R-:W-:Y:S01]  /*14760*/  PRMT R48, RZ, 0x7610, R48 ;  /* 0x00007610ff307816 */ /* 0x000fe20000000030 */
[----:B-1----:R-:W-:Y:S02]  /*14770*/  @!P6 IMAD.MOV.U32 R13, RZ, RZ, R0 ;  /* 0x000000ffff0de224 */ /* 0x002fe400078e0000 */
[----:B------:R-:W-:-:S05]  /*14780*/  @!P6 IMAD.MOV.U32 R12, RZ, RZ, R9 ;  /* 0x000000ffff0ce224 */ /* 0x000fca00078e0009 */
[----:B------:R1:W4:Y:S01]  /*14790*/  @!P6 LDG.E.U8 R48, desc[UR18][R12.64] ;  /* 0x000000120c30e981 */ /* 0x000322000c1e1100 */
[----:B--2---:R-:W-:-:S03]  /*147a0*/  ISETP.GE.AND P3, PT, R85, RZ, PT ;  /* 0x000000ff5500720c */ /* 0x004fc60003f66270 */
[----:B------:R-:W2:Y:S04]  /*147b0*/  LDL R85, [R1+0xfac] ;  /* 0x000fac0001557983 */ /* 0x000ea80000100800 */
[----:B------:R-:W2:Y:S04]  /*147c0*/  LDL.LU R0, [R1+0x1510] ;  /* 0x0015100001007983 */ /* 0x000ea80000300800 */
[----:B------:R-:W2:Y:S04]  /*147d0*/  LDL.LU R9, [R1+0x150c] ;  /* 0x00150c0001097983 */ /* 0x000ea80000300800 */
[----:B0-----:R-:W2:Y:S01]  /*147e0*/  LDL R2, [R1+0x1024] ;  /* 0x0010240001027983 */ /* 0x001ea20000100800 */
[----:B---3--:R-:W-:-:S03]  /*147f0*/  SEL R10, R11, R3, !P4 ;  /* 0x000000030b0a7207 */ /* 0x008fc60006000000 */
[----:B------:R-:W3:Y:S01]  /*14800*/  LDL R3, [R1+0x1128] ;  /* 0x0011280001037983 */ /* 0x000ee20000100800 */
[----:B----4-:R-:W-:-:S03]  /*14810*/  ISETP.GE.AND P6, PT, R40, RZ, PT ;  /* 0x000000ff2800720c */ /* 0x010fc60003fc6270 */
[----:B------:R-:W4:Y:S01]  /*14820*/  LDL R40, [R1+0x10c0] ;  /* 0x0010c00001287983 */ /* 0x000f220000100800 */
[----:B------:R-:W-:Y:S01]  /*14830*/  ISETP.GT.U32.AND P1, PT, R8, R17, PT ;  /* 0x000000110800720c */ /* 0x000fe20003f24070 */
[----:B------:R-:W-:Y:S02]  /*14840*/  @!P3 IMAD.MOV R16, RZ, RZ, -R16 ;  /* 0x000000ffff10b224 */ /* 0x000fe400078e0a10 */
[----:B------:R-:W-:-:S03]  /*14850*/  IMAD R10, R10, UR11, RZ ;  /* 0x0000000b0a0a7c24 */ /* 0x000fc6000f8e02ff */
[----:B------:R-:W-:-:S05]  /*14860*/  SEL R16, R11, R16, !P4 ;  /* 0x000000100b107207 */ /* 0x000fca0006000000 */
[----:B------:R-:W-:Y:S02]  /*14870*/  IMAD R16, R16, UR11, RZ ;  /* 0x0000000b10107c24 */ /* 0x000fe4000f8e02ff */
[----:B------:R-:W-:-:S04]  /*14880*/  @!P1 IMAD.IADD R17, R17, 0x1, -R8 ;  /* 0x0000000111119824 */ /* 0x000fc800078e0a08 */
[----:B------:R-:W-:Y:S01]  /*14890*/  @!P6 IMAD.MOV R17, RZ, RZ, -R17 ;  /* 0x000000ffff11e224 */ /* 0x000fe200078e0a11 */
[----:B------:R-:W-:-:S04]  /*148a0*/  PRMT R47, RZ, 0x7610, R47 ;  /* 0x00007610ff2f7816 */ /* 0x000fc8000000002f */
[----:B------:R-:W-:Y:S02]  /*148b0*/  SEL R17, R11, R17, !P4 ;  /* 0x000000110b117207 */ /* 0x000fe40006000000 */
[----:B------:R-:W-:-:S03]  /*148c0*/  PRMT R46, RZ, 0x7610, R46 ;  /* 0x00007610ff2e7816 */ /* 0x000fc6000000002e */
[----:B------:R-:W-:Y:S01]  /*148d0*/  IMAD R17, R17, UR5, RZ ;  /* 0x0000000511117c24 */ /* 0x000fe2000f8e02ff */
[----:B------:R-:W0:Y:S01]  /*148e0*/  LDCU UR5, c[0x0][0x3b0] ;  /* 0x00007600ff0577ac */ /* 0x000e220008000800 */
[C---:B------:R-:W-:Y:S02]  /*148f0*/  ISETP.GT.U32.AND P5, PT, R8.reuse, R18, PT ;  /* 0x000000120800720c */ /* 0x040fe40003fa4070 */
[----:B------:R-:W-:-:S11]  /*14900*/  ISETP.GT.U32.AND P3, PT, R8, R21, PT ;  /* 0x000000150800720c */ /* 0x000fd60003f64070 */
[--C-:B------:R-:W-:Y:S01]  /*14910*/  @!P5 IMAD.IADD R18, R18, 0x1, -R8.reuse ;  /* 0x000000011212d824 */ /* 0x100fe200078e0a08 */
[-C--:B------:R-:W-:Y:S01]  /*14920*/  IADD3 R4, P5, PT, R16, R7.reuse, RZ ;  /* 0x0000000710047210 */ /* 0x080fe20007fbe0ff */
[--C-:B------:R-:W-:Y:S01]  /*14930*/  @!P3 IMAD.IADD R21, R21, 0x1, -R8.reuse ;  /* 0x000000011515b824 */ /* 0x100fe200078e0a08 */
[----:B-1----:R-:W-:Y:S02]  /*14940*/  IADD3 R12, P3, PT, R10, R7, RZ ;  /* 0x000000070a0c7210 */ /* 0x002fe40007f7e0ff */
[----:B------:R-:W-:Y:S02]  /*14950*/  ISETP.GT.U32.AND P1, PT, R8, R20, PT ;  /* 0x000000140800720c */ /* 0x000fe40003f24070 */
[-C--:B------:R-:W-:Y:S02]  /*14960*/  LEA.HI.X.SX32 R13, R10, R6.reuse, 0x1, P3 ;  /* 0x000000060a0d7211 */ /* 0x080fe400018f0eff */
[----:B------:R-:W-:Y:S02]  /*14970*/  ISETP.GT.U32.AND P3, PT, R8, R19, PT ;  /* 0x000000130800720c */ /* 0x000fe40003f64070 */
[----:B------:R-:W-:Y:S01]  /*14980*/  LEA.HI.X.SX32 R5, R16, R6, 0x1, P5 ;  /* 0x0000000610057211 */ /* 0x000fe200028f0eff */
[----:B------:R1:W-:Y:S04]  /*14990*/  STL [R1+0x298], R12 ;  /* 0x0002980c01007387 */ /* 0x0003e80000100800 */
[----:B------:R1:W4:Y:S02]  /*149a0*/  @P0 LDG.E.U8 R47, desc[UR18][R12.64] ;  /* 0x000000120c2f0981 */ /* 0x000324000c1e1100 */
[----:B------:R-:W-:-:S04]  /*149b0*/  @!P1 IMAD.IADD R20, R20, 0x1, -R8 ;  /* 0x0000000114149824 */ /* 0x000fc800078e0a08 */
[----:B------:R-:W-:Y:S01]  /*149c0*/  @!P3 IMAD.IADD R19, R19, 0x1, -R8 ;  /* 0x000000011313b824 */ /* 0x000fe200078e0a08 */
[----:B------:R-:W-:Y:S01]  /*149d0*/  STL [R1+0x2d8], R4 ;  /* 0x0002d80401007387 */ /* 0x000fe20000100800 */
[----:B-1----:R-:W-:-:S03]  /*149e0*/  @P0 IMAD.MOV.U32 R12, RZ, RZ, R4 ;  /* 0x000000ffff0c0224 */ /* 0x002fc600078e0004 */
[----:B------:R1:W-:Y:S04]  /*149f0*/  STL [R1+0x294], R13 ;  /* 0x0002940d01007387 */ /* 0x0003e80000100800 */
[----:B------:R-:W-:Y:S01]  /*14a00*/  STL [R1+0x2d4], R5 ;  /* 0x0002d40501007387 */ /* 0x000fe20000100800 */
[----:B-1----:R-:W-:Y:S01]  /*14a10*/  @P0 IMAD.MOV.U32 R13, RZ, RZ, R5 ;  /* 0x000000ffff0d0224 */ /* 0x002fe200078e0005 */
[----:B------:R-:W-:-:S04]  /*14a20*/  PRMT R45, RZ, 0x7610, R45 ;  /* 0x00007610ff2d7816 */ /* 0x000fc8000000002d */
[----:B------:R1:W4:Y:S01]  /*14a30*/  @P0 LDG.E.U8 R46, desc[UR18][R12.64] ;  /* 0x000000120c2e0981 */ /* 0x000322000c1e1100 */
[----:B------:R-:W-:Y:S02]  /*14a40*/  PRMT R43, RZ, 0x7610, R43 ;  /* 0x00007610ff2b7816 */ /* 0x000fe4000000002b */
[----:B------:R-:W-:Y:S02]  /*14a50*/  PRMT R42, RZ, 0x7610, R42 ;  /* 0x00007610ff2a7816 */ /* 0x000fe4000000002a */
[----:B------:R-:W-:Y:S02]  /*14a60*/  PRMT R41, RZ, 0x7610, R41 ;  /* 0x00007610ff297816 */ /* 0x000fe40000000029 */
[----:B------:R-:W-:Y:S02]  /*14a70*/  PRMT R44, RZ, 0x7610, R44 ;  /* 0x00007610ff2c7816 */ /* 0x000fe4000000002c */
[----:B--2---:R-:W-:Y:S02]  /*14a80*/  ISETP.GE.AND P5, PT, R85, RZ, PT ;  /* 0x000000ff5500720c */ /* 0x004fe40003fa6270 */
[----:B------:R-:W-:-:S11]  /*14a90*/  ISETP.GE.AND P1, PT, R2, RZ, PT ;  /* 0x000000ff0200720c */ /* 0x000fd60003f26270 */
[----:B------:R-:W-:Y:S01]  /*14aa0*/  @!P5 IMAD.MOV R18, RZ, RZ, -R18 ;  /* 0x000000ffff12d224 */ /* 0x000fe200078e0a12 */
[----:B------:R-:W-:-:S04]  /*14ab0*/  IADD3 R2, P6, PT, R17, R7, RZ ;  /* 0x0000000711027210 */ /* 0x000fc80007fde0ff */
[----:B------:R-:W-:Y:S01]  /*14ac0*/  SEL R18, R11, R18, !P4 ;  /* 0x000000120b127207 */ /* 0x000fe20006000000 */
[----:B------:R-:W-:-:S04]  /*14ad0*/  @!P1 IMAD.MOV R21, RZ, RZ, -R21 ;  /* 0x000000ffff159224 */ /* 0x000fc800078e0a15 */
[----:B------:R-:W-:Y:S01]  /*14ae0*/  IMAD R18, R18, UR12, RZ ;  /* 0x0000000c12127c24 */ /* 0x000fe2000f8e02ff */
[----:B------:R2:W-:Y:S01]  /*14af0*/  STL [R1+0x338], R2 ;  /* 0x0003380201007387 */ /* 0x0005e20000100800 */
[----:B-1----:R-:W-:Y:S01]  /*14b00*/  @P0 IMAD.MOV.U32 R12, RZ, RZ, R2 ;  /* 0x000000ffff0c0224 */ /* 0x002fe200078e0002 */
[----:B------:R-:W-:Y:S01]  /*14b10*/  SEL R21, R11, R21, !P4 ;  /* 0x000000150b157207 */ /* 0x000fe20006000000 */
[----:B------:R-:W1:Y:S04]  /*14b20*/  LDCU UR12, c[0x0][0x3b0] ;  /* 0x00007600ff0c77ac */ /* 0x000e680008000800 */
[----:B------:R-:W-:Y:S01]  /*14b30*/  IMAD R21, R21, UR13, RZ ;  /* 0x0000000d15157c24 */ /* 0x000fe2000f8e02ff */
[----:B------:R-:W0:Y:S01]  /*14b40*/  LDCU UR13, c[0x0][0x3b0] ;  /* 0x00007600ff0d77ac */ /* 0x000e220008000800 */
[----:B--2---:R-:W-:-:S02]  /*14b50*/  IADD3 R2, P1, PT, R18, R7, RZ ;  /* 0x0000000712027210 */ /* 0x004fc40007f3e0ff */
[----:B---3--:R-:W-:Y:S02]  /*14b60*/  ISETP.GE.AND P3, PT, R3, RZ, PT ;  /* 0x000000ff0300720c */ /* 0x008fe40003f66270 */
[----:B----4-:R-:W-:Y:S02]  /*14b70*/  ISETP.GE.AND P5, PT, R40, RZ, PT ;  /* 0x000000ff2800720c */ /* 0x010fe40003fa6270 */
[----:B------:R-:W-:-:S09]  /*14b80*/  LEA.HI.X.SX32 R3, R17, R6, 0x1, P6 ;  /* 0x0000000611037211 */ /* 0x000fd200030f0eff */
[----:B------:R-:W-:Y:S01]  /*14b90*/  @!P3 IMAD.MOV R20, RZ, RZ, -R20 ;  /* 0x000000ffff14b224 */ /* 0x000fe200078e0a14 */
[----:B------:R2:W-:Y:S01]  /*14ba0*/  STL [R1+0x334], R3 ;  /* 0x0003340301007387 */ /* 0x0005e20000100800 */
[----:B------:R-:W-:-:S03]  /*14bb0*/  @P0 IMAD.MOV.U32 R13, RZ, RZ, R3 ;  /* 0x000000ffff0d0224 */ /* 0x000fc600078e0003 */
[----:B------:R-:W-:Y:S01]  /*14bc0*/  SEL R20, R11, R20, !P4 ;  /* 0x000000140b147207 */ /* 0x000fe20006000000 */
[----:B------:R-:W-:Y:S01]  /*14bd0*/  @!P5 IMAD.MOV R19, RZ, RZ, -R19 ;  /* 0x000000ffff13d224 */ /* 0x000fe200078e0a13 */
[----:B------:R3:W4:Y:S01]  /*14be0*/  @P0 LDG.E.U8 R45, desc[UR18][R12.64] ;  /* 0x000000120c2d0981 */ /* 0x000722000c1e1100 */
[----:B--2---:R-:W-:-:S03]  /*14bf0*/  LEA.HI.X.SX32 R3, R18, R6, 0x1, P1 ;  /* 0x0000000612037211 */ /* 0x004fc600008f0eff */
[----:B------:R-:W-:Y:S01]  /*14c00*/  SEL R19, R11, R19, !P4 ;  /* 0x000000130b137207 */ /* 0x000fe20006000000 */
[----:B------:R-:W-:Y:S01]  /*14c10*/  IMAD R20, R20, UR14, RZ ;  /* 0x0000000e14147c24 */ /* 0x000fe2000f8e02ff */
[----:B------:R-:W-:Y:S01]  /*14c20*/  IADD3 R10, P1, PT, R21, R7, RZ ;  /* 0x00000007150a7210 */ /* 0x000fe20007f3e0ff */
[----:B---3--:R-:W-:-:S03]  /*14c30*/  @P0 IMAD.MOV.U32 R12, RZ, RZ, R2 ;  /* 0x000000ffff0c0224 */ /* 0x008fc600078e0002 */
[-C--:B------:R-:W-:Y:S01]  /*14c40*/  LEA.HI.X.SX32 R14, R21, R6.reuse, 0x1, P1 ;  /* 0x00000006150e7211 */ /* 0x080fe200008f0eff */
[----:B------:R-:W-:Y:S02]  /*14c50*/  @P0 IMAD.MOV.U32 R13, RZ, RZ, R3 ;  /* 0x000000ffff0d0224 */ /* 0x000fe400078e0003 */
[----:B0-----:R-:W-:Y:S01]  /*14c60*/  IMAD R19, R19, UR5, RZ ;  /* 0x0000000513137c24 */ /* 0x001fe2000f8e02ff */
[C---:B------:R-:W-:Y:S01]  /*14c70*/  IADD3 R4, P3, PT, R20.reuse, R7, RZ ;  /* 0x0000000714047210 */ /* 0x040fe20007f7e0ff */
[----:B------:R0:W-:Y:S04]  /*14c80*/  STL [R1+0x378], R2 ;  /* 0x0003780201007387 */ /* 0x0001e80000100800 */
[----:B------:R2:W3:Y:S01]  /*14c90*/  @P0 LDG.E.U8 R43, desc[UR18][R12.64] ;  /* 0x000000120c2b0981 */ /* 0x0004e2000c1e1100 */
[----:B------:R-:W-:-:S02]  /*14ca0*/  LEA.HI.X.SX32 R5, R20, R6, 0x1, P3 ;  /* 0x0000000614057211 */ /* 0x000fc400018f0eff */
[C---:B0-----:R-:W-:Y:S01]  /*14cb0*/  IADD3 R2, P5, PT, R19.reuse, R7, RZ ;  /* 0x0000000713027210 */ /* 0x041fe20007fbe0ff */
[----:B------:R0:W-:Y:S01]  /*14cc0*/  STL [R1+0x374], R3 ;  /* 0x0003740301007387 */ /* 0x0001e20000100800 */
[----:B--2---:R-:W-:Y:S02]  /*14cd0*/  @P0 IMAD.MOV.U32 R12, RZ, RZ, R10 ;  /* 0x000000ffff0c0224 */ /* 0x004fe400078e000a */
[----:B------:R-:W-:Y:S01]  /*14ce0*/  @P0 IMAD.MOV.U32 R13, RZ, RZ, R14 ;  /* 0x000000ffff0d0224 */ /* 0x000fe200078e000e */
[----:B------:R2:W-:Y:S01]  /*14cf0*/  STL [R1+0x3b8], R10 ;  /* 0x0003b80a01007387 */ /* 0x0005e20000100800 */
[----:B0-----:R-:W-:-:S03]  /*14d00*/  LEA.HI.X.SX32 R3, R19, R6, 0x1, P5 ;  /* 0x0000000613037211 */ /* 0x001fc600028f0eff */
[----:B------:R-:W-:Y:S04]  /*14d10*/  STL [R1+0x3f8], R4 ;  /* 0x0003f80401007387 */ /* 0x000fe80000100800 */
[----:B------:R0:W3:Y:S01]  /*14d20*/  @P0 LDG.E.U8 R42, desc[UR18][R12.64] ;  /* 0x000000120c2a0981 */ /* 0x0000e2000c1e1100 */
[----:B--2---:R-:W-:-:S03]  /*14d30*/  VIADD R10, R0, 0xd6 ;  /* 0x000000d6000a7836 */ /* 0x004fc60000000000 */
[----:B------:R-:W-:Y:S04]  /*14d40*/  STL [R1+0x3b4], R14 ;  /* 0x0003b40e01007387 */ /* 0x000fe80000100800 */
[----:B------:R-:W-:Y:S01]  /*14d50*/  STL [R1+0x438], R2 ;  /* 0x0004380201007387 */ /* 0x000fe20000100800 */
[----:B0-----:R-:W-:Y:S02]  /*14d60*/  @P0 IMAD.MOV.U32 R12, RZ, RZ, R4 ;  /* 0x000000ffff0c0224 */ /* 0x001fe400078e0004 */
[----:B------:R-:W-:Y:S01]  /*14d70*/  @P0 IMAD.MOV.U32 R13, RZ, RZ, R5 ;  /* 0x000000ffff0d0224 */ /* 0x000fe200078e0005 */
[----:B------:R0:W-:Y:S04]  /*14d80*/  STL [R1+0x3f4], R5 ;  /* 0x0003f40501007387 */ /* 0x0001e80000100800 */
[----:B------:R-:W-:Y:S04]  /*14d90*/  STL [R1+0x434], R3 ;  /* 0x0004340301007387 */ /* 0x000fe80000100800 */
[----:B------:R2:W-:Y:S01]  /*14da0*/  STL [R1+0xf30], R10 ;  /* 0x000f300a01007387 */ /* 0x0005e20000100800 */
[----:B0-----:R-:W-:-:S03]  /*14db0*/  VIADD R5, R0, 0xd7 ;  /* 0x000000d700057836 */ /* 0x001fc60000000000 */
[----:B------:R0:W3:Y:S01]  /*14dc0*/  @P0 LDG.E.U8 R41, desc[UR18][R12.64] ;  /* 0x000000120c290981 */ /* 0x0000e2000c1e1100 */
[----:B--2---:R-:W-:Y:S01]  /*14dd0*/  IABS R10, R10 ;  /* 0x0000000a000a7213 */ /* 0x004fe20000000000 */
[----:B0-----:R-:W-:Y:S02]  /*14de0*/  @P0 IMAD.MOV.U32 R12, RZ, RZ, R2 ;  /* 0x000000ffff0c0224 */ /* 0x001fe400078e0002 */
[----:B------:R-:W-:Y:S02]  /*14df0*/  @P0 IMAD.MOV.U32 R13, RZ, RZ, R3 ;  /* 0x000000ffff0d0224 */ /* 0x000fe400078e0003 */
[----:B------:R-:W-:-:S03]  /*14e00*/  IMAD.HI.U32 R15, R9, R10, RZ ;  /* 0x0000000a090f7227 */ /* 0x000fc600078e00ff */
[----:B------:R0:W2:Y:S01]  /*14e10*/  @P0 LDG.E.U8 R44, desc[UR18][R12.64] ;  /* 0x000000120c2c0981 */ /* 0x0000a2000c1e1100 */
[----:B------:R-:W-:Y:S02]  /*14e20*/  IMAD.MOV R15, RZ, RZ, -R15 ;  /* 0x000000ffff0f7224 */ /* 0x000fe400078e0a0f */
[C---:B------:R-:W-:Y:S02]  /*14e30*/  VIADD R4, R0.reuse, 0xda ;  /* 0x000000da00047836 */ /* 0x040fe40000000000 */
[C---:B------:R-:W-:Y:S01]  /*14e40*/  VIADD R3, R0.reuse, 0xdb ;  /* 0x000000db00037836 */ /* 0x040fe20000000000 */
[----:B0-----:R-:W-:Y:S01]  /*14e50*/  IABS R12, R5 ;  /* 0x00000005000c7213 */ /* 0x001fe20000000000 */
[----:B------:R-:W-:Y:S01]  /*14e60*/  VIADD R2, R0, 0xdc ;  /* 0x000000dc00027836 */ /* 0x000fe20000000000 */
[----:B------:R0:W-:Y:S01]  /*14e70*/  STL [R1+0xf34], R5 ;  /* 0x000f340501007387 */ /* 0x0001e20000100800 */
[----:B------:R-:W-:Y:S02]  /*14e80*/  IMAD R10, R8, R15, R10 ;  /* 0x0000000f080a7224 */ /* 0x000fe400078e020a */
[----:B------:R-:W-:Y:S01]  /*14e90*/  IMAD.HI.U32 R17, R9, R12, RZ ;  /* 0x0000000c09117227 */ /* 0x000fe200078e00ff */
[----:B------:R0:W-:Y:S01]  /*14ea0*/  STL [R1+0xf3c], R4 ;  /* 0x000f3c0401007387 */ /* 0x0001e20000100800 */
[----:B------:R-:W-:-:S02]  /*14eb0*/  IABS R13, R4 ;  /* 0x00000004000d7213 */ /* 0x000fc40000000000 */
[----:B------:R-:W-:Y:S01]  /*14ec0*/  IMAD.MOV R17, RZ, RZ, -R17 ;  /* 0x000000ffff117224 */ /* 0x000fe200078e0a11 */
[----:B------:R0:W-:Y:S04]  /*14ed0*/  STL [R1+0xf38], R3 ;  /* 0x000f380301007387 */ /* 0x0001e80000100800 */
[----:B------:R-:W-:Y:S01]  /*14ee0*/  STL [R1+0xf40], R2 ;  /* 0x000f400201007387 */ /* 0x000fe20000100800 */
[----:B------:R-:W-:-:S03]  /*14ef0*/  IMAD.HI.U32 R18, R9, R13, RZ ;  /* 0x0000000d09127227 */ /* 0x000fc600078e00ff */
[----:B------:R-:W-:Y:S01]  /*14f00*/  STL [R1+0x1300], R10 ;  /* 0x0013000a01007387 */ /* 0x000fe20000100800 */
[----:B------:R-:W-:-:S03]  /*14f10*/  IMAD R12, R8, R17, R12 ;  /* 0x00000011080c7224 */ /* 0x000fc600078e020c */
[----:B------:R-:W-:Y:S01]  /*14f20*/  STL [R1+0x1320], R10 ;  /* 0x0013200a01007387 */ /* 0x000fe20000100800 */
[----:B------:R-:W-:-:S03]  /*14f30*/  IABS R14, R3 ;  /* 0x00000003000e7213 */ /* 0x000fc60000000000 */
[----:B------:R-:W-:Y:S01]  /*14f40*/  STL [R1+0x1340], R10 ;  /* 0x0013400a01007387 */ /* 0x000fe20000100800 */
[----:B------:R-:W-:-:S03]  /*14f50*/  IMAD.MOV R18, RZ, RZ, -R18 ;  /* 0x000000ffff127224 */ /* 0x000fc600078e0a12 */
[----:B------:R-:W-:Y:S04]  /*14f60*/  STL [R1+0x1354], R10 ;  /* 0x0013540a01007387 */ /* 0x000fe80000100800 */
[----:B------:R-:W-:Y:S04]  /*14f70*/  STL [R1+0x138c], R10 ;  /* 0x00138c0a01007387 */ /* 0x000fe80000100800 */
[----:B------:R-:W-:Y:S04]  /*14f80*/  STL [R1+0x13c4], R10 ;  /* 0x0013c40a01007387 */ /* 0x000fe80000100800 */
[----:B------:R-:W-:Y:S01]  /*14f90*/  STL [R1+0x13fc], R10 ;  /* 0x0013fc0a01007387 */ /* 0x000fe20000100800 */
[----:B------:R-:W-:-:S03]  /*14fa0*/  IMAD.HI.U32 R19, R9, R14, RZ ;  /* 0x0000000e09137227 */ /* 0x000fc600078e00ff */
[----:B------:R-:W-:Y:S01]  /*14fb0*/  STL [R1+0x12f4], R12 ;  /* 0x0012f40c01007387 */ /* 0x000fe20000100800 */
[----:B------:R-:W-:-:S03]  /*14fc0*/  IMAD R13, R8, R18, R13 ;  /* 0x00000012080d7224 */ /* 0x000fc600078e020d */
[----:B------:R-:W-:Y:S04]  /*14fd0*/  STL [R1+0x1310], R12 ;  /* 0x0013100c01007387 */ /* 0x000fe80000100800 */
        /* <DEDUP_REMOVED lines=12> */
[----:B------:R-:W-:Y:S04]  /*150a0*/  STL [R1+0x1348], R13 ;  /* 0x0013480d01007387 */ /* 0x000fe80000100800 */
[----:B------:R-:W-:Y:S01]  /*150b0*/  STL [R1+0x135c], R13 ;  /* 0x00135c0d01007387 */ /* 0x000fe20000100800 */
[----:B------:R-:W-:-:S03]  /*150c0*/  IMAD.MOV R20, RZ, RZ, -R20 ;  /* 0x000000ffff147224 */ /* 0x000fc600078e0a14 */
[----:B------:R-:W-:Y:S01]  /*150d0*/  STL [R1+0x1374], R13 ;  /* 0x0013740d01007387 */ /* 0x000fe20000100800 */
[----:B------:R-:W-:-:S03]  /*150e0*/  VIADD R21, R0, 0xdd ;  /* 0x000000dd00157836 */ /* 0x000fc60000000000 */
[----:B------:R-:W-:Y:S04]  /*150f0*/  STL [R1+0x13ac], R13 ;  /* 0x0013ac0d01007387 */ /* 0x000fe80000100800 */
[----:B------:R-:W-:Y:S04]  /*15100*/  STL [R1+0x13e4], R13 ;  /* 0x0013e40d01007387 */ /* 0x000fe80000100800 */
[----:B------:R-:W-:Y:S01]  /*15110*/  STL [R1+0x141c], R13 ;  /* 0x00141c0d01007387 */ /* 0x000fe20000100800 */
[----:B------:R-:W-:-:S03]  /*15120*/  IMAD R16, R8, R20, R16 ;  /* 0x0000001408107224 */ /* 0x000fc600078e0210 */
[----:B------:R-:W-:Y:S04]  /*15130*/  STL [R1+0x12f0], R14 ;  /* 0x0012f00e01007387 */ /* 0x000fe80000100800 */
[----:B------:R-:W-:Y:S01]  /*15140*/  STL [R1+0x1378], R14 ;  /* 0x0013780e01007387 */ /* 0x000fe20000100800 */
[----:B------:R-:W-:-:S03]  /*15150*/  IABS R15, R21 ;  /* 0x00000015000f7213 */ /* 0x000fc60000000000 */
[----:B------:R-:W-:Y:S04]  /*15160*/  STL [R1+0x1394], R14 ;  /* 0x0013940e01007387 */ /* 0x000fe80000100800 */
[----:B------:R-:W-:Y:S04]  /*15170*/  STL [R1+0x13b0], R14 ;  /* 0x0013b00e01007387 */ /* 0x000fe80000100800 */
[----:B------:R-:W-:Y:S04]  /*15180*/  STL [R1+0x13cc], R14 ;  /* 0x0013cc0e01007387 */ /* 0x000fe80000100800 */
[----:B------:R-:W-:Y:S04]  /*15190*/  STL [R1+0x13e8], R14 ;  /* 0x0013e80e01007387 */ /* 0x000fe80000100800 */
[----:B------:R-:W-:Y:S01]  /*151a0*/  STL [R1+0x1404], R14 ;  /* 0x0014040e01007387 */ /* 0x000fe20000100800 */
[----:B0-----:R-:W-:-:S03]  /*151b0*/  VIADD R5, R0, 0xde ;  /* 0x000000de00057836 */ /* 0x001fc60000000000 */
[----:B------:R-:W-:Y:S04]  /*151c0*/  STL [R1+0x1420], R14 ;  /* 0x0014200e01007387 */ /* 0x000fe80000100800 */
[----:B------:R-:W-:Y:S04]  /*151d0*/  STL [R1+0x12f8], R16 ;  /* 0x0012f81001007387 */ /* 0x000fe80000100800 */
[----:B------:R0:W-:Y:S01]  /*151e0*/  STL [R1+0xf2c], R21 ;  /* 0x000f2c1501007387 */ /* 0x0001e20000100800 */
[C---:B------:R-:W-:Y:S01]  /*151f0*/  VIADD R4, R0.reuse, 0xdf ;  /* 0x000000df00047836 */ /* 0x040fe20000000000 */
[----:B------:R-:W-:Y:S01]  /*15200*/  IABS R17, R5 ;  /* 0x0000000500117213 */ /* 0x000fe20000000000 */
[----:B------:R-:W-:-:S02]  /*15210*/  VIADD R3, R0, 0xe2 ;  /* 0x000000e200037836 */ /* 0x000fc40000000000 */
[----:B0-----:R-:W-:-:S04]  /*15220*/  IMAD.HI.U32 R21, R9, R15, RZ ;  /* 0x0000000f09157227 */ /* 0x001fc800078e00ff */
[----:B------:R-:W-:Y:S02]  /*15230*/  IMAD.MOV R21, RZ, RZ, -R21 ;  /* 0x000000ffff157224 */ /* 0x000fe400078e0a15 */
[----:B------:R-:W-:Y:S01]  /*15240*/  VIADD R2, R0, 0xe3 ;  /* 0x000000e300027836 */ /* 0x000fe20000000000 */
[----:B------:R-:W-:Y:S01]  /*15250*/  STL [R1+0xf28], R5 ;  /* 0x000f280501007387 */ /* 0x000fe20000100800 */
[----:B------:R-:W-:Y:S02]  /*15260*/  IMAD R15, R8, R21, R15 ;  /* 0x00000015080f7224 */ /* 0x000fe400078e020f */
[----:B------:R-:W-:Y:S01]  /*15270*/  IMAD.HI.U32 R39, R9, R17, RZ ;  /* 0x0000001109277227 */ /* 0x000fe200078e00ff */
[----:B------:R-:W-:Y:S01]  /*15280*/  STL [R1+0xf24], R4 ;  /* 0x000f240401007387 */ /* 0x000fe20000100800 */
[----:B------:R-:W-:-:S03]  /*15290*/  IABS R18, R4 ;  /* 0x0000000400127213 */ /* 0x000fc60000000000 */
[----:B------:R-:W-:Y:S01]  /*152a0*/  STL [R1+0xf20], R3 ;  /* 0x000f200301007387 */ /* 0x000fe20000100800 */
[----:B------:R-:W-:-:S03]  /*152b0*/  IMAD.MOV R39, RZ, RZ, -R39 ;  /* 0x000000ffff277224 */ /* 0x000fc600078e0a27 */
[----:B------:R0:W-:Y:S01]  /*152c0*/  STL [R1+0xf1c], R2 ;  /* 0x000f1c0201007387 */ /* 0x0001e20000100800 */
[----:B------:R-:W-:-:S03]  /*152d0*/  IABS R19, R3 ;  /* 0x0000000300137213 */ /* 0x000fc60000000000 */
[----:B------:R-:W-:Y:S04]  /*152e0*/  STL [R1+0x1304], R15 ;  /* 0x0013040f01007387 */ /* 0x000fe80000100800 */
[----:B------:R-:W-:Y:S01]  /*152f0*/  STL [R1+0x1330], R15 ;  /* 0x0013300f01007387 */ /* 0x000fe20000100800 */
[----:B------:R-:W-:-:S03]  /*15300*/  IMAD R17, R8, R39, R17 ;  /* 0x0000002708117224 */ /* 0x000fc600078e0211 */
[----:B------:R-:W-:Y:S01]  /*15310*/  STL [R1+0x1360], R15 ;  /* 0x0013600f01007387 */ /* 0x000fe20000100800 */
[----:B------:R-:W-:-:S03]  /*15320*/  IMAD.HI.U32 R38, R9, R18, RZ ;  /* 0x0000001209267227 */ /* 0x000fc600078e00ff */
[----:B------:R-:W-:Y:S01]  /*15330*/  STL [R1+0x137c], R15 ;  /* 0x00137c0f01007387 */ /* 0x000fe20000100800 */
[----:B------:R-:W-:-:S03]  /*15340*/  IABS R20, R2 ;  /* 0x0000000200147213 */ /* 0x000fc60000000000 */
[----:B------:R-:W-:Y:S01]  /*15350*/  STL [R1+0x1398], R15 ;  /* 0x0013980f01007387 */ /* 0x000fe20000100800 */
[----:B------:R-:W-:-:S03]  /*15360*/  IMAD.HI.U32 R37, R9, R19, RZ ;  /* 0x0000001309257227 */ /* 0x000fc600078e00ff */
[----:B------:R-:W-:Y:S04]  /*15370*/  STL [R1+0x13b4], R15 ;  /* 0x0013b40f01007387 */ /* 0x000fe80000100800 */
[----:B------:R-:W-:Y:S01]  /*15380*/  STL [R1+0x13d0], R15 ;  /* 0x0013d00f01007387 */ /* 0x000fe20000100800 */
[----:B------:R-:W-:-:S03]  /*15390*/  IMAD.MOV R38, RZ, RZ, -R38 ;  /* 0x000000ffff267224 */ /* 0x000fc600078e0a26 */
[----:B------:R-:W-:Y:S01]  /*153a0*/  STL [R1+0x13ec], R15 ;  /* 0x0013ec0f01007387 */ /* 0x000fe20000100800 */
[----:B------:R-:W-:-:S03]  /*153b0*/  IMAD.MOV R37, RZ, RZ, -R37 ;  /* 0x000000ffff257224 */ /* 0x000fc600078e0a25 */
[----:B------:R-:W-:Y:S01]  /*153c0*/  STL [R1+0x1408], R15 ;  /* 0x0014080f01007387 */ /* 0x000fe20000100800 */
[----:B------:R-:W-:-:S03]  /*153d0*/  IMAD.HI.U32 R40, R9, R20, RZ ;  /* 0x0000001409287227 */ /* 0x000fc600078e00ff */
[----:B------:R-:W-:Y:S04]  /*153e0*/  STL [R1+0x1424], R15 ;  /* 0x0014240f01007387 */ /* 0x000fe80000100800 */
[----:B------:R-:W-:Y:S01]  /*153f0*/  STL [R1+0x1308], R17 ;  /* 0x0013081101007387 */ /* 0x000fe20000100800 */
[----:B------:R-:W-:-:S03]  /*15400*/  IMAD R18, R8, R38, R18 ;  /* 0x0000002608127224 */ /* 0x000fc600078e0212 */
[----:B------:R-:W-:Y:S01]  /*15410*/  STL [R1+0x1364], R17 ;  /* 0x0013641101007387 */ /* 0x000fe20000100800 */
[----:B------:R-:W-:-:S03]  /*15420*/  IMAD R19, R8, R37, R19 ;  /* 0x0000002508137224 */ /* 0x000fc600078e0213 */
[----:B------:R-:W-:Y:S01]  /*15430*/  STL [R1+0x1380], R17 ;  /* 0x0013801101007387 */ /* 0x000fe20000100800 */
[----:B------:R-:W-:-:S03]  /*15440*/  IMAD.MOV R21, RZ, RZ, -R40 ;  /* 0x000000ffff157224 */ /* 0x000fc600078e0a28 */
[----:B------:R-:W-:Y:S01]  /*15450*/  STL [R1+0x139c], R17 ;  /* 0x00139c1101007387 */ /* 0x000fe20000100800 */
[----:B0-----:R-:W-:-:S03]  /*15460*/  VIADD R2, R0, 0xe4 ;  /* 0x000000e400027836 */ /* 0x001fc60000000000 */
[----:B------:R-:W-:Y:S04]  /*15470*/  STL [R1+0x13b8], R17 ;  /* 0x0013b81101007387 */ /* 0x000fe80000100800 */
[----:B------:R-:W-:Y:S01]  /*15480*/  STL [R1+0x13d4], R17 ;  /* 0x0013d41101007387 */ /* 0x000fe20000100800 */
[----:B------:R-:W-:-:S03]  /*15490*/  VIADD R5, R0, 0xe5 ;  /* 0x000000e500057836 */ /* 0x000fc60000000000 */
[----:B------:R-:W-:Y:S01]  /*154a0*/  STL [R1+0x13f0], R17 ;  /* 0x0013f01101007387 */ /* 0x000fe20000100800 */
[----:B------:R-:W-:-:S03]  /*154b0*/  IMAD R20, R8, R21, R20 ;  /* 0x0000001508147224 */ /* 0x000fc600078e0214 */
[----:B------:R-:W-:Y:S01]  /*154c0*/  STL [R1+0x140c], R17 ;  /* 0x00140c1101007387 */ /* 0x000fe20000100800 */
[----:B------:R-:W-:-:S03]  /*154d0*/  VIADD R4, R0, 0xe6 ;  /* 0x000000e600047836 */ /* 0x000fc60000000000 */
[----:B------:R-:W-:Y:S01]  /*154e0*/  STL [R1+0x1428], R17 ;  /* 0x0014281101007387 */ /* 0x000fe20000100800 */
[----:B------:R-:W-:Y:S01]  /*154f0*/  IABS R21, R2 ;  /* 0x0000000200157213 */ /* 0x000fe20000000000 */
[C---:B------:R-:W-:Y:S02]  /*15500*/  VIADD R3, R0.reuse, 0xe7 ;  /* 0x000000e700037836 */ /* 0x040fe40000000000 */
[----:B------:R-:W-:Y:S04]  /*15510*/  STL [R1+0x1314], R18 ;  /* 0x0013141201007387 */ /* 0x000fe80000100800 */
[----:B------:R-:W-:Y:S04]  /*15520*/  STL [R1+0x1318], R19 ;  /* 0x0013181301007387 */ /* 0x000fe80000100800 */
[----:B------:R0:W-:Y:S04]  /*15530*/  STL [R1+0xf18], R2 ;  /* 0x000f180201007387 */ /* 0x0001e80000100800 */
[----:B------:R-:W-:Y:S01]  /*15540*/  STL [R1+0xf14], R5 ;  /* 0x000f140501007387 */ /* 0x000fe20000100800 */
[----:B0-----:R-:W-:-:S03]  /*15550*/  VIADD R2, R0, 0xea ;  /* 0x000000ea00027836 */ /* 0x001fc60000000000 */
[----:B------:R-:W-:Y:S04]  /*15560*/  STL [R1+0xf10], R4 ;  /* 0x000f100401007387 */ /* 0x000fe80000100800 */
[----:B------:R0:W-:Y:S04]  /*15570*/  STL [R1+0xf0c], R3 ;  /* 0x000f0c0301007387 */ /* 0x0001e80000100800 */
[----:B------:R0:W-:Y:S04]  /*15580*/  STL [R1+0xf08], R2 ;  /* 0x000f080201007387 */ /* 0x0001e80000100800 */
[----:B------:R-:W2:Y:S01]  /*15590*/  LDL.LU R78, [R1+0x658] ;  /* 0x00065800014e7983 */ /* 0x000ea20000300800 */
[----:B------:R-:W-:-:S03]  /*155a0*/  IABS R40, R2 ;  /* 0x0000000200287213 */ /* 0x000fc60000000000 */
[----:B------:R-:W3:Y:S01]  /*155b0*/  LDL.LU R80, [R1+0x654] ;  /* 0x0006540001507983 */ /* 0x000ee20000300800 */
[----:B------:R-:W-:-:S03]  /*155c0*/  IABS R37, R3 ;  /* 0x0000000300257213 */ /* 0x000fc60000000000 */
[----:B------:R-:W4:Y:S01]  /*155d0*/  LDL.LU R82, [R1+0x650] ;  /* 0x0006500001527983 */ /* 0x000f220000300800 */
[----:B------:R-:W-:-:S03]  /*155e0*/  IABS R38, R4 ;  /* 0x0000000400267213 */ /* 0x000fc60000000000 */
[----:B------:R-:W4:Y:S01]  /*155f0*/  LDL.LU R84, [R1+0x648] ;  /* 0x0006480001547983 */ /* 0x000f220000300800 */
[----:B0-----:R-:W-:-:S03]  /*15600*/  IMAD.HI.U32 R3, R9, R21, RZ ;  /* 0x0000001509037227 */ /* 0x001fc600078e00ff */
[----:B------:R-:W4:Y:S04]  /*15610*/  LDL.LU R87, [R1+0x640] ;  /* 0x0006400001577983 */ /* 0x000f280000300800 */
[----:B------:R-:W4:Y:S01]  /*15620*/  LDL.LU R2, [R1+0x638] ;  /* 0x0006380001027983 */ /* 0x000f220000300800 */
[----:B------:R-:W-:-:S03]  /*15630*/  IMAD.MOV R56, RZ, RZ, -R3 ;  /* 0x000000ffff387224 */ /* 0x000fc600078e0a03 */
[----:B------:R-:W4:Y:S01]  /*15640*/  LDL.LU R91, [R1+0x634] ;  /* 0x00063400015b7983 */ /* 0x000f220000300800 */
[----:B------:R-:W-:-:S03]  /*15650*/  IMAD.HI.U32 R32, R9, R38, RZ ;  /* 0x0000002609207227 */ /* 0x000fc600078e00ff */
[----:B------:R-:W4:Y:S01]  /*15660*/  LDL.LU R93, [R1+0x618] ;  /* 0x00061800015d7983 */ /* 0x000f220000300800 */
[----:B------:R-:W-:-:S03]  /*15670*/  IMAD.HI.U32 R4, R9, R37, RZ ;  /* 0x0000002509047227 */ /* 0x000fc600078e00ff */
[----:B------:R-:W4:Y:S01]  /*15680*/  LDL.LU R85, [R1+0x614] ;  /* 0x0006140001557983 */ /* 0x000f220000300800 */
[----:B------:R-:W-:-:S04]  /*15690*/  IMAD.HI.U32 R3, R9, R40, RZ ;  /* 0x0000002809037227 */ /* 0x000fc800078e00ff */
[----:B------:R-:W-:Y:S02]  /*156a0*/  IMAD R21, R8, R56, R21 ;  /* 0x0000003808157224 */ /* 0x000fe400078e0215 */
[----:B------:R-:W-:Y:S02]  /*156b0*/  IMAD.MOV R56, RZ, RZ, -R32 ;  /* 0x000000ffff387224 */ /* 0x000fe400078e0a20 */
[----:B------:R-:W-:Y:S02]  /*156c0*/  IMAD.MOV R32, RZ, RZ, -R4 ;  /* 0x000000ffff207224 */ /* 0x000fe400078e0a04 */
[----:B------:R-:W-:Y:S02]  /*156d0*/  IMAD.MOV R4, RZ, RZ, -R3 ;  /* 0x000000ffff047224 */ /* 0x000fe400078e0a03 */
[----:B------:R-:W4:Y:S01]  /*156e0*/  LDL.LU R3, [R1+0x608] ;  /* 0x0006080001037983 */ /* 0x000f220000300800 */
[----:B------:R-:W-:Y:S01]  /*156f0*/  IABS R39, R5 ;  /* 0x0000000500277213 */ /* 0x000fe20000000000 */
[----:B------:R-:W-:-:S04]  /*15700*/  @!UP1 UIADD3 UR4, UPT, UPT, -UR4, 0x100000, URZ ;  /* 0x0010000004049890 */ /* 0x000fc8000fffe1ff */
[----:B------:R-:W-:Y:S02]  /*15710*/  @!UP1 USHF.L.U32 UR5, UR4, 0xb, URZ ;  /* 0x0000000b04059899 */ /* 0x000fe400080006ff */
[----:B------:R-:W-:Y:S01]  /*15720*/  @!UP1 USHF.L.U32 UR4, UR4, 0x1, URZ ;  /* 0x0000000104049899 */ /* 0x000fe200080006ff */
[----:B------:R-:W-:Y:S01]  /*15730*/  IMAD.HI.U32 R5, R9, R39, RZ ;  /* 0x0000002709057227 */ /* 0x000fe200078e00ff */
[----:B------:R-:W-:-:S03]  /*15740*/  VOTEU.ALL UP1, P2 ;  /* 0x0000000000ff7886 */ /* 0x000fc60001020000 */
[----:B------:R-:W-:-:S04]  /*15750*/  IMAD.MOV R5, RZ, RZ, -R5 ;  /* 0x000000ffff057224 */ /* 0x000fc800078e0a05 */
[----:B------:R-:W-:-:S03]  /*15760*/  IMAD R39, R8, R5, R39 ;  /* 0x0000000508277224 */ /* 0x000fc600078e0227 */
[----:B------:R0:W1:Y:S01]  /*15770*/  @!UP1 SYNCS.EXCH.64 URZ, [UR9+0x18008], UR4 ;  /* 0x0180080409ff95b2 */ /* 0x0000620008000100 */
[----:B------:R-:W4:Y:S01]  /*15780*/  LDL.LU R5, [R1+0x600] ;  /* 0x0006000001057983 */ /* 0x000f220000300800 */
[----:B------:R-:W-:-:S03]  /*15790*/  IMAD R40, R8, R4, R40 ;  /* 0x0000000408287224 */ /* 0x000fc600078e0228 */
[----:B------:R-:W4:Y:S04]  /*157a0*/  LDL.LU R89, [R1+0x5f8] ;  /* 0x0005f80001597983 */ /* 0x000f280000300800 */
[----:B------:R-:W4:Y:S01]  /*157b0*/  LDL.LU R4, [R1+0x5e0] ;  /* 0x0005e00001047983 */ /* 0x000f220000300800 */
[C---:B------:R-:W-:Y:S02]  /*157c0*/  IMAD R37, R8.reuse, R32, R37 ;  /* 0x0000002008257224 */ /* 0x040fe400078e0225 */
[----:B------:R-:W-:Y:S01]  /*157d0*/  IMAD R38, R8, R56, R38 ;  /* 0x0000003808267224 */ /* 0x000fe200078e0226 */
[----:B------:R-:W4:Y:S01]  /*157e0*/  LDL.LU R60, [R1+0x5d8] ;  /* 0x0005d800013c7983 */ /* 0x000f220000300800 */
[----:B0-----:R-:W0:Y:S01]  /*157f0*/  LDCU UR4, c[0x0][0x3b0] ;  /* 0x00007600ff0477ac */ /* 0x001e220008000800 */
[----:B------:R-:W-:Y:S01]  /*15800*/  PRMT R13, RZ, 0x7610, R13 ;  /* 0x00007610ff0d7816 */ /* 0x000fe2000000000d */
[----:B------:R-:W0:Y:S01]  /*15810*/  LDCU UR5, c[0x0][0x3b0] ;  /* 0x00007600ff0577ac */ /* 0x000e220008000800 */
[----:B--2---:R-:W-:Y:S04]  /*15820*/  STS.U8 [R33+UR9+0x10000], R78 ;  /* 0x0100004e21007988 */ /* 0x004fe80008000009 */
[----:B---3--:R-:W-:Y:S04]  /*15830*/  STS.U8 [R33+UR9+0x10400], R80 ;  /* 0x0104005021007988 */ /* 0x008fe80008000009 */
[----:B----4-:R-:W-:Y:S04]  /*15840*/  STS.U8 [R33+UR9+0x10800], R82 ;  /* 0x0108005221007988 */ /* 0x010fe80008000009 */
[----:B------:R-:W-:Y:S04]  /*15850*/  STS.U8 [R33+UR9+0x10c00], R84 ;  /* 0x010c005421007988 */ /* 0x000fe80008000009 */
[----:B------:R-:W-:Y:S04]  /*15860*/  STS.U8 [R33+UR9+0x11000], R87 ;  /* 0x0110005721007988 */ /* 0x000fe80008000009 */
[----:B------:R2:W-:Y:S04]  /*15870*/  STS.U8 [R33+UR9+0x11400], R2 ;  /* 0x0114000221007988 */ /* 0x0005e80008000009 */
[----:B------:R3:W-:Y:S04]  /*15880*/  STS.U8 [R33+UR9+0x11800], R91 ;  /* 0x0118005b21007988 */ /* 0x0007e80008000009 */
[----:B--2---:R-:W2:Y:S04]  /*15890*/  LDL.LU R2, [R1+0x5c8] ;  /* 0x0005c80001027983 */ /* 0x004ea80000300800 */
[----:B------:R-:W4:Y:S04]  /*158a0*/  LDL.LU R62, [R1+0x5d4] ;  /* 0x0005d400013e7983 */ /* 0x000f280000300800 */
[----:B---3--:R-:W3:Y:S04]  /*158b0*/  LDL.LU R91, [R1+0x5c4] ;  /* 0x0005c400015b7983 */ /* 0x008ee80000300800 */
[----:B------:R-:W3:Y:S04]  /*158c0*/  LDL.LU R64, [R1+0x5b8] ;  /* 0x0005b80001407983 */ /* 0x000ee80000300800 */
[----:B------:R-:W3:Y:S04]  /*158d0*/  LDL.LU R66, [R1+0x5a0] ;  /* 0x0005a00001427983 */ /* 0x000ee80000300800 */
[----:B------:R-:W3:Y:S04]  /*158e0*/  LDL.LU R68, [R1+0x598] ;  /* 0x0005980001447983 */ /* 0x000ee80000300800 */
[----:B------:R-:W3:Y:S04]  /*158f0*/  LDL.LU R70, [R1+0x590] ;  /* 0x0005900001467983 */ /* 0x000ee80000300800 */
[----:B------:R-:W3:Y:S04]  /*15900*/  LDL.LU R72, [R1+0x588] ;  /* 0x0005880001487983 */ /* 0x000ee80000300800 */
[----:B------:R-:W3:Y:S04]  /*15910*/  LDL.LU R74, [R1+0x584] ;  /* 0x00058400014a7983 */ /* 0x000ee80000300800 */
[----:B------:R-:W3:Y:S04]  /*15920*/  LDL.LU R76, [R1+0x578] ;  /* 0x00057800014c7983 */ /* 0x000ee80000300800 */
[----:B------:R0:W-:Y:S04]  /*15930*/  STS.U8 [R33+UR9+0x11c00], R93 ;  /* 0x011c005d21007988 */ /* 0x0001e80008000009 */
[----:B------:R-:W3:Y:S04]  /*15940*/  LDL.LU R84, [R1+0x574] ;  /* 0x0005740001547983 */ /* 0x000ee80000300800 */
[----:B------:R-:W-:Y:S04]  /*15950*/  STS.U8 [R33+UR9+0x12000], R85 ;  /* 0x0120005521007988 */ /* 0x000fe80008000009 */
[----:B0-----:R-:W3:Y:S04]  /*15960*/  LDL.LU R93, [R1+0x558] ;  /* 0x00055800015d7983 */ /* 0x001ee80000300800 */
[----:B------:R0:W-:Y:S04]  /*15970*/  STS.U8 [R33+UR9+0x12400], R3 ;  /* 0x0124000321007988 */ /* 0x0001e80008000009 */
[----:B0-----:R-:W3:Y:S04]  /*15980*/  LDL.LU R3, [R1+0x550] ;  /* 0x0005500001037983 */ /* 0x001ee80000300800 */
[----:B------:R0:W-:Y:S04]  /*15990*/  STS.U8 [R33+UR9+0x12800], R5 ;  /* 0x0128000521007988 */ /* 0x0001e80008000009 */
[----:B------:R-:W3:Y:S04]  /*159a0*/  LDL.LU R85, [R1+0x548] ;  /* 0x0005480001557983 */ /* 0x000ee80000300800 */
[----:B------:R1:W-:Y:S04]  /*159b0*/  STS.U8 [R33+UR9+0x12c00], R31 ;  /* 0x012c001f21007988 */ /* 0x0003e80008000009 */
[----:B0-----:R-:W3:Y:S04]  /*159c0*/  LDL.LU R5, [R1+0x540] ;  /* 0x0005400001057983 */ /* 0x001ee80000300800 */
[----:B------:R-:W3:Y:S01]  /*159d0*/  LDL.LU R78, [R1+0x534] ;  /* 0x00053400014e7983 */ /* 0x000ee20000300800 */
[----:B-1----:R-:W-:-:S03]  /*159e0*/  LOP3.LUT R31, R33, 0x10, RZ, 0x3c, !PT ;  /* 0x00000010211f7812 */ /* 0x002fc600078e3cff */
[----:B------:R-:W3:Y:S04]  /*159f0*/  LDL.LU R80, [R1+0x538] ;  /* 0x0005380001507983 */ /* 0x000ee80000300800 */
[----:B------:R-:W3:Y:S04]  /*15a00*/  LDL.LU R82, [R1+0x518] ;  /* 0x0005180001527983 */ /* 0x000ee80000300800 */
[----:B------:R0:W-:Y:S04]  /*15a10*/  STS.U8 [R33+UR9+0x13000], R89 ;  /* 0x0130005921007988 */ /* 0x0001e80008000009 */
[----:B------:R-:W3:Y:S04]  /*15a20*/  LDL.LU R87, [R1+0x510] ;  /* 0x0005100001577983 */ /* 0x000ee80000300800 */
[----:B------:R1:W-:Y:S04]  /*15a30*/  STS.U8 [R33+UR9+0x13400], R4 ;  /* 0x0134000421007988 */ /* 0x0003e80008000009 */
[----:B0-----:R-:W3:Y:S04]  /*15a40*/  LDL.LU R89, [R1+0x508] ;  /* 0x0005080001597983 */ /* 0x001ee80000300800 */
[----:B------:R-:W-:Y:S04]  /*15a50*/  STS.U8 [R33+UR9+0x13800], R60 ;  /* 0x0138003c21007988 */ /* 0x000fe80008000009 */
[----:B-1----:R-:W3:Y:S04]  /*15a60*/  LDL.LU R4, [R1+0x500] ;  /* 0x0005000001047983 */ /* 0x002ee80000300800 */
[----:B--2---:R0:W-:Y:S04]  /*15a70*/  STS.U8 [R33+UR9+0x13c00], R2 ;  /* 0x013c000221007988 */ /* 0x0041e80008000009 */
[----:B----4-:R-:W-:Y:S04]  /*15a80*/  STS.U8 [R31+UR9+0x10080], R62 ;  /* 0x0100803e1f007988 */ /* 0x010fe80008000009 */
[----:B---3--:R1:W-:Y:S04]  /*15a90*/  STS.U8 [R31+UR9+0x10480], R91 ;  /* 0x0104805b1f007988 */ /* 0x0083e80008000009 */
[----:B0-----:R-:W2:Y:S04]  /*15aa0*/  LDL.LU R2, [R1+0x4fc] ;  /* 0x0004fc0001027983 */ /* 0x001ea80000300800 */
[----:B------:R-:W-:Y:S04]  /*15ab0*/  STS.U8 [R31+UR9+0x10880], R64 ;  /* 0x010880401f007988 */ /* 0x000fe80008000009 */
[----:B------:R-:W-:Y:S04]  /*15ac0*/  STS.U8 [R31+UR9+0x10c80], R66 ;  /* 0x010c80421f007988 */ /* 0x000fe80008000009 */
[----:B------:R-:W-:Y:S04]  /*15ad0*/  STS.U8 [R31+UR9+0x11080], R68 ;  /* 0x011080441f007988 */ /* 0x000fe80008000009 */
[----:B------:R-:W-:Y:S04]  /*15ae0*/  STS.U8 [R31+UR9+0x11480], R70 ;  /* 0x011480461f007988 */ /* 0x000fe80008000009 */
[----:B------:R-:W-:Y:S04]  /*15af0*/  STS.U8 [R31+UR9+0x11880], R72 ;  /* 0x011880481f007988 */ /* 0x000fe80008000009 */
[----:B------:R-:W-:Y:S04]  /*15b00*/  STS.U8 [R31+UR9+0x11c80], R74 ;  /* 0x011c804a1f007988 */ /* 0x000fe80008000009 */
[----:B------:R-:W-:Y:S04]  /*15b10*/  STS.U8 [R31+UR9+0x12080], R76 ;  /* 0x0120804c1f007988 */ /* 0x000fe80008000009 */
[----:B------:R-:W-:Y:S04]  /*15b20*/  STS.U8 [R31+UR9+0x12480], R84 ;  /* 0x012480541f007988 */ /* 0x000fe80008000009 */
[----:B-1----:R-:W3:Y:S04]  /*15b30*/  LDL.LU R91, [R1+0x4f8] ;  /* 0x0004f800015b7983 */ /* 0x002ee80000300800 */
[----:B------:R-:W-:Y:S04]  /*15b40*/  STS.U8 [R31+UR9+0x12880], R93 ;  /* 0x0128805d1f007988 */ /* 0x000fe80008000009 */
[----:B------:R-:W-:Y:S04]  /*15b50*/  STS.U8 [R31+UR9+0x12c80], R34 ;  /* 0x012c80221f007988 */ /* 0x000fe80008000009 */
[----:B------:R0:W-:Y:S04]  /*15b60*/  STS.U8 [R31+UR9+0x13080], R3 ;  /* 0x013080031f007988 */ /* 0x0001e80008000009 */
[----:B0-----:R-:W4:Y:S01]  /*15b70*/  LDL.LU R3, [R1+0x4f4] ;  /* 0x0004f40001037983 */ /* 0x001f220000300800 */
[----:B------:R-:W-:-:S03]  /*15b80*/  LOP3.LUT R34, R33, 0x20, RZ, 0x3c, !PT ;  /* 0x0000002021227812 */ /* 0x000fc600078e3cff */
[----:B------:R-:W4:Y:S04]  /*15b90*/  LDL.LU R93, [R1+0x4e0] ;  /* 0x0004e000015d7983 */ /* 0x000f280000300800 */
[----:B------:R0:W-:Y:S04]  /*15ba0*/  STS.U8 [R31+UR9+0x13480], R85 ;  /* 0x013480551f007988 */ /* 0x0001e80008000009 */
[----:B------:R1:W-:Y:S04]  /*15bb0*/  STS.U8 [R31+UR9+0x13880], R5 ;  /* 0x013880051f007988 */ /* 0x0003e80008000009 */
[----:B------:R-:W-:Y:S04]  /*15bc0*/  STS.U8 [R31+UR9+0x13c80], R78 ;  /* 0x013c804e1f007988 */ /* 0x000fe80008000009 */
[----:B------:R-:W-:Y:S04]  /*15bd0*/  STS.U8 [R34+UR9+0x10100], R80 ;  /* 0x0101005022007988 */ /* 0x000fe80008000009 */
[----:B------:R-:W4:Y:S04]  /*15be0*/  LDL.LU R84, [R1+0x4dc] ;  /* 0x0004dc0001547983 */ /* 0x000f280000300800 */
[----:B------:R-:W-:Y:S04]  /*15bf0*/  STS.U8 [R34+UR9+0x10500], R82 ;  /* 0x0105005222007988 */ /* 0x000fe80008000009 */
[----:B0-----:R-:W4:Y:S04]  /*15c00*/  LDL.LU R85, [R1+0x4d8] ;  /* 0x0004d80001557983 */ /* 0x001f280000300800 */
[----:B------:R-:W-:Y:S04]  /*15c10*/  STS.U8 [R34+UR9+0x10900], R87 ;  /* 0x0109005722007988 */ /* 0x000fe80008000009 */
[----:B-1----:R-:W4:Y:S04]  /*15c20*/  LDL.LU R5, [R1+0x4d0] ;  /* 0x0004d00001057983 */ /* 0x002f280000300800 */
[----:B------:R-:W-:Y:S04]  /*15c30*/  STS.U8 [R34+UR9+0x10d00], R89 ;  /* 0x010d005922007988 */ /* 0x000fe80008000009 */
[----:B------:R0:W-:Y:S04]  /*15c40*/  STS.U8 [R34+UR9+0x11100], R4 ;  /* 0x0111000422007988 */ /* 0x0001e80008000009 */
[----:B------:R-:W4:Y:S04]  /*15c50*/  LDL.LU R59, [R1+0x4d4] ;  /* 0x0004d400013b7983 */ /* 0x000f280000300800 */
[----:B0-----:R-:W4:Y:S04]  /*15c60*/  LDL.LU R4, [R1+0x4cc] ;  /* 0x0004cc0001047983 */ /* 0x001f280000300800 */
[----:B------:R-:W4:Y:S04]  /*15c70*/  LDL.LU R60, [R1+0x4c8] ;  /* 0x0004c800013c7983 */ /* 0x000f280000300800 */
[----:B--2---:R0:W-:Y:S04]  /*15c80*/  STS.U8 [R34+UR9+0x11500], R2 ;  /* 0x0115000222007988 */ /* 0x0041e80008000009 */
[----:B0-----:R-:W2:Y:S04]  /*15c90*/  LDL.LU R2, [R1+0x4c0] ;  /* 0x0004c00001027983 */ /* 0x001ea80000300800 */
[----:B------:R-:W2:Y:S04]  /*15ca0*/  LDL.LU R62, [R1+0x4c4] ;  /* 0x0004c400013e7983 */ /* 0x000ea80000300800 */
        /* <DEDUP_REMOVED lines=9> */
[----:B---3--:R0:W-:Y:S04]  /*15d40*/  STS.U8 [R34+UR9+0x11900], R91 ;  /* 0x0119005b22007988 */ /* 0x0081e80008000009 */
[----:B------:R-:W3:Y:S04]  /*15d50*/  LDL.LU R89, [R1+0x488] ;  /* 0x0004880001597983 */ /* 0x000ee80000300800 */
[----:B0-----:R-:W3:Y:S04]  /*15d60*/  LDL.LU R91, [R1+0x480] ;  /* 0x00048000015b7983 */ /* 0x001ee80000300800 */
[----:B----4-:R0:W-:Y:S04]  /*15d70*/  STS.U8 [R34+UR9+0x11d00], R3 ;  /* 0x011d000322007988 */ /* 0x0101e80008000009 */
[----:B0-----:R-:W4:Y:S04]  /*15d80*/  LDL.LU R3, [R1+0x484] ;  /* 0x0004840001037983 */ /* 0x001f280000300800 */
[----:B------:R0:W-:Y:S01]  /*15d90*/  STS.U8 [R34+UR9+0x12100], R93 ;  /* 0x0121005d22007988 */ /* 0x0001e20008000009 */
[----:B------:R-:W-:-:S03]  /*15da0*/  LOP3.LUT R32, R33, 0x30, RZ, 0x3c, !PT ;  /* 0x0000003021207812 */ /* 0x000fc600078e3cff */
[----:B0-----:R-:W4:Y:S04]  /*15db0*/  LDL.LU R93, [R1+0x47c] ;  /* 0x00047c00015d7983 */ /* 0x001f280000300800 */
[----:B------:R0:W-:Y:S04]  /*15dc0*/  STS.U8 [R34+UR9+0x12500], R84 ;  /* 0x0125005422007988 */ /* 0x0001e80008000009 */
[----:B------:R1:W-:Y:S04]  /*15dd0*/  STS.U8 [R34+UR9+0x12900], R85 ;  /* 0x0129005522007988 */ /* 0x0003e80008000009 */
[----:B------:R0:W-:Y:S04]  /*15de0*/  STS.U8 [R34+UR9+0x12d00], R5 ;  /* 0x012d000522007988 */ /* 0x0001e80008000009 */
[----:B------:R-:W4:Y:S04]  /*15df0*/  LDL.LU R80, [R1+0x478] ;  /* 0x0004780001507983 */ /* 0x000f280000300800 */
[----:B------:R-:W4:Y:S04]  /*15e00*/  LDL.LU R82, [R1+0x460] ;  /* 0x0004600001527983 */ /* 0x000f280000300800 */
[----:B------:R-:W-:Y:S04]  /*15e10*/  STS.U8 [R34+UR9+0x13100], R59 ;  /* 0x0131003b22007988 */ /* 0x000fe80008000009 */
[----:B0-----:R-:W4:Y:S04]  /*15e20*/  LDL.LU R84, [R1+0x474] ;  /* 0x0004740001547983 */ /* 0x001f280000300800 */
[----:B------:R0:W-:Y:S04]  /*15e30*/  STS.U8 [R34+UR9+0x13500], R4 ;  /* 0x0135000422007988 */ /* 0x0001e80008000009 */
[----:B-1----:R-:W4:Y:S04]  /*15e40*/  LDL.LU R85, [R1+0x45c] ;  /* 0x00045c0001557983 */ /* 0x002f280000300800 */
[----:B------:R-:W-:Y:S04]  /*15e50*/  STS.U8 [R34+UR9+0x13900], R60 ;  /* 0x0139003c22007988 */ /* 0x000fe80008000009 */
[----:B------:R-:W4:Y:S04]  /*15e60*/  LDL.LU R5, [R1+0x458] ;  /* 0x0004580001057983 */ /* 0x000f280000300800 */
[----:B0-----:R-:W4:Y:S04]  /*15e70*/  LDL.LU R4, [R1+0x454] ;  /* 0x0004540001047983 */ /* 0x001f280000300800 */
[----:B--2---:R0:W-:Y:S04]  /*15e80*/  STS.U8 [R34+UR9+0x13d00], R2 ;  /* 0x013d000222007988 */ /* 0x0041e80008000009 */
        /* <DEDUP_REMOVED lines=10> */
[----:B0-----:R-:W2:Y:S04]  /*15f30*/  LDL.LU R2, [R1+0x450] ;  /* 0x0004500001027983 */ /* 0x001ea80000300800 */
[----:B---3--:R-:W-:Y:S04]  /*15f40*/  STS.U8 [R32+UR9+0x12980], R89 ;  /* 0x0129805920007988 */ /* 0x008fe80008000009 */
[----:B------:R-:W-:Y:S04]  /*15f50*/  STS.U8 [R32+UR9+0x12d80], R91 ;  /* 0x012d805b20007988 */ /* 0x000fe80008000009 */
[----:B----4-:R0:W-:Y:S04]  /*15f60*/  STS.U8 [R32+UR9+0x13180], R3 ;  /* 0x0131800320007988 */ /* 0x0101e80008000009 */
[----:B0-----:R-:W3:Y:S04]  /*15f70*/  LDL.LU R3, [R1+0x44c] ;  /* 0x00044c0001037983 */ /* 0x001ee80000300800 */
[----:B------:R-:W4:Y:S04]  /*15f80*/  LDL.LU R87, [R1+0x448] ;  /* 0x0004480001577983 */ /* 0x000f280000300800 */
[----:B------:R-:W4:Y:S04]  /*15f90*/  LDL.LU R89, [R1+0x444] ;  /* 0x0004440001597983 */ /* 0x000f280000300800 */
[----:B------:R0:W-:Y:S04]  /*15fa0*/  STS.U8 [R32+UR9+0x13580], R93 ;  /* 0x0135805d20007988 */ /* 0x0001e80008000009 */
[----:B------:R-:W4:Y:S01]  /*15fb0*/  LDL.LU R91, [R1+0x440] ;  /* 0x00044000015b7983 */ /* 0x000f220000300800 */
[----:B------:R-:W-:-:S03]  /*15fc0*/  LOP3.LUT R56, R33, 0x40, RZ, 0x3c, !PT ;  /* 0x0000004021387812 */ /* 0x000fc600078e3cff */
[----:B0-----:R-:W4:Y:S04]  /*15fd0*/  LDL.LU R93, [R1+0x43c] ;  /* 0x00043c00015d7983 */ /* 0x001f280000300800 */
[----:B------:R-:W-:Y:S04]  /*15fe0*/  STS.U8 [R32+UR9+0x13980], R80 ;  /* 0x0139805020007988 */ /* 0x000fe80008000009 */
[----:B------:R-:W-:Y:S04]  /*15ff0*/  STS.U8 [R32+UR9+0x13d80], R82 ;  /* 0x013d805220007988 */ /* 0x000fe80008000009 */
[----:B------:R-:W4:Y:S04]  /*16000*/  LDL.LU R58, [R1+0x420] ;  /* 0x00042000013a7983 */ /* 0x000f280000300800 */
[----:B------:R-:W-:Y:S04]  /*16010*/  STS.U8 [R56+UR9+0x10200], R84 ;  /* 0x0102005438007988 */ /* 0x000fe80008000009 */
[----:B------:R-:W4:Y:S04]  /*16020*/  LDL.LU R59, [R1+0x41c] ;  /* 0x00041c00013b7983 */ /* 0x000f280000300800 */
[----:B------:R0:W-:Y:S04]  /*16030*/  STS.U8 [R56+UR9+0x10600], R85 ;  /* 0x0106005538007988 */ /* 0x0001e80008000009 */
[----:B------:R-:W4:Y:S04]  /*16040*/  LDL.LU R60, [R1+0x418] ;  /* 0x00041800013c7983 */ /* 0x000f280000300800 */
[----:B0-----:R-:W4:Y:S04]  /*16050*/  LDL.LU R85, [R1+0x414] ;  /* 0x0004140001557983 */ /* 0x001f280000300800 */
[----:B------:R-:W4:Y:S04]  /*16060*/  LDL.LU R62, [R1+0x410] ;  /* 0x00041000013e7983 */ /* 0x000f280000300800 */
        /* <DEDUP_REMOVED lines=9> */
[----:B------:R0:W-:Y:S04]  /*16100*/  STS.U8 [R56+UR9+0x10a00], R5 ;  /* 0x010a000538007988 */ /* 0x0001e80008000009 */
[----:B------:R-:W4:Y:S04]  /*16110*/  LDL.LU R82, [R1+0x3d0] ;  /* 0x0003d00001527983 */ /* 0x000f280000300800 */
[----:B------:R1:W-:Y:S04]  /*16120*/  STS.U8 [R56+UR9+0x10e00], R4 ;  /* 0x010e000438007988 */ /* 0x0003e80008000009 */
[----:B0-----:R-:W4:Y:S04]  /*16130*/  LDL.LU R5, [R1+0x3cc] ;  /* 0x0003cc0001057983 */ /* 0x001f280000300800 */
[----:B-1----:R-:W4:Y:S04]  /*16140*/  LDL.LU R4, [R1+0x3c8] ;  /* 0x0003c80001047983 */ /* 0x002f280000300800 */
[----:B--2---:R0:W-:Y:S04]  /*16150*/  STS.U8 [R56+UR9+0x11200], R2 ;  /* 0x0112000238007988 */ /* 0x0041e80008000009 */
[----:B0-----:R-:W2:Y:S04]  /*16160*/  LDL.LU R2, [R1+0x3c4] ;  /* 0x0003c40001027983 */ /* 0x001ea80000300800 */
[----:B---3--:R0:W-:Y:S04]  /*16170*/  STS.U8 [R56+UR9+0x11600], R3 ;  /* 0x0116000338007988 */ /* 0x0081e80008000009 */
[----:B0-----:R-:W3:Y:S04]  /*16180*/  LDL.LU R3, [R1+0x3c0] ;  /* 0x0003c00001037983 */ /* 0x001ee80000300800 */
[----:B----4-:R0:W-:Y:S04]  /*16190*/  STS.U8 [R56+UR9+0x11a00], R87 ;  /* 0x011a005738007988 */ /* 0x0101e80008000009 */
[----:B------:R-:W4:Y:S04]  /*161a0*/  LDL.LU R84, [R1+0x3bc] ;  /* 0x0003bc0001547983 */ /* 0x000f280000300800 */
[----:B------:R1:W-:Y:S04]  /*161b0*/  STS.U8 [R56+UR9+0x11e00], R89 ;  /* 0x011e005938007988 */ /* 0x0003e80008000009 */
[----:B0-----:R-:W4:Y:S04]  /*161c0*/  LDL.LU R87, [R1+0x3a0] ;  /* 0x0003a00001577983 */ /* 0x001f280000300800 */
[----:B------:R0:W-:Y:S04]  /*161d0*/  STS.U8 [R56+UR9+0x12200], R91 ;  /* 0x0122005b38007988 */ /* 0x0001e80008000009 */
[----:B-1----:R-:W4:Y:S04]  /*161e0*/  LDL.LU R89, [R1+0x39c] ;  /* 0x00039c0001597983 */ /* 0x002f280000300800 */
[----:B------:R1:W-:Y:S04]  /*161f0*/  STS.U8 [R56+UR9+0x12600], R93 ;  /* 0x0126005d38007988 */ /* 0x0003e80008000009 */
[----:B0-----:R-:W4:Y:S04]  /*16200*/  LDL.LU R91, [R1+0x398] ;  /* 0x00039800015b7983 */ /* 0x001f280000300800 */
[----:B-1----:R-:W4:Y:S01]  /*16210*/  LDL.LU R93, [R1+0x394] ;  /* 0x00039400015d7983 */ /* 0x002f220000300800 */
[----:B------:R-:W-:-:S03]  /*16220*/  LOP3.LUT R32, R33, 0x50, RZ, 0x3c, !PT ;  /* 0x0000005021207812 */ /* 0x000fc600078e3cff */
[----:B------:R-:W-:Y:S04]  /*16230*/  STS.U8 [R56+UR9+0x12a00], R58 ;  /* 0x012a003a38007988 */ /* 0x000fe80008000009 */
[----:B------:R-:W-:Y:S04]  /*16240*/  STS.U8 [R56+UR9+0x12e00], R59 ;  /* 0x012e003b38007988 */ /* 0x000fe80008000009 */
[----:B------:R-:W-:Y:S04]  /*16250*/  STS.U8 [R56+UR9+0x13200], R60 ;  /* 0x0132003c38007988 */ /* 0x000fe80008000009 */
[----:B------:R0:W-:Y:S04]  /*16260*/  STS.U8 [R56+UR9+0x13600], R85 ;  /* 0x0136005538007988 */ /* 0x0001e80008000009 */
        /* <DEDUP_REMOVED lines=11> */
[----:B0-----:R-:W4:Y:S04]  /*16320*/  LDL.LU R85, [R1+0x390] ;  /* 0x0003900001557983 */ /* 0x001f280000300800 */
[----:B------:R0:W-:Y:S04]  /*16330*/  STS.U8 [R32+UR9+0x12680], R5 ;  /* 0x0126800520007988 */ /* 0x0001e80008000009 */
[----:B------:R1:W-:Y:S04]  /*16340*/  STS.U8 [R32+UR9+0x12a80], R4 ;  /* 0x012a800420007988 */ /* 0x0003e80008000009 */
[----:B0-----:R-:W4:Y:S04]  /*16350*/  LDL.LU R5, [R1+0x38c] ;  /* 0x00038c0001057983 */ /* 0x001f280000300800 */
[----:B-1----:R-:W4:Y:S04]  /*16360*/  LDL.LU R4, [R1+0x388] ;  /* 0x0003880001047983 */ /* 0x002f280000300800 */
[----:B--2---:R0:W-:Y:S04]  /*16370*/  STS.U8 [R32+UR9+0x12e80], R2 ;  /* 0x012e800220007988 */ /* 0x0041e80008000009 */
[----:B0-----:R-:W2:Y:S04]  /*16380*/  LDL.LU R2, [R1+0x384] ;  /* 0x0003840001027983 */ /* 0x001ea80000300800 */
[----:B---3--:R0:W-:Y:S04]  /*16390*/  STS.U8 [R32+UR9+0x13280], R3 ;  /* 0x0132800320007988 */ /* 0x0081e80008000009 */
[----:B0-----:R-:W3:Y:S01]  /*163a0*/  LDL.LU R3, [R1+0x380] ;  /* 0x0003800001037983 */ /* 0x001ee20000300800 */
[----:B------:R-:W-:-:S03]  /*163b0*/  LOP3.LUT R64, R33, 0x60, RZ, 0x3c, !PT ;  /* 0x0000006021407812 */ /* 0x000fc600078e3cff */
[----:B----4-:R-:W-:Y:S04]  /*163c0*/  STS.U8 [R32+UR9+0x13680], R84 ;  /* 0x0136805420007988 */ /* 0x010fe80008000009 */
[----:B------:R-:W-:Y:S04]  /*163d0*/  STS.U8 [R32+UR9+0x13a80], R87 ;  /* 0x013a805720007988 */ /* 0x000fe80008000009 */
[----:B------:R0:W-:Y:S04]  /*163e0*/  STS.U8 [R32+UR9+0x13e80], R89 ;  /* 0x013e805920007988 */ /* 0x0001e80008000009 */
[----:B------:R-:W-:Y:S04]  /*163f0*/  STS.U8 [R64+UR9+0x10300], R91 ;  /* 0x0103005b40007988 */ /* 0x000fe80008000009 */
[----:B0-----:R-:W4:Y:S04]  /*16400*/  LDL.LU R32, [R1+0x37c] ;  /* 0x00037c0001207983 */ /* 0x001f280000300800 */
[----:B------:R-:W4:Y:S04]  /*16410*/  LDL.LU R56, [R1+0x360] ;  /* 0x0003600001387983 */ /* 0x000f280000300800 */
        /* <DEDUP_REMOVED lines=21> */
[----:B------:R1:W-:Y:S04]  /*16570*/  STS.U8 [R64+UR9+0x10f00], R5 ;  /* 0x010f000540007988 */ /* 0x0003e80008000009 */
[----:B------:R1:W-:Y:S04]  /*16580*/  STS.U8 [R64+UR9+0x11300], R4 ;  /* 0x0113000440007988 */ /* 0x0003e80008000009 */
[----:B0-----:R-:W4:Y:S04]  /*16590*/  LDL.LU R85, [R1+0x2bc] ;  /* 0x0002bc0001557983 */ /* 0x001f280000300800 */
[----:B-1----:R-:W4:Y:S04]  /*165a0*/  LDL.LU R5, [R1+0x2b4] ;  /* 0x0002b40001057983 */ /* 0x002f280000300800 */
[----:B------:R-:W4:Y:S04]  /*165b0*/  LDL.LU R4, [R1+0x2a4] ;  /* 0x0002a40001047983 */ /* 0x000f280000300800 */
[----:B--2---:R0:W-:Y:S04]  /*165c0*/  STS.U8 [R64+UR9+0x11700], R2 ;  /* 0x0117000240007988 */ /* 0x0041e80008000009 */
[----:B0-----:R-:W2:Y:S04]  /*165d0*/  LDL.LU R2, [R1+0x29c] ;  /* 0x00029c0001027983 */ /* 0x001ea80000300800 */
[----:B---3--:R0:W-:Y:S04]  /*165e0*/  STS.U8 [R64+UR9+0x11b00], R3 ;  /* 0x011b000340007988 */ /* 0x0081e80008000009 */
[----:B0-----:R-:W3:Y:S04]  /*165f0*/  LDL.LU R3, [R1+0x7c] ;  /* 0x00007c0001037983 */ /* 0x001ee80000300800 */
[----:B----4-:R0:W-:Y:S04]  /*16600*/  STS.U8 [R64+UR9+0x11f00], R32 ;  /* 0x011f002040007988 */ /* 0x0101e80008000009 */
[----:B------:R1:W-:Y:S04]  /*16610*/  STS.U8 [R64+UR9+0x12300], R56 ;  /* 0x0123003840007988 */ /* 0x0003e80008000009 */
[----:B------:R4:W-:Y:S04]  /*16620*/  STS.U8 [R64+UR9+0x12700], R57 ;  /* 0x0127003940007988 */ /* 0x0009e80008000009 */
[----:B0-----:R-:W3:Y:S04]  /*16630*/  LDL.LU R32, [R1+0x1508] ;  /* 0x0015080001207983 */ /* 0x001ee80000300800 */
[----:B------:R-:W-:Y:S04]  /*16640*/  STS.U8 [R64+UR9+0x12b00], R58 ;  /* 0x012b003a40007988 */ /* 0x000fe80008000009 */
[----:B-1----:R-:W3:Y:S04]  /*16650*/  LDL.LU R56, [R1+0x1504] ;  /* 0x0015040001387983 */ /* 0x002ee80000300800 */
[----:B------:R0:W-:Y:S04]  /*16660*/  STS.U8 [R64+UR9+0x12f00], R93 ;  /* 0x012f005d40007988 */ /* 0x0001e80008000009 */
[----:B----4-:R-:W4:Y:S04]  /*16670*/  LDL.LU R57, [R1+0x1500] ;  /* 0x0015000001397983 */ /* 0x010f280000300800 */
[----:B------:R1:W-:Y:S01]  /*16680*/  STS.U8 [R64+UR9+0x13300], R59 ;  /* 0x0133003b40007988 */ /* 0x0003e20008000009 */
[----:B0-----:R-:W-:-:S03]  /*16690*/  LOP3.LUT R93, R33, 0x70, RZ, 0x3c, !PT ;  /* 0x00000070215d7812 */ /* 0x001fc600078e3cff */
[----:B------:R-:W4:Y:S04]  /*166a0*/  LDL.LU R58, [R1+0x14fc] ;  /* 0x0014fc00013a7983 */ /* 0x000f280000300800 */
[----:B------:R0:W-:Y:S04]  /*166b0*/  STS.U8 [R64+UR9+0x13700], R60 ;  /* 0x0137003c40007988 */ /* 0x0001e80008000009 */
[----:B-1----:R-:W4:Y:S04]  /*166c0*/  LDL.LU R59, [R1+0x14f8] ;  /* 0x0014f800013b7983 */ /* 0x002f280000300800 */
[----:B------:R1:W-:Y:S04]  /*166d0*/  STS.U8 [R64+UR9+0x13b00], R62 ;  /* 0x013b003e40007988 */ /* 0x0003e80008000009 */
[----:B0-----:R-:W4:Y:S04]  /*166e0*/  LDL.LU R60, [R1+0x14f4] ;  /* 0x0014f400013c7983 */ /* 0x001f280000300800 */
[----:B------:R0:W-:Y:S04]  /*166f0*/  STS.U8 [R64+UR9+0x13f00], R66 ;  /* 0x013f004240007988 */ /* 0x0001e80008000009 */
[----:B-1----:R-:W4:Y:S04]  /*16700*/  LDL.LU R62, [R1+0x14f0] ;  /* 0x0014f000013e7983 */ /* 0x002f280000300800 */
[----:B------:R1:W-:Y:S04]  /*16710*/  STS.U8 [R93+UR9+0x10380], R68 ;  /* 0x010380445d007988 */ /* 0x0003e80008000009 */
[----:B0-----:R-:W4:Y:S04]  /*16720*/  LDL.LU R64, [R1+0x14ec] ;  /* 0x0014ec0001407983 */ /* 0x001f280000300800 */
[----:B------:R0:W-:Y:S04]  /*16730*/  STS.U8 [R93+UR9+0x10780], R70 ;  /* 0x010780465d007988 */ /* 0x0001e80008000009 */
[----:B------:R-:W4:Y:S04]  /*16740*/  LDL.LU R66, [R1+0x14e8] ;  /* 0x0014e80001427983 */ /* 0x000f280000300800 */
        /* <DEDUP_REMOVED lines=22> */
[----:B------:R-:W-:Y:S04]  /*168b0*/  STS.U8 [R93+UR9+0x13780], R54 ;  /* 0x013780365d007988 */ /* 0x000fe80008000009 */
[----:B------:R-:W4:Y:S04]  /*168c0*/  LDL.LU R91, [R1+0x14b8] ;  /* 0x0014b800015b7983 */ /* 0x000f280000300800 */
[----:B------:R-:W-:Y:S04]  /*168d0*/  STS.U8 [R93+UR9+0x13b80], R53 ;  /* 0x013b80355d007988 */ /* 0x000fe80008000009 */
[----:B-1----:R-:W4:Y:S04]  /*168e0*/  LDL.LU R35, [R1+0x14b4] ;  /* 0x0014b40001237983 */ /* 0x002f280000300800 */
[----:B------:R0:W-:Y:S04]  /*168f0*/  STS.U8 [R93+UR9+0x13f80], R48 ;  /* 0x013f80305d007988 */ /* 0x0001e80008000009 */
[----:B------:R1:W-:Y:S04]  /*16900*/  STS.U8 [R33+UR9], R85 ;  /* 0x0000005521007988 */ /* 0x0003e80008000009 */
[----:B------:R1:W-:Y:S04]  /*16910*/  STS.U8 [R33+UR9+0x400], R5 ;  /* 0x0004000521007988 */ /* 0x0003e80008000009 */
[----:B0-----:R-:W4:Y:S04]  /*16920*/  LDL.LU R93, [R1+0x14b0] ;  /* 0x0014b000015d7983 */ /* 0x001f280000300800 */
[----:B-1----:R-:W4:Y:S04]  /*16930*/  LDL.LU R85, [R1+0x14ac] ;  /* 0x0014ac0001557983 */ /* 0x002f280000300800 */
[----:B------:R-:W4:Y:S04]  /*16940*/  LDL.LU R5, [R1+0x14a8] ;  /* 0x0014a80001057983 */ /* 0x000f280000300800 */
[----:B------:R0:W-:Y:S04]  /*16950*/  STS.U8 [R33+UR9+0x800], R4 ;  /* 0x0008000421007988 */ /* 0x0001e80008000009 */
[----:B0-----:R-:W4:Y:S04]  /*16960*/  LDL.LU R4, [R1+0x14a4] ;  /* 0x0014a40001047983 */ /* 0x001f280000300800 */
[----:B--2---:R0:W-:Y:S04]  /*16970*/  STS.U8 [R33+UR9+0xc00], R2 ;  /* 0x000c000221007988 */ /* 0x0041e80008000009 */
[----:B0-----:R-:W2:Y:S04]  /*16980*/  LDL.LU R2, [R1+0x14a0] ;  /* 0x0014a00001027983 */ /* 0x001ea80000300800 */
[----:B---3--:R0:W-:Y:S04]  /*16990*/  STS.U8 [R33+UR9+0x1000], R3 ;  /* 0x0010000321007988 */ /* 0x0081e80008000009 */
[----:B0-----:R-:W3:Y:S04]  /*169a0*/  LDL.LU R3, [R1+0x149c] ;  /* 0x00149c0001037983 */ /* 0x001ee80000300800 */
[----:B---3--:R0:W-:Y:S04]  /*169b0*/  STS.U8 [R33+UR9+0x1400], R3 ;  /* 0x0014000321007988 */ /* 0x0081e80008000009 */
[----:B--2---:R1:W-:Y:S04]  /*169c0*/  STS.U8 [R33+UR9+0x1800], R2 ;  /* 0x0018000221007988 */ /* 0x0043e80008000009 */
[----:B----4-:R2:W-:Y:S04]  /*169d0*/  STS.U8 [R33+UR9+0x1c00], R4 ;  /* 0x001c000421007988 */ /* 0x0105e80008000009 */
[----:B------:R3:W-:Y:S04]  /*169e0*/  STS.U8 [R33+UR9+0x2000], R5 ;  /* 0x0020000521007988 */ /* 0x0007e80008000009 */
[----:B------:R4:W-:Y:S04]  /*169f0*/  STS.U8 [R33+UR9+0x2400], R85 ;  /* 0x0024005521007988 */ /* 0x0009e80008000009 */
[----:B------:R0:W-:Y:S04]  /*16a00*/  STS.U8 [R33+UR9+0x2800], R93 ;  /* 0x0028005d21007988 */ /* 0x0001e80008000009 */
        /* <DEDUP_REMOVED lines=15> */
[----:B------:R-:W-:Y:S04]  /*16b00*/  STS.U8 [R33+UR9+0x6400], R64 ;  /* 0x0064004021007988 */ /* 0x000fe80008000009 */
[----:B-1----:R-:W4:Y:S04]  /*16b10*/  LDL.LU R2, [R1+0x1494] ;  /* 0x0014940001027983 */ /* 0x002f280000300800 */
[----:B------:R-:W-:Y:S04]  /*16b20*/  STS.U8 [R33+UR9+0x6800], R62 ;  /* 0x0068003e21007988 */ /* 0x000fe80008000009 */
[----:B--2---:R-:W2:Y:S04]  /*16b30*/  LDL.LU R4, [R1+0x1490] ;  /* 0x0014900001047983 */ /* 0x004ea80000300800 */
[----:B------:R-:W-:Y:S04]  /*16b40*/  STS.U8 [R33+UR9+0x6c00], R60 ;  /* 0x006c003c21007988 */ /* 0x000fe80008000009 */
[----:B---3--:R-:W3:Y:S04]  /*16b50*/  LDL.LU R5, [R1+0x148c] ;  /* 0x00148c0001057983 */ /* 0x008ee80000300800 */
[----:B------:R-:W-:Y:S04]  /*16b60*/  STS.U8 [R33+UR9+0x7000], R59 ;  /* 0x0070003b21007988 */ /* 0x000fe80008000009 */
[----:B----4-:R-:W4:Y:S04]  /*16b70*/  LDL.LU R85, [R1+0x1488] ;  /* 0x0014880001557983 */ /* 0x010f280000300800 */
[----:B------:R-:W-:Y:S04]  /*16b80*/  STS.U8 [R33+UR9+0x7400], R58 ;  /* 0x0074003a21007988 */ /* 0x000fe80008000009 */
[----:B------:R-:W2:Y:S04]  /*16b90*/  LDL.LU R93, [R1+0x1484] ;  /* 0x00148400015d7983 */ /* 0x000ea80000300800 */
[----:B------:R-:W-:Y:S04]  /*16ba0*/  STS.U8 [R33+UR9+0x7800], R57 ;  /* 0x0078003921007988 */ /* 0x000fe80008000009 */
[----:B------:R-:W2:Y:S04]  /*16bb0*/  LDL.LU R35, [R1+0x1480] ;  /* 0x0014800001237983 */ /* 0x000ea80000300800 */
[----:B------:R0:W-:Y:S04]  /*16bc0*/  STS.U8 [R33+UR9+0x7c00], R56 ;  /* 0x007c003821007988 */ /* 0x0001e80008000009 */
[----:B------:R1:W-:Y:S04]  /*16bd0*/  STS.U8 [R31+UR9+0x80], R32 ;  /* 0x000080201f007988 */ /* 0x0003e80008000009 */
[----:B------:R1:W-:Y:S04]  /*16be0*/  STS.U8 [R31+UR9+0x480], R30 ;  /* 0x0004801e1f007988 */ /* 0x0003e80008000009 */
[----:B0-----:R-:W2:Y:S04]  /*16bf0*/  LDL.LU R33, [R1+0x147c] ;  /* 0x00147c0001217983 */ /* 0x001ea80000300800 */
[----:B-1----:R-:W2:Y:S04]  /*16c00*/  LDL.LU R32, [R1+0x1478] ;  /* 0x0014780001207983 */ /* 0x002ea80000300800 */
[----:B------:R-:W2:Y:S04]  /*16c10*/  LDL.LU R30, [R1+0x1474] ;  /* 0x00147400011e7983 */ /* 0x000ea80000300800 */
[----:B------:R0:W-:Y:S04]  /*16c20*/  STS.U8 [R31+UR9+0x880], R23 ;  /* 0x000880171f007988 */ /* 0x0001e80008000009 */
[----:B------:R1:W-:Y:S04]  /*16c30*/  STS.U8 [R31+UR9+0xc80], R22 ;  /* 0x000c80161f007988 */ /* 0x0003e80008000009 */
[----:B0-----:R-:W2:Y:S04]  /*16c40*/  LDL.LU R23, [R1+0x1470] ;  /* 0x0014700001177983 */ /* 0x001ea80000300800 */
[----:B-1----:R-:W2:Y:S04]  /*16c50*/  LDL.LU R22, [R1+0x146c] ;  /* 0x00146c0001167983 */ /* 0x002ea80000300800 */
[----:B------:R0:W-:Y:S04]  /*16c60*/  STS.U8 [R31+UR9+0x1080], R24 ;  /* 0x001080181f007988 */ /* 0x0001e80008000009 */
[----:B------:R1:W-:Y:S04]  /*16c70*/  STS.U8 [R31+UR9+0x1480], R25 ;  /* 0x001480191f007988 */ /* 0x0003e80008000009 */
[----:B------:R1:W-:Y:S04]  /*16c80*/  STS.U8 [R31+UR9+0x1880], R27 ;  /* 0x0018801b1f007988 */ /* 0x0003e80008000009 */
[----:B0-----:R-:W3:Y:S04]  /*16c90*/  LDL.LU R24, [R1+0x1468] ;  /* 0x0014680001187983 */ /* 0x001ee80000300800 */
[----:B-1----:R-:W3:Y:S04]  /*16ca0*/  LDL.LU R25, [R1+0x1464] ;  /* 0x0014640001197983 */ /* 0x002ee80000300800 */
[----:B------:R0:W-:Y:S04]  /*16cb0*/  STS.U8 [R31+UR9+0x1c80], R26 ;  /* 0x001c801a1f007988 */ /* 0x0001e80008000009 */
[----:B------:R-:W3:Y:S04]  /*16cc0*/  LDL.LU R27, [R1+0x1460] ;  /* 0x00146000011b7983 */ /* 0x000ee80000300800 */
[----:B------:R1:W-:Y:S04]  /*16cd0*/  STS.U8 [R31+UR9+0x2080], R36 ;  /* 0x002080241f007988 */ /* 0x0003e80008000009 */
[----:B0-----:R-:W3:Y:S04]  /*16ce0*/  LDL.LU R26, [R1+0x145c] ;  /* 0x00145c00011a7983 */ /* 0x001ee80000300800 */
[----:B------:R0:W-:Y:S04]  /*16cf0*/  STS.U8 [R31+UR9+0x2480], R28 ;  /* 0x0024801c1f007988 */ /* 0x0001e80008000009 */
[----:B-1----:R-:W3:Y:S04]  /*16d00*/  LDL R36, [R1+0xf54] ;  /* 0x000f540001247983 */ /* 0x002ee80000100800 */
[----:B0-----:R-:W3:Y:S04]  /*16d10*/  LDL R28, [R1+0xf4c] ;  /* 0x000f4c00011c7983 */ /* 0x001ee80000100800 */
[----:B------:R0:W-:Y:S04]  /*16d20*/  STS.U8 [R31+UR9+0x2880], R29 ;  /* 0x0028801d1f007988 */ /* 0x0001e80008000009 */
[----:B------:R-:W-:Y:S04]  /*16d30*/  STS.U8 [R31+UR9+0x2c80], R92 ;  /* 0x002c805c1f007988 */ /* 0x000fe80008000009 */
[----:B------:R-:W-:Y:S04]  /*16d40*/  STS.U8 [R31+UR9+0x3080], R90 ;  /* 0x0030805a1f007988 */ /* 0x000fe80008000009 */
[----:B------:R-:W-:Y:S04]  /*16d50*/  STS.U8 [R31+UR9+0x3480], R88 ;  /* 0x003480581f007988 */ /* 0x000fe80008000009 */
[----:B0-----:R-:W4:Y:S04]  /*16d60*/  LDL R29, [R1+0xf48] ;  /* 0x000f4800011d7983 */ /* 0x001f280000100800 */
        /* <DEDUP_REMOVED lines=21> */
[----:B------:R0:W-:Y:S01]  /*16ec0*/  STS.U8 [R34+UR9+0xd00], R43 ;  /* 0x000d002b22007988 */ /* 0x0001e20008000009 */
[----:B--2---:R-:W-:-:S13]  /*16ed0*/  ISETP.GT.U32.AND P6, PT, R8, R22, PT ;  /* 0x000000160800720c */ /* 0x004fda0003fc4070 */
[--C-:B------:R-:W-:Y:S01]  /*16ee0*/  @!P6 IMAD.IADD R22, R22, 0x1, -R8.reuse ;  /* 0x000000011616e824 */ /* 0x100fe200078e0a08 */
[----:B---3--:R-:W-:Y:S02]  /*16ef0*/  ISETP.GE.AND P6, PT, R28, RZ, PT ;  /* 0x000000ff1c00720c */ /* 0x008fe40003fc6270 */
[----:B------:R-:W2:Y:S04]  /*16f00*/  LDL.LU R28, [R1+0x1458] ;  /* 0x00145800011c7983 */ /* 0x000ea80000300800 */
[----:B0-----:R-:W3:Y:S01]  /*16f10*/  LDL R43, [R1+0xf58] ;  /* 0x000f5800012b7983 */ /* 0x001ee20000100800 */
[C---:B------:R-:W-:Y:S02]  /*16f20*/  ISETP.GT.U32.AND P1, PT, R8.reuse, R23, PT ;  /* 0x000000170800720c */ /* 0x040fe40003f24070 */
[----:B------:R-:W-:Y:S01]  /*16f30*/  ISETP.GT.U32.AND P3, PT, R8, R24, PT ;  /* 0x000000180800720c */ /* 0x000fe20003f64070 */
[----:B------:R-:W-:Y:S04]  /*16f40*/  STS.U8 [R34+UR9+0x1100], R42 ;  /* 0x0011002a22007988 */ /* 0x000fe80008000009 */
[----:B------:R-:W2:Y:S06]  /*16f50*/  LDL R31, [R1+0xf68] ;  /* 0x000f6800011f7983 */ /* 0x000eac0000100800 */
[----:B------:R-:W-:-:S05]  /*16f60*/  @!P1 IMAD.IADD R23, R23, 0x1, -R8 ;  /* 0x0000000117179824 */ /* 0x000fca00078e0a08 */
[----:B------:R-:W-:Y:S01]  /*16f70*/  ISETP.GT.U32.AND P5, PT, R8, R23, PT ;  /* 0x000000170800720c */ /* 0x000fe20003fa4070 */
[----:B------:R-:W-:Y:S01]  /*16f80*/  @!P3 IMAD.IADD R24, R24, 0x1, -R8 ;  /* 0x000000011818b824 */ /* 0x000fe200078e0a08 */
[----:B------:R-:W-:-:S11]  /*16f90*/  ISETP.GT.U32.AND P3, PT, R8, R22, PT ;  /* 0x000000160800720c */ /* 0x000fd60003f64070 */
[----:B------:R-:W-:-:S04]  /*16fa0*/  @!P5 IMAD.IADD R23, R23, 0x1, -R8 ;  /* 0x000000011717d824 */ /* 0x000fc800078e0a08 */
[----:B------:R-:W-:Y:S01]  /*16fb0*/  @!P6 IMAD.MOV R23, RZ, RZ, -R23 ;  /* 0x000000ffff17e224 */ /* 0x000fe200078e0a17 */
[----:B----4-:R-:W-:Y:S02]  /*16fc0*/  ISETP.GE.AND P6, PT, R29, RZ, PT ;  /* 0x000000ff1d00720c */ /* 0x010fe40003fc6270 */
[----:B------:R-:W-:Y:S01]  /*16fd0*/  ISETP.GT.U32.AND P5, PT, R8, R24, PT ;  /* 0x000000180800720c */ /* 0x000fe20003fa4070 */
[----:B------:R-:W-:Y:S01]  /*16fe0*/  @!P3 IMAD.IADD R22, R22, 0x1, -R8 ;  /* 0x000000011616b824 */ /* 0x000fe200078e0a08 */
[----:B------:R-:W-:Y:S01]  /*16ff0*/  SEL R23, R11, R23, !P4 ;  /* 0x000000170b177207 */ /* 0x000fe20006000000 */
[----:B------:R-:W-:Y:S04]  /*17000*/  STS.U8 [R34+UR9+0x1500], R41 ;  /* 0x0015002922007988 */ /* 0x000fe80008000009 */
[----:B------:R-:W-:Y:S01]  /*17010*/  IMAD R23, R23, UR11, RZ ;  /* 0x0000000b17177c24 */ /* 0x000fe2000f8e02ff */
[----:B------:R0:W-:Y:S03]  /*17020*/  STS.U8 [R34+UR9+0x1900], R44 ;  /* 0x0019002c22007988 */ /* 0x0001e60008000009 */
[----:B------:R-:W-:Y:S01]  /*17030*/  @!P6 IMAD.MOV R22, RZ, RZ, -R22 ;  /* 0x000000ffff16e224 */ /* 0x000fe200078e0a16 */
[----:B------:R-:W4:Y:S01]  /*17040*/  LDL.LU R29, [R1+0x1454] ;  /* 0x00145400011d7983 */ /* 0x000f220000300800 */
[----:B------:R-:W-:Y:S01]  /*17050*/  @!P5 IMAD.IADD R24, R24, 0x1, -R8 ;  /* 0x000000011818d824 */ /* 0x000fe200078e0a08 */
[----:B0-----:R-:W-:-:S02]  /*17060*/  IADD3 R34, P6, PT, R23, R7, RZ ;  /* 0x0000000717227210 */ /* 0x001fc40007fde0ff */
[----:B------:R-:W-:Y:S02]  /*17070*/  ISETP.GE.AND P5, PT, R36, RZ, PT ;  /* 0x000000ff2400720c */ /* 0x000fe40003fa6270 */
[----:B------:R-:W-:Y:S01]  /*17080*/  LEA.HI.X.SX32 R42, R23, R6, 0x1, P6 ;  /* 0x00000006172a7211 */ /* 0x000fe200030f0eff */
[----:B------:R-:W4:Y:S01]  /*17090*/  LDL R36, [R1+0xf6c] ;  /* 0x000f6c0001247983 */ /* 0x000f220000100800 */
[----:B------:R-:W-:-:S03]  /*170a0*/  PRMT R32, RZ, 0x7610, R32 ;  /* 0x00007610ff207816 */ /* 0x000fc60000000020 */
[----:B------:R-:W-:Y:S04]  /*170b0*/  STL [R1+0x2a0], R34 ;  /* 0x0002a02201007387 */ /* 0x000fe80000100800 */
[----:B------:R0:W-:Y:S01]  /*170c0*/  STL [R1+0x29c], R42 ;  /* 0x00029c2a01007387 */ /* 0x0001e20000100800 */
[----:B---3--:R-:W-:Y:S01]  /*170d0*/  ISETP.GE.AND P6, PT, R43, RZ, PT ;  /* 0x000000ff2b00720c */ /* 0x008fe20003fc6270 */
[----:B------:R-:W-:Y:S02]  /*170e0*/  @P0 IMAD.MOV.U32 R43, RZ, RZ, R42 ;  /* 0x000000ffff2b0224 */ /* 0x000fe400078e002a */
[----:B0-----:R-:W-:Y:S01]  /*170f0*/  @P0 IMAD.MOV.U32 R42, RZ, RZ, R34 ;  /* 0x000000ffff2a0224 */ /* 0x001fe200078e0022 */
[C---:B------:R-:W-:Y:S02]  /*17100*/  ISETP.GT.U32.AND P3, PT, R8.reuse, R27, PT ;  /* 0x0000001b0800720c */ /* 0x040fe40003f64070 */
[----:B------:R-:W-:Y:S01]  /*17110*/  ISETP.GT.U32.AND P1, PT, R8, R25, PT ;  /* 0x000000190800720c */ /* 0x000fe20003f24070 */
[----:B------:R-:W-:Y:S01]  /*17120*/  @!P5 IMAD.MOV R24, RZ, RZ, -R24 ;  /* 0x000000ffff18d224 */ /* 0x000fe200078e0a18 */
[----:B------:R-:W3:Y:S01]  /*17130*/  @P0 LDG.E.U8 R32, desc[UR18][R42.64] ;  /* 0x000000122a200981 */ /* 0x000ee2000c1e1100 */
[----:B------:R-:W-:-:S03]  /*17140*/  SEL R22, R11, R22, !P4 ;  /* 0x000000160b167207 */ /* 0x000fc60006000000 */
[----:B------:R-:W4:Y:S05]  /*17150*/  LDL R34, [R1+0xf70] ;  /* 0x000f700001227983 */ /* 0x000f2a0000100800 */
[--C-:B------:R-:W-:Y:S02]  /*17160*/  @!P3 IMAD.IADD R27, R27, 0x1, -R8.reuse ;  /* 0x000000011b1bb824 */ /* 0x100fe400078e0a08 */
[----:B------:R-:W-:-:S03]  /*17170*/  @!P1 IMAD.IADD R25, R25, 0x1, -R8 ;  /* 0x0000000119199824 */ /* 0x000fc600078e0a08 */
[C---:B------:R-:W-:Y:S02]  /*17180*/  ISETP.GT.U32.AND P5, PT, R8.reuse, R27, PT ;  /* 0x0000001b0800720c */ /* 0x040fe40003fa4070 */
[----:B------:R-:W-:Y:S01]  /*17190*/  ISETP.GT.U32.AND P1, PT, R8, R25, PT ;  /* 0x000000190800720c */ /* 0x000fe20003f24070 */
[----:B------:R-:W-:Y:S01]  /*171a0*/  IMAD R22, R22, UR11, RZ ;  /* 0x0000000b16167c24 */ /* 0x000fe2000f8e02ff */
[----:B------:R-:W-:-:S05]  /*171b0*/  SEL R24, R11, R24, !P4 ;  /* 0x000000180b187207 */ /* 0x000fca0006000000 */
[----:B------:R-:W-:-:S04]  /*171c0*/  IMAD R24, R24, UR11, RZ ;  /* 0x0000000b18187c24 */ /* 0x000fc8000f8e02ff */
[--C-:B------:R-:W-:Y:S01]  /*171d0*/  @!P5 IMAD.IADD R27, R27, 0x1, -R8.reuse ;  /* 0x000000011b1bd824 */ /* 0x100fe200078e0a08 */
[----:B------:R-:W-:Y:S01]  /*171e0*/  IADD3 R23, P5, PT, R22, R7, RZ ;  /* 0x0000000716177210 */ /* 0x000fe20007fbe0ff */
[----:B------:R-:W-:Y:S01]  /*171f0*/  @!P1 IMAD.IADD R25, R25, 0x1, -R8 ;  /* 0x0000000119199824 */ /* 0x000fe200078e0a08 */
[----:B------:R-:W-:Y:S02]  /*17200*/  ISETP.GT.U32.AND P1, PT, R8, R26, PT ;  /* 0x0000001a0800720c */ /* 0x000fe40003f24070 */
[----:B------:R-:W-:Y:S01]  /*17210*/  LEA.HI.X.SX32 R22, R22, R6, 0x1, P5 ;  /* 0x0000000616167211 */ /* 0x000fe200028f0eff */
[----:B------:R-:W-:Y:S01]  /*17220*/  @!P6 IMAD.MOV R25, RZ, RZ, -R25 ;  /* 0x000000ffff19e224 */ /* 0x000fe200078e0a19 */
[----:B------:R-:W-:Y:S02]  /*17230*/  PRMT R30, RZ, 0x7610, R30 ;  /* 0x00007610ff1e7816 */ /* 0x000fe4000000001e */
[----:B------:R-:W-:-:S07]  /*17240*/  PRMT R33, RZ, 0x7610, R33 ;  /* 0x00007610ff217816 */ /* 0x000fce0000000021 */
[----:B------:R-:W-:Y:S01]  /*17250*/  @!P1 IMAD.IADD R26, R26, 0x1, -R8 ;  /* 0x000000011a1a9824 */ /* 0x000fe200078e0a08 */
[----:B--2---:R-:W-:Y:S01]  /*17260*/  ISETP.GE.AND P1, PT, R31, RZ, PT ;  /* 0x000000ff1f00720c */ /* 0x004fe20003f26270 */
[----:B---3--:R0:W-:Y:S04]  /*17270*/  STL [R1+0xec0], R32 ;  /* 0x000ec02001007387 */ /* 0x0081e80000100800 */
[----:B------:R1:W-:Y:S01]  /*17280*/  STL [R1+0x2a8], R23 ;  /* 0x0002a81701007387 */ /* 0x0003e20000100800 */
[----:B0-----:R-:W-:Y:S02]  /*17290*/  IADD3 R32, P6, PT, R24, R7, RZ ;  /* 0x0000000718207210 */ /* 0x001fe40007fde0ff */
[----:B-1----:R-:W-:-:S03]  /*172a0*/  @P0 LOP3.LUT R23, R23, R22, RZ, 0x3c, !PT ;  /* 0x0000001617170212 */ /* 0x002fc600078e3cff */
[----:B------:R-:W-:Y:S04]  /*172b0*/  STL [R1+0x2b8], R32 ;  /* 0x0002b82001007387 */ /* 0x000fe80000100800 */
[----:B------:R0:W-:Y:S01]  /*172c0*/  STL [R1+0x2a4], R22 ;  /* 0x0002a41601007387 */ /* 0x0001e20000100800 */
[----:B------:R-:W-:Y:S02]  /*172d0*/  LEA.HI.X.SX32 R31, R24, R6, 0x1, P6 ;  /* 0x00000006181f7211 */ /* 0x000fe400030f0eff */
[----:B0-----:R-:W-:-:S04]  /*172e0*/  @P0 LOP3.LUT R22, R23, R22, RZ, 0x3c, !PT ;  /* 0x0000001617160212 */ /* 0x001fc800078e3cff */
[----:B------:R-:W-:-:S05]  /*172f0*/  @P0 LOP3.LUT R23, R23, R22, RZ, 0x3c, !PT ;  /* 0x0000001617170212 */ /* 0x000fca00078e3cff */
[----:B------:R0:W2:Y:S02]  /*17300*/  @P0 LDG.E.U8 R30, desc[UR18][R22.64] ;  /* 0x00000012161e0981 */ /* 0x0000a4000c1e1100 */
[----:B0-----:R-:W-:Y:S02]  /*17310*/  @P0 IMAD.MOV.U32 R22, RZ, RZ, R32 ;  /* 0x000000ffff160224 */ /* 0x001fe400078e0020 */
[----:B------:R-:W-:-:S05]  /*17320*/  @P0 IMAD.MOV.U32 R23, RZ, RZ, R31 ;  /* 0x000000ffff170224 */ /* 0x000fca00078e001f */
[----:B------:R0:W3:Y:S01]  /*17330*/  @P0 LDG.E.U8 R33, desc[UR18][R22.64] ;  /* 0x0000001216210981 */ /* 0x0000e2000c1e1100 */
[C---:B------:R-:W-:Y:S01]  /*17340*/  ISETP.GT.U32.AND P3, PT, R8.reuse, R28, PT ;  /* 0x0000001c0800720c */ /* 0x040fe20003f64070 */
[----:B------:R-:W-:Y:S01]  /*17350*/  @!P1 IMAD.MOV R27, RZ, RZ, -R27 ;  /* 0x000000ffff1b9224 */ /* 0x000fe200078e0a1b */
[----:B----4-:R-:W-:Y:S02]  /*17360*/  ISETP.GT.U32.AND P6, PT, R8, R29, PT ;  /* 0x0000001d0800720c */ /* 0x010fe40003fc4070 */
[----:B------:R-:W-:-:S09]  /*17370*/  ISETP.GE.AND P1, PT, R36, RZ, PT ;  /* 0x000000ff2400720c */ /* 0x000fd20003f26270 */
[----:B------:R-:W-:Y:S01]  /*17380*/  @!P3 IMAD.IADD R28, R28, 0x1, -R8 ;  /* 0x000000011c1cb824 */ /* 0x000fe200078e0a08 */
[C---:B------:R-:W-:Y:S02]  /*17390*/  ISETP.GT.U32.AND P3, PT, R8.reuse, R26, PT ;  /* 0x0000001a0800720c */ /* 0x040fe40003f64070 */
[C---:B------:R-:W-:Y:S02]  /*173a0*/  SEL R25, R11.reuse, R25, !P4 ;  /* 0x000000190b197207 */ /* 0x040fe40006000000 */
[----:B------:R-:W-:Y:S02]  /*173b0*/  ISETP.GT.U32.AND P5, PT, R8, R28, PT ;  /* 0x0000001c0800720c */ /* 0x000fe40003fa4070 */
[----:B------:R-:W-:Y:S01]  /*173c0*/  SEL R27, R11, R27, !P4 ;  /* 0x0000001b0b1b7207 */ /* 0x000fe20006000000 */
[----:B------:R-:W-:Y:S01]  /*173d0*/  IMAD R25, R25, UR11, RZ ;  /* 0x0000000b19197c24 */ /* 0x000fe2000f8e02ff */
[----:B------:R-:W-:Y:S03]  /*173e0*/  STL [R1+0x2b4], R31 ;  /* 0x0002b41f01007387 */ /* 0x000fe60000100800 */
[----:B------:R-:W-:-:S02]  /*173f0*/  IMAD R27, R27, UR11, RZ ;  /* 0x0000000b1b1b7c24 */ /* 0x000fc4000f8e02ff */
[--C-:B------:R-:W-:Y:S02]  /*17400*/  @!P3 IMAD.IADD R26, R26, 0x1, -R8.reuse ;  /* 0x000000011a1ab824 */ /* 0x100fe400078e0a08 */
[----:B------:R-:W-:Y:S01]  /*17410*/  @!P6 IMAD.IADD R29, R29, 0x1, -R8 ;  /* 0x000000011d1de824 */ /* 0x000fe200078e0a08 */
[-C--:B0-----:R-:W-:Y:S01]  /*17420*/  IADD3 R22, P6, PT, R25, R7.reuse, RZ ;  /* 0x0000000719167210 */ /* 0x081fe20007fde0ff */
[----:B------:R-:W-:Y:S01]  /*17430*/  @!P1 IMAD.MOV R26, RZ, RZ, -R26 ;  /* 0x000000ffff1a9224 */ /* 0x000fe200078e0a1a */
[----:B------:R-:W-:Y:S01]  /*17440*/  IADD3 R36, P1, PT, R27, R7, RZ ;  /* 0x000000071b247210 */ /* 0x000fe20007f3e0ff */
[----:B------:R-:W-:Y:S01]  /*17450*/  @!P5 IMAD.IADD R28, R28, 0x1, -R8 ;  /* 0x000000011c1cd824 */ /* 0x000fe200078e0a08 */
[----:B------:R-:W-:Y:S02]  /*17460*/  PRMT R35, RZ, 0x7610, R35 ;  /* 0x00007610ff237816 */ /* 0x000fe40000000023 */
[----:B------:R-:W-:Y:S02]  /*17470*/  LEA.HI.X.SX32 R23, R25, R6, 0x1, P6 ;  /* 0x0000000619177211 */ /* 0x000fe400030f0eff */
[----:B------:R-:W-:-:S02]  /*17480*/  ISETP.GE.AND P5, PT, R34, RZ, PT ;  /* 0x000000ff2200720c */ /* 0x000fc40003fa6270 */
[----:B------:R-:W-:Y:S01]  /*17490*/  LEA.HI.X.SX32 R34, R27, R6, 0x1, P1 ;  /* 0x000000061b227211 */ /* 0x000fe200008f0eff */
[----:B------:R0:W4:Y:S01]  /*174a0*/  @P0 LDG.E.U8 R35, desc[UR18][R22.64] ;  /* 0x0000001216230981 */ /* 0x000122000c1e1100 */
[----:B------:R-:W-:-:S03]  /*174b0*/  PRMT R93, RZ, 0x7610, R93 ;  /* 0x00007610ff5d7816 */ /* 0x000fc6000000005d */
[----:B--2---:R1:W-:Y:S04]  /*174c0*/  STL [R1+0xebc], R30 ;  /* 0x000ebc1e01007387 */ /* 0x0043e80000100800 */
[----:B-1----:R-:W2:Y:S04]  /*174d0*/  LDL.LU R30, [R1+0x1450] ;  /* 0x00145000011e7983 */ /* 0x002ea80000300800 */
[----:B------:R-:W2:Y:S04]  /*174e0*/  LDL.LU R31, [R1+0x144c] ;  /* 0x00144c00011f7983 */ /* 0x000ea80000300800 */
[----:B------:R-:W2:Y:S04]  /*174f0*/  LDL.LU R32, [R1+0x1448] ;  /* 0x0014480001207983 */ /* 0x000ea80000300800 */
[----:B---3--:R1:W-:Y:S04]  /*17500*/  STL [R1+0xeb8], R33 ;  /* 0x000eb82101007387 */ /* 0x0083e80000100800 */
[----:B-1----:R-:W3:Y:S04]  /*17510*/  LDL.LU R33, [R1+0x1444] ;  /* 0x0014440001217983 */ /* 0x002ee80000300800 */
[----:B------:R0:W-:Y:S04]  /*17520*/  STL [R1+0x2c0], R22 ;  /* 0x0002c01601007387 */ /* 0x0001e80000100800 */
[----:B------:R-:W2:Y:S04]  /*17530*/  LDL R25, [R1+0xf78] ;  /* 0x000f780001197983 */ /* 0x000ea80000100800 */
[----:B------:R-:W-:Y:S01]  /*17540*/  STL [R1+0x2e0], R36 ;  /* 0x0002e02401007387 */ /* 0x000fe20000100800 */
[----:B0-----:R-:W-:-:S03]  /*17550*/  @P0 IMAD.MOV.U32 R22, RZ, RZ, R36 ;  /* 0x000000ffff160224 */ /* 0x001fc600078e0024 */
[----:B------:R0:W-:Y:S02]  /*17560*/  STL [R1+0x2bc], R23 ;  /* 0x0002bc1701007387 */ /* 0x0001e40000100800 */
[----:B0-----:R-:W-:-:S05]  /*17570*/  @P0 IMAD.MOV.U32 R23, RZ, RZ, R34 ;  /* 0x000000ffff170224 */ /* 0x001fca00078e0022 */
[----:B------:R-:W2:Y:S04]  /*17580*/  @P0 LDG.E.U8 R93, desc[UR18][R22.64] ;  /* 0x00000012165d0981 */ /* 0x000ea8000c1e1100 */
[----:B------:R-:W-:Y:S04]  /*17590*/  STL [R1+0x2dc], R34 ;  /* 0x0002dc2201007387 */ /* 0x000fe80000100800 */
[----:B----4-:R0:W-:Y:S04]  /*175a0*/  STL [R1+0xeb4], R35 ;  /* 0x000eb42301007387 */ /* 0x0101e80000100800 */
[----:B0-----:R-:W4:Y:S04]  /*175b0*/  LDL.LU R35, [R1+0x1440] ;  /* 0x0014400001237983 */ /* 0x001f280000300800 */
[----:B------:R-:W3:Y:S04]  /*175c0*/  LDL.LU R34, [R1+0x143c] ;  /* 0x00143c0001227983 */ /* 0x000ee80000300800 */
[----:B------:R-:W3:Y:S04]  /*175d0*/  LDL.LU R36, [R1+0x1438] ;  /* 0x0014380001247983 */ /* 0x000ee80000300800 */
[----:B--2---:R0:W-:Y:S04]  /*175e0*/  STL [R1+0xeb0], R93 ;  /* 0x000eb05d01007387 */ /* 0x0041e80000100800 */
[----:B0-----:R-:W2:Y:S04]  /*175f0*/  LDL.LU R93, [R1+0x1434] ;  /* 0x00143400015d7983 */ /* 0x001ea80000300800 */
[----:B------:R-:W2:Y:S01]  /*17600*/  LDL R23, [R1+0xf74] ;  /* 0x000f740001177983 */ /* 0x000ea20000100800 */
[----:B------:R-:W-:Y:S01]  /*17610*/  SEL R26, R11, R26, !P4 ;  /* 0x0000001a0b1a7207 */ /* 0x000fe20006000000 */
[----:B------:R-:W-:-:S04]  /*17620*/  @!P5 IMAD.MOV R28, RZ, RZ, -R28 ;  /* 0x000000ffff1cd224 */ /* 0x000fc800078e0a1c */
[----:B------:R-:W-:Y:S01]  /*17630*/  IMAD R26, R26, UR11, RZ ;  /* 0x0000000b1a1a7c24 */ /* 0x000fe2000f8e02ff */
[----:B------:R-:W-:-:S04]  /*17640*/  PRMT R85, RZ, 0x7610, R85 ;  /* 0x00007610ff557816 */ /* 0x000fc80000000055 */
[----:B------:R-:W-:Y:S02]  /*17650*/  IADD3 R22, P5, PT, R26, R7, RZ ;  /* 0x000000071a167210 */ /* 0x000fe40007fbe0ff */
[----:B------:R-:W-:Y:S02]  /*17660*/  ISETP.GT.U32.AND P3, PT, R8, R29, PT ;  /* 0x0000001d0800720c */ /* 0x000fe40003f64070 */
[----:B--2---:R-:W-:Y:S02]  /*17670*/  ISETP.GE.AND P6, PT, R23, RZ, PT ;  /* 0x000000ff1700720c */ /* 0x004fe40003fc6270 */
[----:B------:R-:W-:-:S05]  /*17680*/  LEA.HI.X.SX32 R23, R26, R6, 0x1, P5 ;  /* 0x000000061a177211 */ /* 0x000fca00028f0eff */
[----:B------:R-:W2:Y:S01]  /*17690*/  @P0 LDG.E.U8 R85, desc[UR18][R22.64] ;  /* 0x0000001216550981 */ /* 0x000ea2000c1e1100 */
[----:B------:R-:W-:-:S03]  /*176a0*/  SEL R28, R11, R28, !P4 ;  /* 0x0000001c0b1c7207 */ /* 0x000fc60006000000 */
[----:B------:R-:W-:Y:S01]  /*176b0*/  @!P3 IMAD.IADD R29, R29, 0x1, -R8 ;  /* 0x000000011d1db824 */ /* 0x000fe200078e0a08 */
[----:B------:R-:W-:Y:S01]  /*176c0*/  ISETP.GT.U32.AND P3, PT, R8, R31, PT ;  /* 0x0000001f0800720c */ /* 0x000fe20003f64070 */
[----:B------:R-:W-:Y:S01]  /*176d0*/  STL [R1+0x2e8], R22 ;  /* 0x0002e81601007387 */ /* 0x000fe20000100800 */
[----:B------:R-:W-:-:S03]  /*176e0*/  IMAD R28, R28, UR11, RZ ;  /* 0x0000000b1c1c7c24 */ /* 0x000fc6000f8e02ff */
[----:B------:R-:W-:Y:S01]  /*176f0*/  STL [R1+0x2e4], R23 ;  /* 0x0002e41701007387 */ /* 0x000fe20000100800 */
[----:B------:R-:W-:Y:S01]  /*17700*/  @!P6 IMAD.MOV R29, RZ, RZ, -R29 ;  /* 0x000000ffff1de224 */ /* 0x000fe200078e0a1d */
[----:B------:R-:W-:-:S06]  /*17710*/  PRMT R24, RZ, 0x7610, R24 ;  /* 0x00007610ff187816 */ /* 0x000fcc0000000018 */
[----:B------:R-:W-:Y:S01]  /*17720*/  @!P3 IMAD.IADD R31, R31, 0x1, -R8 ;  /* 0x000000011f1fb824 */ /* 0x000fe200078e0a08 */
[----:B------:R-:W-:Y:S01]  /*17730*/  ISETP.GE.AND P3, PT, R25, RZ, PT ;  /* 0x000000ff1900720c */ /* 0x000fe20003f66270 */
[----:B--2---:R0:W-:Y:S04]  /*17740*/  STL [R1+0xeac], R85 ;  /* 0x000eac5501007387 */ /* 0x0041e80000100800 */
[----:B------:R-:W2:Y:S01]  /*17750*/  LDL R25, [R1+0xf90] ;  /* 0x000f900001197983 */ /* 0x000ea20000100800 */
[----:B0-----:R-:W-:-:S04]  /*17760*/  IADD3 R85, P6, PT, R28, R7, RZ ;  /* 0x000000071c557210 */ /* 0x001fc80007fde0ff */
[----:B------:R-:W-:Y:S01]  /*17770*/  LEA.HI.X.SX32 R22, R28, R6, 0x1, P6 ;  /* 0x000000061c167211 */ /* 0x000fe200030f0eff */
[----:B------:R-:W-:Y:S04]  /*17780*/  STL [R1+0x2f0], R85 ;  /* 0x0002f05501007387 */ /* 0x000fe80000100800 */
[----:B------:R0:W-:Y:S01]  /*17790*/  STL [R1+0x2ec], R22 ;  /* 0x0002ec1601007387 */ /* 0x0001e20000100800 */
[----:B------:R-:W-:Y:S02]  /*177a0*/  @P0 IMAD.MOV.U32 R23, RZ, RZ, R22 ;  /* 0x000000ffff170224 */ /* 0x000fe400078e0016 */
[----:B0-----:R-:W-:Y:S01]  /*177b0*/  @P0 IMAD.MOV.U32 R22, RZ, RZ, R85 ;  /* 0x000000ffff160224 */ /* 0x001fe200078e0055 */
[----:B------:R-:W-:Y:S01]  /*177c0*/  ISETP.GT.U32.AND P1, PT, R8, R30, PT ;  /* 0x0000001e0800720c */ /* 0x000fe20003f24070 */
[----:B------:R-:W2:Y:S04]  /*177d0*/  LDL R85, [R1+0xf94] ;  /* 0x000f940001557983 */ /* 0x000ea80000100800 */
[----:B------:R-:W2:Y:S04]  /*177e0*/  @P0 LDG.E.U8 R24, desc[UR18][R22.64] ;  /* 0x0000001216180981 */ /* 0x000ea8000c1e1100 */
[----:B------:R-:W3:Y:S04]  /*177f0*/  LDL R22, [R1+0xf8c] ;  /* 0x000f8c0001167983 */ /* 0x000ee80000100800 */
[----:B------:R-:W-:Y:S01]  /*17800*/  @!P1 IMAD.IADD R30, R30, 0x1, -R8 ;  /* 0x000000011e1e9824 */ /* 0x000fe200078e0a08 */
[----:B------:R-:W-:-:S04]  /*17810*/  SEL R29, R11, R29, !P4 ;  /* 0x0000001d0b1d7207 */ /* 0x000fc80006000000 */
[C---:B------:R-:W-:Y:S01]  /*17820*/  ISETP.GT.U32.AND P1, PT, R8.reuse, R30, PT ;  /* 0x0000001e0800720c */ /* 0x040fe20003f24070 */
[----:B------:R-:W-:Y:S01]  /*17830*/  IMAD R29, R29, UR4, RZ ;  /* 0x000000041d1d7c24 */ /* 0x000fe2000f8e02ff */
[----:B------:R-:W-:Y:S01]  /*17840*/  ISETP.GT.U32.AND P5, PT, R8, R32, PT ;  /* 0x000000200800720c */ /* 0x000fe20003fa4070 */
[----:B------:R-:W0:Y:S10]  /*17850*/  LDCU UR4, c[0x0][0x3b0] ;  /* 0x00007600ff0477ac */ /* 0x000e340008000800 */
[----:B------:R-:W-:Y:S01]  /*17860*/  @!P1 IMAD.IADD R30, R30, 0x1, -R8 ;  /* 0x000000011e1e9824 */ /* 0x000fe200078e0a08 */
[----:B--2---:R1:W-:Y:S02]  /*17870*/  STL [R1+0xea8], R24 ;  /* 0x000ea81801007387 */ /* 0x0043e40000100800 */
[----:B-1----:R-:W-:-:S04]  /*17880*/  IADD3 R24, P1, PT, R29, R7, RZ ;  /* 0x000000071d187210 */ /* 0x002fc80007f3e0ff */
[----:B------:R-:W-:Y:S02]  /*17890*/  LEA.HI.X.SX32 R23, R29, R6, 0x1, P1 ;  /* 0x000000061d177211 */ /* 0x000fe400008f0eff */
[----:B---3--:R-:W-:Y:S01]  /*178a0*/  ISETP.GE.AND P1, PT, R22, RZ, PT ;  /* 0x000000ff1600720c */ /* 0x008fe20003f26270 */
[----:B------:R-:W-:-:S05]  /*178b0*/  @P0 IMAD.MOV.U32 R22, RZ, RZ, R24 ;  /* 0x000000ffff160224 */ /* 0x000fca00078e0018 */
[----:B------:R1:W2:Y:S01]  /*178c0*/  @P0 LDG.E.U8 R13, desc[UR18][R22.64] ;  /* 0x00000012160d0981 */ /* 0x0002a2000c1e1100 */
[----:B------:R-:W-:Y:S02]  /*178d0*/  @!P5 IMAD.IADD R32, R32, 0x1, -R8 ;  /* 0x000000012020d824 */ /* 0x000fe400078e0a08 */
[----:B------:R-:W-:-:S03]  /*178e0*/  @!P3 IMAD.MOV R30, RZ, RZ, -R30 ;  /* 0x000000ffff1eb224 */ /* 0x000fc600078e0a1e */
[----:B------:R-:W-:Y:S02]  /*178f0*/  ISETP.GT.U32.AND P6, PT, R8, R32, PT ;  /* 0x000000200800720c */ /* 0x000fe40003fc4070 */
[----:B------:R-:W-:Y:S01]  /*17900*/  SEL R30, R11, R30, !P4 ;  /* 0x0000001e0b1e7207 */ /* 0x000fe20006000000 */
[----:B------:R3:W-:Y:S04]  /*17910*/  STL [R1+0x2f8], R24 ;  /* 0x0002f81801007387 */ /* 0x0007e80000100800 */
[----:B------:R-:W-:-:S06]  /*17920*/  IMAD R30, R30, UR5, RZ ;  /* 0x000000051e1e7c24 */ /* 0x000fcc000f8e02ff */
[----:B------:R-:W-:Y:S01]  /*17930*/  @!P6 IMAD.IADD R32, R32, 0x1, -R8 ;  /* 0x000000012020e824 */ /* 0x000fe200078e0a08 */
[C---:B---3--:R-:W-:Y:S01]  /*17940*/  IADD3 R24, P6, PT, R30.reuse, R7, RZ ;  /* 0x000000071e187210 */ /* 0x048fe20007fde0ff */
[----:B------:R3:W-:Y:S01]  /*17950*/  STL [R1+0x2f4], R23 ;  /* 0x0002f41701007387 */ /* 0x0007e20000100800 */
[----:B------:R-:W-:Y:S01]  /*17960*/  PRMT R5, RZ, 0x7610, R5 ;  /* 0x00007610ff057816 */ /* 0x000fe20000000005 */
[----:B------:R-:W0:Y:S01]  /*17970*/  LDCU UR5, c[0x0][0x3b0] ;  /* 0x00007600ff0577ac */ /* 0x000e220008000800 */
[----:B-1----:R-:W-:-:S05]  /*17980*/  LEA.HI.X.SX32 R22, R30, R6, 0x1, P6 ;  /* 0x000000061e167211 */ /* 0x002fca00030f0eff */
[----:B---3--:R-:W-:Y:S01]  /*17990*/  @P0 IMAD.MOV.U32 R23, RZ, RZ, R22 ;  /* 0x000000ffff170224 */ /* 0x008fe200078e0016 */
[----:B--2---:R1:W-:Y:S04]  /*179a0*/  STL [R1+0xea4], R13 ;  /* 0x000ea40d01007387 */ /* 0x0043e80000100800 */
[----:B-1----:R-:W2:Y:S04]  /*179b0*/  LDL R13, [R1+0xf9c] ;  /* 0x000f9c00010d7983 */ /* 0x002ea80000100800 */
[----:B------:R-:W-:Y:S04]  /*179c0*/  STL [R1+0x300], R24 ;  /* 0x0003001801007387 */ /* 0x000fe80000100800 */
[----:B------:R1:W-:Y:S02]  /*179d0*/  STL [R1+0x2fc], R22 ;  /* 0x0002fc1601007387 */ /* 0x0003e40000100800 */
[----:B-1----:R-:W-:-:S05]  /*179e0*/  @P0 IMAD.MOV.U32 R22, RZ, RZ, R24 ;  /* 0x000000ffff160224 */ /* 0x002fca00078e0018 */
[----:B------:R-:W3:Y:S01]  /*179f0*/  @P0 LDG.E.U8 R5, desc[UR18][R22.64] ;  /* 0x0000001216050981 */ /* 0x000ee2000c1e1100 */
[C---:B------:R-:W-:Y:S02]  /*17a00*/  ISETP.GT.U32.AND P3, PT, R8.reuse, R33, PT ;  /* 0x000000210800720c */ /* 0x040fe40003f64070 */
[C---:B------:R-:W-:Y:S02]  /*17a10*/  ISETP.GT.U32.AND P5, PT, R8.reuse, R31, PT ;  /* 0x0000001f0800720c */ /* 0x040fe40003fa4070 */
[----:B------:R-:W-:-:S09]  /*17a20*/  ISETP.GT.U32.AND P6, PT, R8, R34, PT ;  /* 0x000000220800720c */ /* 0x000fd20003fc4070 */
[--C-:B------:R-:W-:Y:S01]  /*17a30*/  @!P3 IMAD.IADD R33, R33, 0x1, -R8.reuse ;  /* 0x000000012121b824 */ /* 0x100fe200078e0a08 */
[----:B------:R-:W-:Y:S01]  /*17a40*/  ISETP.GE.AND P3, PT, R25, RZ, PT ;  /* 0x000000ff1900720c */ /* 0x000fe20003f66270 */
[----:B------:R-:W-:-:S04]  /*17a50*/  @!P5 IMAD.IADD R31, R31, 0x1, -R8 ;  /* 0x000000011f1fd824 */ /* 0x000fc800078e0a08 */
[----:B------:R-:W-:Y:S01]  /*17a60*/  @!P1 IMAD.MOV R31, RZ, RZ, -R31 ;  /* 0x000000ffff1f9224 */ /* 0x000fe200078e0a1f */
[----:B------:R-:W-:-:S04]  /*17a70*/  ISETP.GT.U32.AND P1, PT, R8, R33, PT ;  /* 0x000000210800720c */ /* 0x000fc80003f24070 */
[----:B------:R-:W-:-:S03]  /*17a80*/  SEL R31, R11, R31, !P4 ;  /* 0x0000001f0b1f7207 */ /* 0x000fc60006000000 */
[----:B------:R-:W-:Y:S02]  /*17a90*/  @!P3 IMAD.MOV R32, RZ, RZ, -R32 ;  /* 0x000000ffff20b224 */ /* 0x000fe400078e0a20 */
[----:B0-----:R-:W-:Y:S01]  /*17aa0*/  IMAD R31, R31, UR4, RZ ;  /* 0x000000041f1f7c24 */ /* 0x001fe2000f8e02ff */
[----:B------:R-:W-:Y:S01]  /*17ab0*/  ISETP.GE.AND P3, PT, R85, RZ, PT ;  /* 0x000000ff5500720c */ /* 0x000fe20003f66270 */
[--C-:B------:R-:W-:Y:S01]  /*17ac0*/  @!P6 IMAD.IADD R34, R34, 0x1, -R8.reuse ;  /* 0x000000012222e824 */ /* 0x100fe200078e0a08 */
[----:B------:R-:W-:Y:S01]  /*17ad0*/  SEL R32, R11, R32, !P4 ;  /* 0x000000200b207207 */ /* 0x000fe20006000000 */
[----:B------:R-:W3:Y:S01]  /*17ae0*/  LDL R85, [R1+0xf98] ;  /* 0x000f980001557983 */ /* 0x000ee20000100800 */
[----:B------:R-:W-:Y:S01]  /*17af0*/  @!P1 IMAD.IADD R33, R33, 0x1, -R8 ;  /* 0x0000000121219824 */ /* 0x000fe200078e0a08 */
[----:B------:R-:W-:Y:S01]  /*17b00*/  PRMT R4, RZ, 0x7610, R4 ;  /* 0x00007610ff047816 */ /* 0x000fe20000000004 */
[----:B------:R-:W0:Y:S01]  /*17b10*/  LDCU UR4, c[0x0][0x3b0] ;  /* 0x00007600ff0477ac */ /* 0x000e220008000800 */
[----:B------:R-:W-:Y:S01]  /*17b20*/  IMAD R32, R32, UR5, RZ ;  /* 0x0000000520207c24 */ /* 0x000fe2000f8e02ff */
[----:B------:R-:W-:-:S02]  /*17b30*/  PRMT R3, RZ, 0x7610, R3 ;  /* 0x00007610ff037816 */ /* 0x000fc40000000003 */
[----:B----4-:R-:W-:Y:S01]  /*17b40*/  ISETP.GT.U32.AND P5, PT, R8, R35, PT ;  /* 0x000000230800720c */ /* 0x010fe20003fa4070 */
[----:B------:R-:W1:Y:S01]  /*17b50*/  LDCU UR5, c[0x0][0x3b0] ;  /* 0x00007600ff0577ac */ /* 0x000e620008000800 */
[----:B--2---:R-:W-:Y:S01]  /*17b60*/  ISETP.GE.AND P1, PT, R13, RZ, PT ;  /* 0x000000ff0d00720c */ /* 0x004fe20003f26270 */
[----:B---3--:R2:W-:Y:S02]  /*17b70*/  STL [R1+0xea0], R5 ;  /* 0x000ea00501007387 */ /* 0x0085e40000100800 */
[----:B--2---:R-:W-:-:S04]  /*17b80*/  IADD3 R5, P6, PT, R31, R7, RZ ;  /* 0x000000071f057210 */ /* 0x004fc80007fde0ff */
[----:B------:R-:W-:Y:S01]  /*17b90*/  LEA.HI.X.SX32 R22, R31, R6, 0x1, P6 ;  /* 0x000000061f167211 */ /* 0x000fe200030f0eff */
[----:B------:R-:W-:Y:S01]  /*17ba0*/  STL [R1+0x340], R5 ;  /* 0x0003400501007387 */ /* 0x000fe20000100800 */
[----:B------:R-:W-:-:S03]  /*17bb0*/  IADD3 R13, P6, PT, R32, R7, RZ ;  /* 0x00000007200d7210 */ /* 0x000fc60007fde0ff */
[----:B------:R2:W-:Y:S01]  /*17bc0*/  STL [R1+0x33c], R22 ;  /* 0x00033c1601007387 */ /* 0x0005e20000100800 */
[----:B------:R-:W-:Y:S01]  /*17bd0*/  @P0 IMAD.MOV.U32 R23, RZ, RZ, R22 ;  /* 0x000000ffff170224 */ /* 0x000fe200078e0016 */
[----:B------:R-:W-:Y:S01]  /*17be0*/  LEA.HI.X.SX32 R24, R32, R6, 0x1, P6 ;  /* 0x0000000620187211 */ /* 0x000fe200030f0eff */
[----:B--2---:R-:W-:Y:S02]  /*17bf0*/  @P0 IMAD.MOV.U32 R22, RZ, RZ, R5 ;  /* 0x000000ffff160224 */ /* 0x004fe400078e0005 */
[----:B------:R-:W2:Y:S04]  /*17c00*/  LDL R5, [R1+0xfa8] ;  /* 0x000fa80001057983 */ /* 0x000ea80000100800 */
[----:B------:R3:W4:Y:S02]  /*17c10*/  @P0 LDG.E.U8 R4, desc[UR18][R22.64] ;  /* 0x0000001216040981 */ /* 0x000724000c1e1100 */
[----:B---3--:R-:W-:-:S02]  /*17c20*/  @P0 IMAD.MOV.U32 R22, RZ, RZ, R13 ;  /* 0x000000ffff160224 */ /* 0x008fc400078e000d */
[----:B------:R-:W-:-:S05]  /*17c30*/  @P0 IMAD.MOV.U32 R23, RZ, RZ, R24 ;  /* 0x000000ffff170224 */ /* 0x000fca00078e0018 */
[----:B------:R3:W2:Y:S01]  /*17c40*/  @P0 LDG.E.U8 R3, desc[UR18][R22.64] ;  /* 0x0000001216030981 */ /* 0x0006a2000c1e1100 */
[----:B------:R-:W-:-:S05]  /*17c50*/  @!P5 IMAD.IADD R35, R35, 0x1, -R8 ;  /* 0x000000012323d824 */ /* 0x000fca00078e0a08 */
[C---:B------:R-:W-:Y:S01]  /*17c60*/  ISETP.GT.U32.AND P5, PT, R8.reuse, R35, PT ;  /* 0x000000230800720c */ /* 0x040fe20003fa4070 */
[----:B------:R-:W-:Y:S01]  /*17c70*/  @!P3 IMAD.MOV R33, RZ, RZ, -R33 ;  /* 0x000000ffff21b224 */ /* 0x000fe200078e0a21 */
[----:B------:R-:W-:-:S11]  /*17c80*/  ISETP.GT.U32.AND P3, PT, R8, R34, PT ;  /* 0x000000220800720c */ /* 0x000fd60003f64070 */
[----:B------:R-:W-:Y:S01]  /*17c90*/  @!P5 IMAD.IADD R35, R35, 0x1, -R8 ;  /* 0x000000012323d824 */ /* 0x000fe200078e0a08 */
[C---:B------:R-:W-:Y:S02]  /*17ca0*/  ISETP.GT.U32.AND P5, PT, R8.reuse, R36, PT ;  /* 0x000000240800720c */ /* 0x040fe40003fa4070 */
[----:B------:R-:W-:Y:S01]  /*17cb0*/  ISETP.GT.U32.AND P6, PT, R8, R93, PT ;  /* 0x0000005d0800720c */ /* 0x000fe20003fc4070 */
[----:B------:R-:W-:Y:S01]  /*17cc0*/  @!P1 IMAD.MOV R35, RZ, RZ, -R35 ;  /* 0x000000ffff239224 */ /* 0x000fe200078e0a23 */
[----:B------:R-:W-:Y:S02]  /*17cd0*/  ISETP.GE.AND P1, PT, R85, RZ, PT ;  /* 0x000000ff5500720c */ /* 0x000fe40003f26270 */
[C---:B------:R-:W-:Y:S02]  /*17ce0*/  SEL R33, R11.reuse, R33, !P4 ;  /* 0x000000210b217207 */ /* 0x040fe40006000000 */
[----:B------:R-:W-:-:S05]  /*17cf0*/  SEL R35, R11, R35, !P4 ;  /* 0x000000230b237207 */ /* 0x000fca0006000000 */
[--C-:B------:R-:W-:Y:S02]  /*17d00*/  @!P5 IMAD.IADD R36, R36, 0x1, -R8.reuse ;  /* 0x000000012424d824 */ /* 0x100fe400078e0a08 */
[----:B------:R-:W-:Y:S01]  /*17d10*/  IMAD R33, R33, UR12, RZ ;  /* 0x0000000c21217c24 */ /* 0x000fe2000f8e02ff */
[----:B------:R-:W-:Y:S01]  /*17d20*/  STL [R1+0x348], R13 ;  /* 0x0003480d01007387 */ /* 0x000fe20000100800 */
[----:B------:R-:W-:Y:S01]  /*17d30*/  @!P3 IMAD.IADD R34, R34, 0x1, -R8 ;  /* 0x000000012222b824 */ /* 0x000fe200078e0a08 */
[----:B------:R-:W-:Y:S01]  /*17d40*/  ISETP.GT.U32.AND P5, PT, R8, R36, PT ;  /* 0x000000240800720c */ /* 0x000fe20003fa4070 */
[----:B0-----:R-:W-:Y:S01]  /*17d50*/  IMAD R35, R35, UR4, RZ ;  /* 0x0000000423237c24 */ /* 0x001fe2000f8e02ff */
[----:B------:R-:W-:Y:S01]  /*17d60*/  PRMT R2, RZ, 0x7610, R2 ;  /* 0x00007610ff027816 */ /* 0x000fe20000000002 */
[----:B------:R-:W-:Y:S01]  /*17d70*/  @!P6 IMAD.IADD R93, R93, 0x1, -R8 ;  /* 0x000000015d5de824 */ /* 0x000fe200078e0a08 */
[C---:B---3--:R-:W-:Y:S01]  /*17d80*/  IADD3 R22, P6, PT, R33.reuse, R7, RZ ;  /* 0x0000000721167210 */ /* 0x048fe20007fde0ff */
[----:B------:R-:W-:Y:S01]  /*17d90*/  @!P1 IMAD.MOV R34, RZ, RZ, -R34 ;  /* 0x000000ffff229224 */ /* 0x000fe200078e0a22 */
[----:B------:R-:W-:Y:S01]  /*17da0*/  PRMT R16, RZ, 0x7610, R16 ;  /* 0x00007610ff107816 */ /* 0x000fe20000000010 */
[----:B------:R-:W0:Y:S01]  /*17db0*/  LDCU UR4, c[0x0][0x3b0] ;  /* 0x00007600ff0477ac */ /* 0x000e220008000800 */
[----:B------:R-:W-:-:S02]  /*17dc0*/  LEA.HI.X.SX32 R23, R33, R6, 0x1, P6 ;  /* 0x0000000621177211 */ /* 0x000fc400030f0eff */
[----:B------:R-:W-:Y:S01]  /*17dd0*/  PRMT R15, RZ, 0x7610, R15 ;  /* 0x00007610ff0f7816 */ /* 0x000fe2000000000f */
[----:B------:R-:W3:Y:S02]  /*17de0*/  LDCU UR12, c[0x0][0x3b0] ;  /* 0x00007600ff0c77ac */ /* 0x000ee40008000800 */
[----:B------:R-:W-:Y:S01]  /*17df0*/  @!P5 IMAD.IADD R36, R36, 0x1, -R8 ;  /* 0x000000012424d824 */ /* 0x000fe200078e0a08 */
[----:B------:R0:W3:Y:S04]  /*17e00*/  @P0 LDG.E.U8 R2, desc[UR18][R22.64] ;  /* 0x0000001216020981 */ /* 0x0000e8000c1e1100 */
[----:B----4-:R4:W-:Y:S01]  /*17e10*/  STL [R1+0xe9c], R4 ;  /* 0x000e9c0401007387 */ /* 0x0109e20000100800 */
[----:B--2---:R-:W-:-:S03]  /*17e20*/  ISETP.GE.AND P5, PT, R5, RZ, PT ;  /* 0x000000ff0500720c */ /* 0x004fc60003fa6270 */
[----:B----4-:R-:W2:Y:S04]  /*17e30*/  LDL.LU R4, [R1] ;  /* 0x0000000001047983 */ /* 0x010ea80000300800 */
[----:B------:R4:W-:Y:S04]  /*17e40*/  STL [R1+0x344], R24 ;  /* 0x0003441801007387 */ /* 0x0009e80000100800 */
[----:B------:R-:W2:Y:S04]  /*17e50*/  LDL R85, [R1+0xfb4] ;  /* 0x000fb40001557983 */ /* 0x000ea80000100800 */
[----:B------:R0:W-:Y:S01]  /*17e60*/  STL [R1+0xe98], R3 ;  /* 0x000e980301007387 */ /* 0x0001e20000100800 */
[----:B----4-:R-:W-:-:S04]  /*17e70*/  IADD3 R24, P1, PT, R35, R7, RZ ;  /* 0x0000000723187210 */ /* 0x010fc80007f3e0ff */
[----:B------:R-:W-:Y:S01]  /*17e80*/  LEA.HI.X.SX32 R25, R35, R6, 0x1, P1 ;  /* 0x0000000623197211 */ /* 0x000fe200008f0eff */
[----:B0-----:R-:W4:Y:S04]  /*17e90*/  LDL.LU R3, [R1+0x4] ;  /* 0x0000040001037983 */ /* 0x001f280000300800 */
[----:B------:R-:W4:Y:S04]  /*17ea0*/  LDL.LU R13, [R1+0x8] ;  /* 0x00000800010d7983 */ /* 0x000f280000300800 */
[----:B------:R0:W-:Y:S04]  /*17eb0*/  STL [R1+0x350], R22 ;  /* 0x0003501601007387 */ /* 0x0001e80000100800 */
[----:B------:R-:W-:Y:S04]  /*17ec0*/  STL [R1+0x358], R24 ;  /* 0x0003581801007387 */ /* 0x000fe80000100800 */
[----:B------:R-:W4:Y:S01]  /*17ed0*/  LDL R5, [R1+0xfb0] ;  /* 0x000fb00001057983 */ /* 0x000f220000100800 */
[----:B0-----:R-:W-:-:S03]  /*17ee0*/  @P0 IMAD.MOV.U32 R22, RZ, RZ, R24 ;  /* 0x000000ffff160224 */ /* 0x001fc600078e0018 */
[----:B------:R0:W-:Y:S02]  /*17ef0*/  STL [R1+0x34c], R23 ;  /* 0x00034c1701007387 */ /* 0x0001e40000100800 */
[----:B0-----:R-:W-:-:S05]  /*17f00*/  @P0 IMAD.MOV.U32 R23, RZ, RZ, R25 ;  /* 0x000000ffff170224 */ /* 0x001fca00078e0019 */
[----:B------:R-:W4:Y:S01]  /*17f10*/  @P0 LDG.E.U8 R16, desc[UR18][R22.64] ;  /* 0x0000001216100981 */ /* 0x000f22000c1e1100 */
[----:B------:R-:W-:-:S03]  /*17f20*/  SEL R34, R11, R34, !P4 ;  /* 0x000000220b227207 */ /* 0x000fc60006000000 */
[----:B------:R-:W-:Y:S02]  /*17f30*/  STL [R1+0x354], R25 ;  /* 0x0003541901007387 */ /* 0x000fe40000100800 */
[----:B-1----:R-:W-:Y:S01]  /*17f40*/  IMAD R34, R34, UR5, RZ ;  /* 0x0000000522227c24 */ /* 0x002fe2000f8e02ff */
[----:B------:R-:W-:Y:S01]  /*17f50*/  ISETP.GT.U32.AND P3, PT, R8, R93, PT ;  /* 0x0000005d0800720c */ /* 0x000fe20003f64070 */
[----:B---3--:R0:W-:Y:S01]  /*17f60*/  STL [R1+0xe94], R2 ;  /* 0x000e940201007387 */ /* 0x0081e20000100800 */
[----:B------:R-:W-:Y:S01]  /*17f70*/  @!P5 IMAD.MOV R36, RZ, RZ, -R36 ;  /* 0x000000ffff24d224 */ /* 0x000fe200078e0a24 */
[----:B------:R-:W-:Y:S01]  /*17f80*/  PRMT R12, RZ, 0x7610, R12 ;  /* 0x00007610ff0c7816 */ /* 0x000fe2000000000c */
[----:B------:R-:W1:Y:S01]  /*17f90*/  LDCU UR5, c[0x0][0x3b0] ;  /* 0x00007600ff0577ac */ /* 0x000e620008000800 */
[----:B0-----:R-:W3:Y:S01]  /*17fa0*/  LDL.LU R2, [R1+0x1430] ;  /* 0x0014300001027983 */ /* 0x001ee20000300800 */
[----:B--2---:R-:W-:-:S03]  /*17fb0*/  ISETP.GE.AND P6, PT, R85, RZ, PT ;  /* 0x000000ff5500720c */ /* 0x004fc60003fc6270 */
[----:B------:R-:W2:Y:S04]  /*17fc0*/  LDL.LU R85, [R1+0xc] ;  /* 0x00000c0001557983 */ /* 0x000ea80000300800 */
[----:B----4-:R0:W-:Y:S02]  /*17fd0*/  STL [R1+0xe90], R16 ;  /* 0x000e901001007387 */ /* 0x0101e40000100800 */
[----:B0-----:R-:W-:-:S04]  /*17fe0*/  IADD3 R16, P5, PT, R34, R7, RZ ;  /* 0x0000000722107210 */ /* 0x001fc80007fbe0ff */
[----:B------:R-:W-:Y:S01]  /*17ff0*/  LEA.HI.X.SX32 R22, R34, R6, 0x1, P5 ;  /* 0x0000000622167211 */ /* 0x000fe200028f0eff */
[----:B------:R-:W-:Y:S04]  /*18000*/  STL [R1+0x360], R16 ;  /* 0x0003601001007387 */ /* 0x000fe80000100800 */
[----:B------:R0:W-:Y:S01]  /*18010*/  STL [R1+0x35c], R22 ;  /* 0x00035c1601007387 */ /* 0x0001e20000100800 */
[----:B------:R-:W-:Y:S02]  /*18020*/  @P0 IMAD.MOV.U32 R23, RZ, RZ, R22 ;  /* 0x000000ffff170224 */ /* 0x000fe400078e0016 */
[----:B0-----:R-:W-:-:S05]  /*18030*/  @P0 IMAD.MOV.U32 R22, RZ, RZ, R16 ;  /* 0x000000ffff160224 */ /* 0x001fca00078e0010 */
[----:B------:R0:W4:Y:S01]  /*18040*/  @P0 LDG.E.U8 R15, desc[UR18][R22.64] ;  /* 0x00000012160f0981 */ /* 0x000122000c1e1100 */
[----:B------:R-:W-:Y:S01]  /*18050*/  SEL R36, R11, R36, !P4 ;  /* 0x000000240b247207 */ /* 0x000fe20006000000 */
[----:B------:R-:W-:Y:S01]  /*18060*/  @!P3 IMAD.IADD R93, R93, 0x1, -R8 ;  /* 0x000000015d5db824 */ /* 0x000fe200078e0a08 */
[----:B------:R-:W-:-:S03]  /*18070*/  ISETP.GT.U32.AND P3, PT, R8, R3, PT ;  /* 0x000000030800720c */ /* 0x000fc60003f64070 */
[----:B------:R-:W-:Y:S01]  /*18080*/  IMAD R36, R36, UR13, RZ ;  /* 0x0000000d24247c24 */ /* 0x000fe2000f8e02ff */
[----:B------:R-:W-:Y:S01]  /*18090*/  ISETP.GT.U32.AND P1, PT, R8, R4, PT ;  /* 0x000000040800720c */ /* 0x000fe20003f24070 */
[----:B------:R-:W-:Y:S01]  /*180a0*/  @!P6 IMAD.MOV R93, RZ, RZ, -R93 ;  /* 0x000000ffff5de224 */ /* 0x000fe200078e0a5d */
[----:B---3--:R-:W-:Y:S01]  /*180b0*/  PRMT R2, RZ, 0x7610, R2 ;  /* 0x00007610ff027816 */ /* 0x008fe20000000002 */
[----:B------:R-:W3:Y:S01]  /*180c0*/  LDCU UR13, c[0x0][0x3b0] ;  /* 0x00007600ff0d77ac */ /* 0x000ee20008000800 */
[----:B------:R-:W-:-:S04]  /*180d0*/  IADD3 R16, P6, PT, R36, R7, RZ ;  /* 0x0000000724107210 */ /* 0x000fc80007fde0ff */
[----:B0-----:R-:W-:Y:S01]  /*180e0*/  LEA.HI.X.SX32 R22, R36, R6, 0x1, P6 ;  /* 0x0000000624167211 */ /* 0x001fe200030f0eff */
[----:B------:R-:W-:Y:S01]  /*180f0*/  @!P3 IMAD.IADD R3, R3, 0x1, -R8 ;  /* 0x000000010303b824 */ /* 0x000fe200078e0a08 */
[----:B------:R-:W-:-:S03]  /*18100*/  ISETP.GE.AND P3, PT, R5, RZ, PT ;  /* 0x000000ff0500720c */ /* 0x000fc60003f66270 */
[----:B------:R-:W-:Y:S01]  /*18110*/  @P0 IMAD.MOV.U32 R23, RZ, RZ, R22 ;  /* 0x000000ffff170224 */ /* 0x000fe200078e0016 */
[----:B----4-:R0:W-:Y:S04]  /*18120*/  STL [R1+0xe8c], R15 ;  /* 0x000e8c0f01007387 */ /* 0x0101e80000100800 */
[----:B0-----:R-:W4:Y:S04]  /*18130*/  LDL.LU R15, [R1+0x14] ;  /* 0x00001400010f7983 */ /* 0x001f280000300800 */
[----:B------:R-:W2:Y:S04]  /*18140*/  LDL R25, [R1+0xfb8] ;  /* 0x000fb80001197983 */ /* 0x000ea80000100800 */
[----:B------:R-:W-:Y:S04]  /*18150*/  STL [R1+0x380], R16 ;  /* 0x0003801001007387 */ /* 0x000fe80000100800 */
[----:B------:R-:W2:Y:S04]  /*18160*/  LDL.LU R5, [R1+0x10] ;  /* 0x0000100001057983 */ /* 0x000ea80000300800 */
[----:B------:R0:W-:Y:S02]  /*18170*/  STL [R1+0x37c], R22 ;  /* 0x00037c1601007387 */ /* 0x0001e40000100800 */
[----:B0-----:R-:W-:-:S05]  /*18180*/  @P0 IMAD.MOV.U32 R22, RZ, RZ, R16 ;  /* 0x000000ffff160224 */ /* 0x001fca00078e0010 */
[----:B------:R0:W2:Y:S04]  /*18190*/  @P0 LDG.E.U8 R12, desc[UR18][R22.64] ;  /* 0x00000012160c0981 */ /* 0x0000a8000c1e1100 */
[----:B------:R-:W3:Y:S01]  /*181a0*/  LDL R23, [R1+0xfbc] ;  /* 0x000fbc0001177983 */ /* 0x000ee20000100800 */
[----:B------:R-:W-:-:S05]  /*181b0*/  @!P1 IMAD.IADD R4, R4, 0x1, -R8 ;  /* 0x0000000104049824 */ /* 0x000fca00078e0a08 */
[----:B------:R-:W-:Y:S02]  /*181c0*/  ISETP.GT.U32.AND P1, PT, R8, R4, PT ;  /* 0x000000040800720c */ /* 0x000fe40003f24070 */
[----:B------:R-:W-:-:S05]  /*181d0*/  SEL R93, R11, R93, !P4 ;  /* 0x0000005d0b5d7207 */ /* 0x000fca0006000000 */
[----:B------:R-:W-:Y:S01]  /*181e0*/  IMAD R93, R93, UR4, RZ ;  /* 0x000000045d5d7c24 */ /* 0x000fe2000f8e02ff */
[----:B------:R-:W-:Y:S01]  /*181f0*/  ISETP.GT.U32.AND P5, PT, R8, R13, PT ;  /* 0x0000000d0800720c */ /* 0x000fe20003fa4070 */
[----:B------:R-:W1:Y:S04]  /*18200*/  LDCU UR4, c[0x0][0x3b0] ;  /* 0x00007600ff0477ac */ /* 0x000e680008000800 */
[----:B------:R-:W-:-:S04]  /*18210*/  @!P1 IMAD.IADD R4, R4, 0x1, -R8 ;  /* 0x0000000104049824 */ /* 0x000fc800078e0a08 */
[----:B0-----:R-:W-:Y:S02]  /*18220*/  IMAD.MOV.U32 R22, RZ, RZ, R4 ;  /* 0x000000ffff167224 */ /* 0x001fe400078e0004 */
[----:B------:R-:W4:Y:S02]  /*18230*/  LDL R4, [R1+0xfe4] ;  /* 0x000fe40001047983 */ /* 0x000f240000100800 */
[----:B------:R-:W-:-:S05]  /*18240*/  @!P3 IMAD.MOV R22, RZ, RZ, -R22 ;  /* 0x000000ffff16b224 */ /* 0x000fca00078e0a16 */
[----:B------:R-:W-:Y:S01]  /*18250*/  SEL R24, R11, R22, !P4 ;  /* 0x000000160b187207 */ /* 0x000fe20006000000 */
[----:B--2---:R0:W-:Y:S02]  /*18260*/  STL [R1+0xe88], R12 ;  /* 0x000e880c01007387 */ /* 0x0041e40000100800 */
[----:B0-----:R-:W-:-:S04]  /*18270*/  IADD3 R12, P1, PT, R93, R7, RZ ;  /* 0x000000075d0c7210 */ /* 0x001fc80007f3e0ff */
[----:B------:R-:W-:Y:S01]  /*18280*/  LEA.HI.X.SX32 R16, R93, R6, 0x1, P1 ;  /* 0x000000065d107211 */ /* 0x000fe200008f0eff */
[----:B------:R-:W-:Y:S01]  /*18290*/  @P0 IMAD.MOV.U32 R22, RZ, RZ, R12 ;  /* 0x000000ffff160224 */ /* 0x000fe200078e000c */
[----:B---3--:R-:W-:-:S03]  /*182a0*/  ISETP.GE.AND P1, PT, R23, RZ, PT ;  /* 0x000000ff1700720c */ /* 0x008fc60003f26270 */
[----:B------:R-:W-:-:S05]  /*182b0*/  @P0 IMAD.MOV.U32 R23, RZ, RZ, R16 ;  /* 0x000000ffff170224 */ /* 0x000fca00078e0010 */
[----:B------:R-:W2:Y:S01]  /*182c0*/  @P0 LDG.E.U8 R2, desc[UR18][R22.64] ;  /* 0x0000001216020981 */ /* 0x000ea2000c1e1100 */
[----:B------:R-:W-:-:S05]  /*182d0*/  @!P5 IMAD.IADD R13, R13, 0x1, -R8 ;  /* 0x000000010d0dd824 */ /* 0x000fca00078e0a08 */
[C---:B------:R-:W-:Y:S01]  /*182e0*/  ISETP.GT.U32.AND P6, PT, R8.reuse, R13, PT ;  /* 0x0000000d0800720c */ /* 0x040fe20003fc4070 */
[----:B------:R0:W-:Y:S01]  /*182f0*/  STL [R1+0x388], R12 ;  /* 0x0003880c01007387 */ /* 0x0001e20000100800 */
[----:B------:R-:W-:Y:S01]  /*18300*/  ISETP.GT.U32.AND P3, PT, R8, R85, PT ;  /* 0x000000550800720c */ /* 0x000fe20003f64070 */
[----:B-1----:R-:W-:Y:S01]  /*18310*/  IMAD R24, R24, UR5, RZ ;  /* 0x0000000518187c24 */ /* 0x002fe2000f8e02ff */
[----:B------:R-:W-:Y:S01]  /*18320*/  PRMT R17, RZ, 0x7610, R17 ;  /* 0x00007610ff117816 */ /* 0x000fe20000000011 */
[----:B------:R1:W-:Y:S01]  /*18330*/  STL [R1+0x384], R16 ;  /* 0x0003841001007387 */ /* 0x0003e20000100800 */
[----:B------:R-:W-:Y:S01]  /*18340*/  ISETP.GT.U32.AND P5, PT, R8, R3, PT ;  /* 0x000000030800720c */ /* 0x000fe20003fa4070 */
[----:B------:R-:W3:Y:S02]  /*18350*/  LDCU UR5, c[0x0][0x3b0] ;  /* 0x00007600ff0577ac */ /* 0x000ee40008000800 */
[----:B0-----:R-:W3:Y:S04]  /*18360*/  LDL R12, [R1+0x1074] ;  /* 0x00107400010c7983 */ /* 0x001ee80000100800 */
[--C-:B------:R-:W-:Y:S01]  /*18370*/  @!P6 IMAD.IADD R13, R13, 0x1, -R8.reuse ;  /* 0x000000010d0de824 */ /* 0x100fe200078e0a08 */
[----:B-1----:R-:W3:Y:S01]  /*18380*/  LDL.LU R16, [R1+0x18] ;  /* 0x0000180001107983 */ /* 0x002ee20000300800 */
[----:B------:R-:W-:Y:S01]  /*18390*/  @!P3 IMAD.IADD R85, R85, 0x1, -R8 ;  /* 0x000000015555b824 */ /* 0x000fe200078e0a08 */
[----:B------:R-:W-:-:S02]  /*183a0*/  ISETP.GE.AND P3, PT, R25, RZ, PT ;  /* 0x000000ff1900720c */ /* 0x000fc40003f66270 */
[----:B--2---:R0:W-:Y:S02]  /*183b0*/  STL [R1+0xe84], R2 ;  /* 0x000e840201007387 */ /* 0x0041e40000100800 */
[----:B0-----:R-:W-:-:S04]  /*183c0*/  IADD3 R2, P6, PT, R24, R7, RZ ;  /* 0x0000000718027210 */ /* 0x001fc80007fde0ff */
[----:B------:R-:W-:Y:S01]  /*183d0*/  LEA.HI.X.SX32 R22, R24, R6, 0x1, P6 ;  /* 0x0000000618167211 */ /* 0x000fe200030f0eff */
[----:B------:R-:W-:-:S04]  /*183e0*/  @P0 IMAD.MOV.U32 R24, RZ, RZ, R2 ;  /* 0x000000ffff180224 */ /* 0x000fc800078e0002 */
[----:B------:R-:W-:-:S05]  /*183f0*/  @P0 IMAD.MOV.U32 R25, RZ, RZ, R22 ;  /* 0x000000ffff190224 */ /* 0x000fca00078e0016 */
[----:B------:R0:W2:Y:S01]  /*18400*/  @P0 LDG.E.U8 R17, desc[UR18][R24.64] ;  /* 0x0000001218110981 */ /* 0x0000a2000c1e1100 */
[----:B------:R-:W-:-:S04]  /*18410*/  @!P5 IMAD.IADD R3, R3, 0x1, -R8 ;  /* 0x000000010303d824 */ /* 0x000fc800078e0a08 */
[----:B------:R-:W-:Y:S01]  /*18420*/  IMAD.MOV.U32 R23, RZ, RZ, R3 ;  /* 0x000000ffff177224 */ /* 0x000fe200078e0003 */
[----:B------:R-:W-:Y:S01]  /*18430*/  ISETP.GT.U32.AND P6, PT, R8, R5, PT ;  /* 0x000000050800720c */ /* 0x000fe20003fc4070 */
[----:B------:R-:W3:Y:S02]  /*18440*/  LDL.LU R3, [R1+0x142c] ;  /* 0x00142c0001037983 */ /* 0x000ee40000300800 */
[----:B------:R-:W-:-:S05]  /*18450*/  @!P1 IMAD.MOV R23, RZ, RZ, -R23 ;  /* 0x000000ffff179224 */ /* 0x000fca00078e0a17 */
[----:B------:R-:W-:Y:S01]  /*18460*/  SEL R23, R11, R23, !P4 ;  /* 0x000000170b177207 */ /* 0x000fe20006000000 */
[----:B------:R1:W-:Y:S04]  /*18470*/  STL [R1+0x390], R2 ;  /* 0x0003900201007387 */ /* 0x0003e80000100800 */
[----:B0-----:R-:W-:Y:S01]  /*18480*/  IMAD R24, R23, UR4, RZ ;  /* 0x0000000417187c24 */ /* 0x001fe2000f8e02ff */
[----:B------:R0:W-:Y:S01]  /*18490*/  STL [R1+0x38c], R22 ;  /* 0x00038c1601007387 */ /* 0x0001e20000100800 */
[----:B------:R-:W-:Y:S01]  /*184a0*/  @!P6 IMAD.IADD R5, R5, 0x1, -R8 ;  /* 0x000000010505e824 */ /* 0x000fe200078e0a08 */
[----:B------:R-:W-:Y:S01]  /*184b0*/  PRMT R10, RZ, 0x7610, R10 ;  /* 0x00007610ff0a7816 */ /* 0x000fe2000000000a */
[----:B------:R-:W2:Y:S01]  /*184c0*/  LDCU UR4, c[0x0][0x3b0] ;  /* 0x00007600ff0477ac */ /* 0x000ea20008000800 */
[----:B-1----:R-:W3:Y:S01]  /*184d0*/  LDL.LU R2, [R1+0x1c] ;  /* 0x00001c0001027983 */ /* 0x002ee20000300800 */
[----:B0-----:R-:W-:Y:S01]  /*184e0*/  IMAD.MOV.U32 R22, RZ, RZ, R13 ;  /* 0x000000ffff167224 */ /* 0x001fe200078e000d */
[----:B------:R-:W-:-:S03]  /*184f0*/  IADD3 R13, P6, PT, R24, R7, RZ ;  /* 0x00000007180d7210 */ /* 0x000fc60007fde0ff */
[----:B------:R-:W-:Y:S01]  /*18500*/  @!P3 IMAD.MOV R22, RZ, RZ, -R22 ;  /* 0x000000ffff16b224 */ /* 0x000fe200078e0a16 */
[----:B----4-:R-:W-:Y:S02]  /*18510*/  ISETP.GE.AND P3, PT, R4, RZ, PT ;  /* 0x000000ff0400720c */ /* 0x010fe40003f66270 */
[----:B------:R-:W4:Y:S04]  /*18520*/  LDL R4, [R1+0x1048] ;  /* 0x0010480001047983 */ /* 0x000f280000100800 */
[----:B------:R-:W-:Y:S04]  /*18530*/  STL [R1+0x398], R13 ;  /* 0x0003980d01007387 */ /* 0x000fe80000100800 */
[----:B--2---:R0:W-:Y:S02]  /*18540*/  STL [R1+0xe80], R17 ;  /* 0x000e801101007387 */ /* 0x0041e40000100800 */
[----:B0-----:R-:W-:Y:S01]  /*18550*/  LEA.HI.X.SX32 R17, R24, R6, 0x1, P6 ;  /* 0x0000000618117211 */ /* 0x001fe200030f0eff */
[----:B------:R-:W-:-:S04]  /*18560*/  @P0 IMAD.MOV.U32 R24, RZ, RZ, R13 ;  /* 0x000000ffff180224 */ /* 0x000fc800078e000d */
[----:B------:R-:W-:-:S05]  /*18570*/  @P0 IMAD.MOV.U32 R25, RZ, RZ, R17 ;  /* 0x000000ffff190224 */ /* 0x000fca00078e0011 */
[----:B------:R0:W2:Y:S01]  /*18580*/  @P0 LDG.E.U8 R10, desc[UR18][R24.64] ;  /* 0x00000012180a0981 */ /* 0x0000a2000c1e1100 */
[----:B------:R-:W-:Y:S02]  /*18590*/  ISETP.GT.U32.AND P1, PT, R8, R85, PT ;  /* 0x000000550800720c */ /* 0x000fe40003f24070 */
[----:B------:R-:W-:-:S05]  /*185a0*/  SEL R22, R11, R22, !P4 ;  /* 0x000000160b167207 */ /* 0x000fca0006000000 */
[----:B---3--:R-:W-:Y:S01]  /*185b0*/  IMAD R22, R22, UR5, RZ ;  /* 0x0000000516167c24 */ /* 0x008fe2000f8e02ff */
[----:B------:R-:W-:Y:S01]  /*185c0*/  PRMT R3, RZ, 0x7610, R3 ;  /* 0x00007610ff037816 */ /* 0x000fe20000000003 */
[----:B------:R-:W-:Y:S01]  /*185d0*/  STL [R1+0x394], R17 ;  /* 0x0003941101007387 */ /* 0x000fe20000100800 */
[----:B------:R-:W-:Y:S01]  /*185e0*/  ISETP.GT.U32.AND P5, PT, R8, R15, PT ;  /* 0x0000000f0800720c */ /* 0x000fe20003fa4070 */
[----:B------:R-:W1:Y:S02]  /*185f0*/  LDCU UR5, c[0x0][0x3b0] ;  /* 0x00007600ff0577ac */ /* 0x000e640008000800 */
[----:B------:R-:W-:Y:S01]  /*18600*/  @!P1 IMAD.IADD R85, R85, 0x1, -R8 ;  /* 0x0000000155559824 */ /* 0x000fe200078e0a08 */
[----:B------:R-:W-:Y:S02]  /*18610*/  ISETP.GE.AND P1, PT, R12, RZ, PT ;  /* 0x000000ff0c00720c */ /* 0x000fe40003f26270 */
[----:B------:R-:W-:-:S04]  /*18620*/  IADD3 R12, P6, PT, R22, R7, RZ ;  /* 0x00000007160c7210 */ /* 0x000fc80007fde0ff */
[----:B------:R-:W-:Y:S01]  /*18630*/  LEA.HI.X.SX32 R13, R22, R6, 0x1, P6 ;  /* 0x00000006160d7211 */ /* 0x000fe200030f0eff */
[----:B0-----:R-:W-:-:S04]  /*18640*/  @P0 IMAD.MOV.U32 R24, RZ, RZ, R12 ;  /* 0x000000ffff180224 */ /* 0x001fc800078e000c */
[----:B------:R-:W-:-:S05]  /*18650*/  @P0 IMAD.MOV.U32 R25, RZ, RZ, R13 ;  /* 0x000000ffff190224 */ /* 0x000fca00078e000d */
[----:B------:R0:W3:Y:S01]  /*18660*/  @P0 LDG.E.U8 R3, desc[UR18][R24.64] ;  /* 0x0000001218030981 */ /* 0x0000e2000c1e1100 */
[----:B------:R-:W-:-:S05]  /*18670*/  @!P5 IMAD.IADD R15, R15, 0x1, -R8 ;  /* 0x000000010f0fd824 */ /* 0x000fca00078e0a08 */
[----:B------:R-:W-:Y:S01]  /*18680*/  ISETP.GT.U32.AND P5, PT, R8, R15, PT ;  /* 0x0000000f0800720c */ /* 0x000fe20003fa4070 */
[----:B------:R-:W-:Y:S01]  /*18690*/  IMAD.MOV.U32 R23, RZ, RZ, R85 ;  /* 0x000000ffff177224 */ /* 0x000fe200078e0055 */
[----:B--2---:R2:W-:Y:S04]  /*186a0*/  STL [R1+0xe7c], R10 ;  /* 0x000e7c0a01007387 */ /* 0x0045e80000100800 */
[----:B--2---:R-:W2:Y:S07]  /*186b0*/  LDL R10, [R1+0x108c] ;  /* 0x00108c00010a7983 */ /* 0x004eae0000100800 */
[----:B------:R-:W-:-:S02]  /*186c0*/  @!P5 IMAD.IADD R15, R15, 0x1, -R8 ;  /* 0x000000010f0fd824 */ /* 0x000fc400078e0a08 */
[----:B------:R-:W-:Y:S01]  /*186d0*/  @!P3 IMAD.MOV R23, RZ, RZ, -R23 ;  /* 0x000000ffff17b224 */ /* 0x000fe200078e0a17 */
[C---:B------:R-:W-:Y:S01]  /*186e0*/  ISETP.GT.U32.AND P3, PT, R8.reuse, R5, PT ;  /* 0x000000050800720c */ /* 0x040fe20003f64070 */
[----:B------:R-:W-:Y:S01]  /*186f0*/  IMAD.MOV.U32 R22, RZ, RZ, R15 ;  /* 0x000000ffff167224 */ /* 0x000fe200078e000f */
[C---:B------:R-:W-:Y:S02]  /*18700*/  ISETP.GT.U32.AND P5, PT, R8.reuse, R16, PT ;  /* 0x000000100800720c */ /* 0x040fe40003fa4070 */
[----:B------:R-:W-:Y:S01]  /*18710*/  ISETP.GT.U32.AND P6, PT, R8, R2, PT ;  /* 0x000000020800720c */ /* 0x000fe20003fc4070 */
[----:B------:R-:W-:Y:S01]  /*18720*/  @!P1 IMAD.MOV R22, RZ, RZ, -R22 ;  /* 0x000000ffff169224 */ /* 0x000fe200078e0a16 */
[----:B----4-:R-:W-:Y:S02]  /*18730*/  ISETP.GE.AND P1, PT, R4, RZ, PT ;  /* 0x000000ff0400720c */ /* 0x010fe40003f26270 */
[C---:B0-----:R-:W-:Y:S02]  /*18740*/  SEL R24, R11.reuse, R23, !P4 ;  /* 0x000000170b187207 */ /* 0x041fe40006000000 */
[----:B------:R-:W-:Y:S01]  /*18750*/  SEL R23, R11, R22, !P4 ;  /* 0x000000160b177207 */ /* 0x000fe20006000000 */
[----:B------:R0:W-:Y:S02]  /*18760*/  STL [R1+0x3a0], R12 ;  /* 0x0003a00c01007387 */ /* 0x0001e40000100800 */
[----:B------:R-:W-:-:S02]  /*18770*/  @!P3 IMAD.IADD R5, R5, 0x1, -R8 ;  /* 0x000000010505b824 */ /* 0x000fc400078e0a08 */
[----:B------:R-:W-:Y:S01]  /*18780*/  IMAD R24, R24, UR12, RZ ;  /* 0x0000000c18187c24 */ /* 0x000fe2000f8e02ff */
[----:B------:R-:W4:Y:S01]  /*18790*/  LDL.LU R85, [R1+0x20] ;  /* 0x0000200001557983 */ /* 0x000f220000300800 */
[----:B------:R-:W-:Y:S01]  /*187a0*/  @!P5 IMAD.IADD R16, R16, 0x1, -R8 ;  /* 0x000000011010d824 */ /* 0x000fe200078e0a08 */
[----:B------:R-:W-:Y:S01]  /*187b0*/  PRMT R14, RZ, 0x7610, R14 ;  /* 0x00007610ff0e7816 */ /* 0x000fe2000000000e */
[----:B------:R-:W-:Y:S01]  /*187c0*/  @!P6 IMAD.IADD R2, R2, 0x1, -R8 ;  /* 0x000000010202e824 */ /* 0x000fe200078e0a08 */
[----:B------:R-:W-:Y:S01]  /*187d0*/  STL [R1+0x39c], R13 ;  /* 0x00039c0d01007387 */ /* 0x000fe20000100800 */
[----:B------:R-:W-:Y:S01]  /*187e0*/  IMAD.MOV.U32 R22, RZ, RZ, R5 ;  /* 0x000000ffff167224 */ /* 0x000fe200078e0005 */
[-C--:B------:R-:W-:Y:S01]  /*187f0*/  IADD3 R15, P6, PT, R24, R7.reuse, RZ ;  /* 0x00000007180f7210 */ /* 0x080fe20007fde0ff */
[----:B------:R-:W-:Y:S01]  /*18800*/  IMAD R23, R23, UR4, RZ ;  /* 0x0000000417177c24 */ /* 0x000fe2000f8e02ff */
[----:B0-----:R-:W4:Y:S01]  /*18810*/  LDL R12, [R1+0x1084] ;  /* 0x00108400010c7983 */ /* 0x001f220000100800 */
[----:B------:R-:W-:Y:S01]  /*18820*/  ISETP.GT.U32.AND P5, PT, R8, R16, PT ;  /* 0x000000100800720c */ /* 0x000fe20003fa4070 */
[----:B------:R-:W-:Y:S01]  /*18830*/  @!P1 IMAD.MOV R22, RZ, RZ, -R22 ;  /* 0x000000ffff169224 */ /* 0x000fe200078e0a16 */
[----:B------:R-:W-:Y:S01]  /*18840*/  LEA.HI.X.SX32 R17, R24, R6, 0x1, P6 ;  /* 0x0000000618117211 */ /* 0x000fe200030f0eff */
[----:B------:R-:W4:Y:S01]  /*18850*/  LDL.LU R4, [R1+0x24] ;  /* 0x0000240001047983 */ /* 0x000f220000300800 */
[----:B------:R-:W-:Y:S01]  /*18860*/  PRMT R25, RZ, 0x7610, R25 ;  /* 0x00007610ff197816 */ /* 0x000fe20000000019 */
[----:B------:R-:W0:Y:S02]  /*18870*/  LDCU UR4, c[0x0][0x3b0] ;  /* 0x00007600ff0477ac */ /* 0x000e240008000800 */
[----:B------:R-:W4:Y:S01]  /*18880*/  LDL.LU R5, [R1+0x28] ;  /* 0x0000280001057983 */ /* 0x000f220000300800 */
[----:B------:R-:W0:Y:S03]  /*18890*/  LDCU UR12, c[0x0][0x3b0] ;  /* 0x00007600ff0c77ac */ /* 0x000e260008000800 */
[----:B---3--:R3:W-:Y:S01]  /*188a0*/  STL [R1+0xe78], R3 ;  /* 0x000e780301007387 */ /* 0x0087e20000100800 */
[----:B------:R-:W-:Y:S01]  /*188b0*/  SEL R24, R11, R22, !P4 ;  /* 0x000000160b187207 */ /* 0x000fe20006000000 */
[----:B------:R-:W-:Y:S01]  /*188c0*/  @P0 IMAD.MOV.U32 R22, RZ, RZ, R15 ;  /* 0x000000ffff160224 */ /* 0x000fe200078e000f */
[----:B---3--:R-:W-:-:S04]  /*188d0*/  IADD3 R3, P1, PT, R23, R7, RZ ;  /* 0x0000000717037210 */ /* 0x008fc80007f3e0ff */
[----:B------:R-:W-:Y:S01]  /*188e0*/  LEA.HI.X.SX32 R13, R23, R6, 0x1, P1 ;  /* 0x00000006170d7211 */ /* 0x000fe200008f0eff */
[----:B------:R-:W-:Y:S01]  /*188f0*/  @P0 IMAD.MOV.U32 R23, RZ, RZ, R17 ;  /* 0x000000ffff170224 */ /* 0x000fe200078e0011 */
[----:B------:R-:W-:Y:S01]  /*18900*/  STL [R1+0x3c0], R15 ;  /* 0x0003c00f01007387 */ /* 0x000fe20000100800 */
[----:B------:R-:W-:-:S03]  /*18910*/  @!P5 IMAD.IADD R16, R16, 0x1, -R8 ;  /* 0x000000011010d824 */ /* 0x000fc600078e0a08 */
[----:B------:R3:W4:Y:S04]  /*18920*/  @P0 LDG.E.U8 R14, desc[UR18][R22.64] ;  /* 0x00000012160e0981 */ /* 0x000728000c1e1100 */
[----:B------:R-:W-:Y:S01]  /*18930*/  STL [R1+0x3c8], R3 ;  /* 0x0003c80301007387 */ /* 0x000fe20000100800 */
[----:B---3--:R-:W-:Y:S02]  /*18940*/  @P0 IMAD.MOV.U32 R22, RZ, RZ, R3 ;  /* 0x000000ffff160224 */ /* 0x008fe400078e0003 */
[----:B------:R-:W-:-:S05]  /*18950*/  @P0 IMAD.MOV.U32 R23, RZ, RZ, R13 ;  /* 0x000000ffff170224 */ /* 0x000fca00078e000d */
[----:B------:R3:W4:Y:S01]  /*18960*/  @P0 LDG.E.U8 R25, desc[UR18][R22.64] ;  /* 0x0000001216190981 */ /* 0x000722000c1e1100 */
[----:B--2---:R-:W-:-:S03]  /*18970*/  ISETP.GE.AND P5, PT, R10, RZ, PT ;  /* 0x000000ff0a00720c */ /* 0x004fc60003fa6270 */
[----:B------:R-:W2:Y:S04]  /*18980*/  LDL R10, [R1+0x1124] ;  /* 0x00112400010a7983 */ /* 0x000ea80000100800 */
[----:B------:R0:W-:Y:S04]  /*18990*/  STL [R1+0x3bc], R17 ;  /* 0x0003bc1101007387 */ /* 0x0001e80000100800 */
[----:B0-----:R-:W2:Y:S04]  /*189a0*/  LDL.LU R17, [R1+0x1428] ;  /* 0x0014280001117983 */ /* 0x001ea80000300800 */
[----:B------:R-:W2:Y:S01]  /*189b0*/  LDL.LU R15, [R1+0x1424] ;  /* 0x00142400010f7983 */ /* 0x000ea20000300800 */
[----:B---3--:R-:W-:-:S02]  /*189c0*/  IMAD.MOV.U32 R22, RZ, RZ, R16 ;  /* 0x000000ffff167224 */ /* 0x008fc400078e0010 */
[----:B-1----:R-:W-:Y:S01]  /*189d0*/  IMAD R24, R24, UR5, RZ ;  /* 0x0000000518187c24 */ /* 0x002fe2000f8e02ff */
[----:B------:R-:W-:Y:S01]  /*189e0*/  STL [R1+0x3c4], R13 ;  /* 0x0003c40d01007387 */ /* 0x000fe20000100800 */
[----:B------:R-:W-:Y:S01]  /*189f0*/  @!P5 IMAD.MOV R22, RZ, RZ, -R22 ;  /* 0x000000ffff16d224 */ /* 0x000fe200078e0a16 */
[----:B----4-:R-:W-:Y:S01]  /*18a00*/  ISETP.GE.AND P6, PT, R12, RZ, PT ;  /* 0x000000ff0c00720c */ /* 0x010fe20003fc6270 */
[----:B------:R-:W0:Y:S01]  /*18a10*/  LDCU UR5, c[0x0][0x3b0] ;  /* 0x00007600ff0577ac */ /* 0x000e220008000800 */
[C---:B------:R-:W-:Y:S01]  /*18a20*/  IADD3 R16, P5, PT, R24.reuse, R7, RZ ;  /* 0x0000000718107210 */ /* 0x040fe20007fbe0ff */
[----:B------:R1:W-:Y:S04]  /*18a30*/  STL [R1+0xe74], R14 ;  /* 0x000e740e01007387 */ /* 0x0003e80000100800 */
[----:B-1----:R-:W3:Y:S04]  /*18a40*/  LDL.LU R14, [R1+0x1420] ;  /* 0x00142000010e7983 */ /* 0x002ee80000300800 */
[----:B------:R-:W4:Y:S04]  /*18a50*/  LDL.LU R13, [R1+0x141c] ;  /* 0x00141c00010d7983 */ /* 0x000f280000300800 */
[----:B------:R-:W3:Y:S04]  /*18a60*/  LDL.LU R3, [R1+0x1418] ;  /* 0x0014180001037983 */ /* 0x000ee80000300800 */
[----:B------:R-:W3:Y:S04]  /*18a70*/  LDL.LU R12, [R1+0x2c] ;  /* 0x00002c00010c7983 */ /* 0x000ee80000300800 */
[----:B------:R-:W-:Y:S04]  /*18a80*/  STL [R1+0x3d0], R16 ;  /* 0x0003d01001007387 */ /* 0x000fe80000100800 */
[----:B------:R1:W-:Y:S02]  /*18a90*/  STL [R1+0xe70], R25 ;  /* 0x000e701901007387 */ /* 0x0003e40000100800 */
[----:B-1----:R-:W-:Y:S01]  /*18aa0*/  LEA.HI.X.SX32 R25, R24, R6, 0x1, P5 ;  /* 0x0000000618197211 */ /* 0x002fe200028f0eff */
[----:B------:R-:W-:Y:S01]  /*18ab0*/  @P0 IMAD.MOV.U32 R24, RZ, RZ, R16 ;  /* 0x000000ffff180224 */ /* 0x000fe200078e0010 */
[----:B--2---:R-:W-:-:S06]  /*18ac0*/  PRMT R15, RZ, 0x7610, R15 ;  /* 0x00007610ff0f7816 */ /* 0x004fcc000000000f */
[----:B------:R1:W2:Y:S01]  /*18ad0*/  @P0 LDG.E.U8 R15, desc[UR18][R24.64] ;  /* 0x00000012180f0981 */ /* 0x0002a2000c1e1100 */
[----:B------:R-:W-:Y:S02]  /*18ae0*/  ISETP.GT.U32.AND P3, PT, R8, R2, PT ;  /* 0x000000020800720c */ /* 0x000fe40003f64070 */
[----:B------:R-:W-:-:S11]  /*18af0*/  SEL R23, R11, R22, !P4 ;  /* 0x000000160b177207 */ /* 0x000fd60006000000 */
[----:B------:R-:W-:-:S04]  /*18b00*/  @!P3 IMAD.IADD R2, R2, 0x1, -R8 ;  /* 0x000000010202b824 */ /* 0x000fc800078e0a08 */
[----:B------:R-:W-:Y:S02]  /*18b10*/  IMAD.MOV.U32 R22, RZ, RZ, R2 ;  /* 0x000000ffff167224 */ /* 0x000fe400078e0002 */
[----:B------:R-:W-:Y:S01]  /*18b20*/  IMAD R23, R23, UR13, RZ ;  /* 0x0000000d17177c24 */ /* 0x000fe2000f8e02ff */
[----:B------:R-:W-:Y:S01]  /*18b30*/  ISETP.GT.U32.AND P3, PT, R8, R4, PT ;  /* 0x000000040800720c */ /* 0x000fe20003f64070 */
[----:B------:R-:W-:Y:S01]  /*18b40*/  @!P6 IMAD.MOV R22, RZ, RZ, -R22 ;  /* 0x000000ffff16e224 */ /* 0x000fe200078e0a16 */
[----:B------:R-:W3:Y:S01]  /*18b50*/  LDL.LU R2, [R1+0x1414] ;  /* 0x0014140001027983 */ /* 0x000ee20000300800 */
[----:B----4-:R-:W-:Y:S01]  /*18b60*/  PRMT R13, RZ, 0x7610, R13 ;  /* 0x00007610ff0d7816 */ /* 0x010fe2000000000d */
[----:B------:R-:W4:Y:S02]  /*18b70*/  LDCU UR13, c[0x0][0x3b0] ;  /* 0x00007600ff0d77ac */ /* 0x000f240008000800 */
[----:B------:R-:W-:Y:S02]  /*18b80*/  SEL R22, R11, R22, !P4 ;  /* 0x000000160b167207 */ /* 0x000fe40006000000 */
[----:B------:R-:W-:-:S03]  /*18b90*/  IADD3 R16, P6, PT, R23, R7, RZ ;  /* 0x0000000717107210 */ /* 0x000fc60007fde0ff */
[----:B-1----:R-:W-:Y:S01]  /*18ba0*/  IMAD R24, R22, UR4, RZ ;  /* 0x0000000416187c24 */ /* 0x002fe2000f8e02ff */
[----:B------:R-:W-:Y:S01]  /*18bb0*/  LEA.HI.X.SX32 R23, R23, R6, 0x1, P6 ;  /* 0x0000000617177211 */ /* 0x000fe200030f0eff */
[----:B------:R-:W-:Y:S01]  /*18bc0*/  @P0 IMAD.MOV.U32 R22, RZ, RZ, R16 ;  /* 0x000000ffff160224 */ /* 0x000fe200078e0010 */
[----:B------:R-:W-:Y:S01]  /*18bd0*/  STL [R1+0x3cc], R25 ;  /* 0x0003cc1901007387 */ /* 0x000fe20000100800 */
[----:B------:R-:W-:Y:S01]  /*18be0*/  @!P3 IMAD.IADD R4, R4, 0x1, -R8 ;  /* 0x000000010404b824 */ /* 0x000fe200078e0a08 */
[----:B------:R-:W-:Y:S01]  /*18bf0*/  ISETP.GT.U32.AND P1, PT, R8, R85, PT ;  /* 0x000000550800720c */ /* 0x000fe20003f24070 */
[----:B------:R-:W1:Y:S01]  /*18c00*/  LDCU UR4, c[0x0][0x3b0] ;  /* 0x00007600ff0477ac */ /* 0x000e620008000800 */
[----:B------:R0:W3:Y:S01]  /*18c10*/  @P0 LDG.E.U8 R13, desc[UR18][R22.64] ;  /* 0x00000012160d0981 */ /* 0x0000e2000c1e1100 */
[----:B------:R-:W-:-:S03]  /*18c20*/  ISETP.GE.AND P3, PT, R10, RZ, PT ;  /* 0x000000ff0a00720c */ /* 0x000fc60003f66270 */
[----:B--2---:R2:W-:Y:S04]  /*18c30*/  STL [R1+0xe6c], R15 ;  /* 0x000e6c0f01007387 */ /* 0x0045e80000100800 */
[----:B--2---:R-:W2:Y:S04]  /*18c40*/  LDL.LU R15, [R1+0x40] ;  /* 0x00004000010f7983 */ /* 0x004ea80000300800 */
[----:B------:R-:W2:Y:S04]  /*18c50*/  LDL R25, [R1+0x1100] ;  /* 0x0011000001197983 */ /* 0x000ea80000100800 */
[----:B------:R-:W-:Y:S04]  /*18c60*/  STL [R1+0x3d8], R16 ;  /* 0x0003d81001007387 */ /* 0x000fe80000100800 */
[----:B------:R-:W2:Y:S04]  /*18c70*/  LDL.LU R10, [R1+0x30] ;  /* 0x00003000010a7983 */ /* 0x000ea80000300800 */
[----:B------:R0:W-:Y:S04]  /*18c80*/  STL [R1+0x3d4], R23 ;  /* 0x0003d41701007387 */ /* 0x0001e80000100800 */
[----:B0-----:R-:W2:Y:S01]  /*18c90*/  LDL R23, [R1+0x1104] ;  /* 0x0011040001177983 */ /* 0x001ea20000100800 */
[----:B------:R-:W-:-:S05]  /*18ca0*/  @!P1 IMAD.IADD R85, R85, 0x1, -R8 ;  /* 0x0000000155559824 */ /* 0x000fca00078e0a08 */
[----:B------:R-:W-:-:S13]  /*18cb0*/  ISETP.GT.U32.AND P1, PT, R8, R85, PT ;  /* 0x000000550800720c */ /* 0x000fda0003f24070 */
[----:B------:R-:W-:-:S04]  /*18cc0*/  @!P1 IMAD.IADD R85, R85, 0x1, -R8 ;  /* 0x0000000155559824 */ /* 0x000fc800078e0a08 */
[----:B------:R-:W-:Y:S02]  /*18cd0*/  IMAD.MOV.U32 R22, RZ, RZ, R85 ;  /* 0x000000ffff167224 */ /* 0x000fe400078e0055 */
[----:B------:R-:W4:Y:S04]  /*18ce0*/  LDL R85, [R1+0x10d4] ;  /* 0x0010d40001557983 */ /* 0x000f280000100800 */
[----:B---3--:R0:W-:Y:S01]  /*18cf0*/  STL [R1+0xe68], R13 ;  /* 0x000e680d01007387 */ /* 0x0081e20000100800 */
[----:B------:R-:W-:Y:S01]  /*18d00*/  @!P3 IMAD.MOV R22, RZ, RZ, -R22 ;  /* 0x000000ffff16b224 */ /* 0x000fe200078e0a16 */
[----:B------:R-:W-:Y:S02]  /*18d10*/  PRMT R2, RZ, 0x7610, R2 ;  /* 0x00007610ff027816 */ /* 0x000fe40000000002 */
[----:B0-----:R-:W-:-:S04]  /*18d20*/  IADD3 R13, P1, PT, R24, R7, RZ ;  /* 0x00000007180d7210 */ /* 0x001fc80007f3e0ff */
[----:B------:R-:W-:Y:S02]  /*18d30*/  LEA.HI.X.SX32 R16, R24, R6, 0x1, P1 ;  /* 0x0000000618107211 */ /* 0x000fe400008f0eff */
[----:B------:R-:W-:Y:S01]  /*18d40*/  SEL R24, R11, R22, !P4 ;  /* 0x000000160b187207 */ /* 0x000fe20006000000 */
[----:B------:R-:W-:Y:S01]  /*18d50*/  @P0 IMAD.MOV.U32 R22, RZ, RZ, R13 ;  /* 0x000000ffff160224 */ /* 0x000fe200078e000d */
[----:B--2---:R-:W-:Y:S01]  /*18d60*/  ISETP.GE.AND P1, PT, R23, RZ, PT ;  /* 0x000000ff1700720c */ /* 0x004fe20003f26270 */
[----:B------:R-:W-:-:S05]  /*18d70*/  @P0 IMAD.MOV.U32 R23, RZ, RZ, R16 ;  /* 0x000000ffff170224 */ /* 0x000fca00078e0010 */
[----:B------:R0:W2:Y:S01]  /*18d80*/  @P0 LDG.E.U8 R2, desc[UR18][R22.64] ;  /* 0x0000001216020981 */ /* 0x0000a2000c1e1100 */
[----:B------:R-:W-:-:S13]  /*18d90*/  ISETP.GT.U32.AND P5, PT, R8, R5, PT ;  /* 0x000000050800720c */ /* 0x000fda0003fa4070 */
[--C-:B------:R-:W-:Y:S01]  /*18da0*/  @!P5 IMAD.IADD R5, R5, 0x1, -R8.reuse ;  /* 0x000000010505d824 */ /* 0x100fe200078e0a08 */
[----:B------:R-:W-:Y:S01]  /*18db0*/  ISETP.GT.U32.AND P5, PT, R8, R4, PT ;  /* 0x000000040800720c */ /* 0x000fe20003fa4070 */
[----:B------:R3:W-:Y:S04]  /*18dc0*/  STL [R1+0x3e0], R13 ;  /* 0x0003e00d01007387 */ /* 0x0007e80000100800 */
[----:B------:R0:W-:Y:S04]  /*18dd0*/  STL [R1+0x3dc], R16 ;  /* 0x0003dc1001007387 */ /* 0x0001e80000100800 */
[----:B---3--:R-:W3:Y:S04]  /*18de0*/  LDL R13, [R1+0x10d0] ;  /* 0x0010d000010d7983 */ /* 0x008ee80000100800 */
[----:B------:R-:W-:Y:S01]  /*18df0*/  @!P5 IMAD.IADD R4, R4, 0x1, -R8 ;  /* 0x000000010404d824 */ /* 0x000fe200078e0a08 */
[----:B0-----:R-:W3:Y:S03]  /*18e00*/  LDL.LU R16, [R1+0x44] ;  /* 0x0000440001107983 */ /* 0x001ee60000300800 */
[----:B------:R-:W-:Y:S01]  /*18e10*/  IMAD.MOV.U32 R23, RZ, RZ, R4 ;  /* 0x000000ffff177224 */ /* 0x000fe200078e0004 */
[----:B------:R-:W-:-:S02]  /*18e20*/  ISETP.GT.U32.AND P6, PT, R8, R5, PT ;  /* 0x000000050800720c */ /* 0x000fc40003fc4070 */
[----:B------:R-:W-:Y:S01]  /*18e30*/  ISETP.GT.U32.AND P3, PT, R8, R12, PT ;  /* 0x0000000c0800720c */ /* 0x000fe20003f64070 */
[----:B--2---:R0:W-:Y:S04]  /*18e40*/  STL [R1+0xe64], R2 ;  /* 0x000e640201007387 */ /* 0x0041e80000100800 */
[----:B------:R-:W2:Y:S01]  /*18e50*/  LDL.LU R4, [R1+0x1410] ;  /* 0x0014100001047983 */ /* 0x000ea20000300800 */
[----:B------:R-:W-:Y:S01]  /*18e60*/  IMAD R24, R24, UR5, RZ ;  /* 0x0000000518187c24 */ /* 0x000fe2000f8e02ff */
[----:B------:R-:W-:-:S04]  /*18e70*/  PRMT R17, RZ, 0x7610, R17 ;  /* 0x00007610ff117816 */ /* 0x000fc80000000011 */
[--C-:B------:R-:W-:Y:S01]  /*18e80*/  @!P6 IMAD.IADD R5, R5, 0x1, -R8.reuse ;  /* 0x000000010505e824 */ /* 0x100fe200078e0a08 */
[----:B------:R-:W1:Y:S01]  /*18e90*/  LDCU UR5, c[0x0][0x3b0] ;  /* 0x00007600ff0577ac */ /* 0x000e620008000800 */
[----:B0-----:R-:W-:Y:S01]  /*18ea0*/  IADD3 R2, P6, PT, R24, R7, RZ ;  /* 0x0000000718027210 */ /* 0x001fe20007fde0ff */
[----:B------:R-:W-:Y:S01]  /*18eb0*/  @!P3 IMAD.IADD R12, R12, 0x1, -R8 ;  /* 0x000000010c0cb824 */ /* 0x000fe200078e0a08 */
[----:B------:R-:W-:Y:S01]  /*18ec0*/  ISETP.GE.AND P3, PT, R25, RZ, PT ;  /* 0x000000ff1900720c */ /* 0x000fe20003f66270 */
[----:B------:R-:W-:Y:S01]  /*18ed0*/  @!P1 IMAD.MOV R23, RZ, RZ, -R23 ;  /* 0x000000ffff179224 */ /* 0x000fe200078e0a17 */
[----:B------:R-:W-:Y:S02]  /*18ee0*/  LEA.HI.X.SX32 R22, R24, R6, 0x1, P6 ;  /* 0x0000000618167211 */ /* 0x000fe400030f0eff */
[C---:B------:R-:W-:Y:S01]  /*18ef0*/  ISETP.GT.U32.AND P6, PT, R8.reuse, R10, PT ;  /* 0x0000000a0800720c */ /* 0x040fe20003fc4070 */
[----:B------:R-:W-:Y:S01]  /*18f00*/  @P0 IMAD.MOV.U32 R24, RZ, RZ, R2 ;  /* 0x000000ffff180224 */ /* 0x000fe200078e0002 */
[----:B------:R-:W-:Y:S01]  /*18f10*/  ISETP.GT.U32.AND P1, PT, R8, R12, PT ;  /* 0x0000000c0800720c */ /* 0x000fe20003f24070 */
[----:B------:R-:W-:Y:S01]  /*18f20*/  @P0 IMAD.MOV.U32 R25, RZ, RZ, R22 ;  /* 0x000000ffff190224 */ /* 0x000fe200078e0016 */
[----:B------:R-:W-:Y:S01]  /*18f30*/  SEL R23, R11, R23, !P4 ;  /* 0x000000170b177207 */ /* 0x000fe20006000000 */
[----:B------:R0:W-:Y:S04]  /*18f40*/  STL [R1+0x400], R2 ;  /* 0x0004000201007387 */ /* 0x0001e80000100800 */
[----:B------:R1:W-:Y:S04]  /*18f50*/  STL [R1+0x3fc], R22 ;  /* 0x0003fc1601007387 */ /* 0x0003e80000100800 */
[----:B------:R3:W2:Y:S01]  /*18f60*/  @P0 LDG.E.U8 R17, desc[UR18][R24.64] ;  /* 0x0000001218110981 */ /* 0x0006a2000c1e1100 */
[----:B------:R-:W-:-:S03]  /*18f70*/  @!P6 IMAD.IADD R10, R10, 0x1, -R8 ;  /* 0x000000010a0ae824 */ /* 0x000fc600078e0a08 */
[----:B0-----:R-:W2:Y:S01]  /*18f80*/  LDL.LU R2, [R1+0x54] ;  /* 0x0000540001027983 */ /* 0x001ea20000300800 */
[----:B-1----:R-:W-:Y:S02]  /*18f90*/  IMAD.MOV.U32 R22, RZ, RZ, R5 ;  /* 0x000000ffff167224 */ /* 0x002fe400078e0005 */
[----:B---3--:R-:W-:Y:S01]  /*18fa0*/  IMAD R24, R23, UR4, RZ ;  /* 0x0000000417187c24 */ /* 0x008fe2000f8e02ff */
[----:B------:R-:W-:Y:S01]  /*18fb0*/  PRMT R3, RZ, 0x7610, R3 ;  /* 0x00007610ff037816 */ /* 0x000fe20000000003 */
[----:B------:R-:W-:Y:S01]  /*18fc0*/  @!P3 IMAD.MOV R22, RZ, RZ, -R22 ;  /* 0x000000ffff16b224 */ /* 0x000fe200078e0a16 */
[----:B----4-:R-:W-:Y:S01]  /*18fd0*/  ISETP.GE.AND P3, PT, R85, RZ, PT ;  /* 0x000000ff5500720c */ /* 0x010fe20003f66270 */
[----:B------:R-:W-:Y:S01]  /*18fe0*/  @!P1 IMAD.IADD R12, R12, 0x1, -R8 ;  /* 0x000000010c0c9824 */ /* 0x000fe200078e0a08 */
[----:B------:R-:W-:Y:S01]  /*18ff0*/  IADD3 R5, P6, PT, R24, R7, RZ ;  /* 0x0000000718057210 */ /* 0x000fe20007fde0ff */
[----:B------:R-:W3:Y:S01]  /*19000*/  LDL R85, [R1+0x1080] ;  /* 0x0010800001557983 */ /* 0x000ee20000100800 */
[----:B------:R-:W-:Y:S01]  /*19010*/  SEL R22, R11, R22, !P4 ;  /* 0x000000160b167207 */ /* 0x000fe20006000000 */
[----:B------:R-:W0:Y:S01]  /*19020*/  LDCU UR4, c[0x0][0x3b0] ;  /* 0x00007600ff0477ac */ /* 0x000e220008000800 */
[----:B------:R-:W-:-:S02]  /*19030*/  ISETP.GE.AND P1, PT, R13, RZ, PT ;  /* 0x000000ff0d00720c */ /* 0x000fc40003f26270 */
[-C--:B------:R-:W-:Y:S01]  /*19040*/  LEA.HI.X.SX32 R13, R24, R6.reuse, 0x1, P6 ;  /* 0x00000006180d7211 */ /* 0x080fe200030f0eff */
[----:B------:R-:W-:Y:S02]  /*19050*/  IMAD R22, R22, UR5, RZ ;  /* 0x0000000516167c24 */ /* 0x000fe4000f8e02ff */
[----:B------:R-:W-:Y:S01]  /*19060*/  IMAD.MOV.U32 R23, RZ, RZ, R12 ;  /* 0x000000ffff177224 */ /* 0x000fe200078e000c */
[----:B------:R1:W-:Y:S01]  /*19070*/  STL [R1+0x408], R5 ;  /* 0x0004080501007387 */ /* 0x0003e20000100800 */
[----:B------:R-:W-:Y:S02]  /*19080*/  @P0 IMAD.MOV.U32 R24, RZ, RZ, R5 ;  /* 0x000000ffff180224 */ /* 0x000fe400078e0005 */
[----:B------:R-:W-:Y:S01]  /*19090*/  @P0 IMAD.MOV.U32 R25, RZ, RZ, R13 ;  /* 0x000000ffff190224 */ /* 0x000fe200078e000d */
[----:B------:R-:W-:Y:S01]  /*190a0*/  IADD3 R12, P6, PT, R22, R7, RZ ;  /* 0x00000007160c7210 */ /* 0x000fe20007fde0ff */
[----:B------:R4:W-:Y:S01]  /*190b0*/  STL [R1+0x404], R13 ;  /* 0x0004040d01007387 */ /* 0x0009e20000100800 */
[----:B------:R-:W-:Y:S01]  /*190c0*/  ISETP.GT.U32.AND P5, PT, R8, R15, PT ;  /* 0x0000000f0800720c */ /* 0x000fe20003fa4070 */
[----:B------:R-:W0:Y:S02]  /*190d0*/  LDCU UR5, c[0x0][0x3b0] ;  /* 0x00007600ff0577ac */ /* 0x000e240008000800 */
[----:B-1----:R-:W3:Y:S01]  /*190e0*/  LDL R5, [R1+0x1098] ;  /* 0x0010980001057983 */ /* 0x002ee20000100800 */
[----:B----4-:R-:W-:-:S02]  /*190f0*/  LEA.HI.X.SX32 R13, R22, R6, 0x1, P6 ;  /* 0x00000006160d7211 */ /* 0x010fc400030f0eff */
[----:B--2---:R-:W-:-:S06]  /*19100*/  PRMT R4, RZ, 0x7610, R4 ;  /* 0x00007610ff047816 */ /* 0x004fcc0000000004 */
[----:B------:R1:W2:Y:S02]  /*19110*/  @P0 LDG.E.U8 R4, desc[UR18][R24.64] ;  /* 0x0000001218040981 */ /* 0x0002a4000c1e1100 */
[----:B-1----:R-:W-:Y:S02]  /*19120*/  @P0 IMAD.MOV.U32 R24, RZ, RZ, R12 ;  /* 0x000000ffff180224 */ /* 0x002fe400078e000c */
[----:B------:R-:W-:-:S05]  /*19130*/  @P0 IMAD.MOV.U32 R25, RZ, RZ, R13 ;  /* 0x000000ffff190224 */ /* 0x000fca00078e000d */
[----:B------:R1:W4:Y:S01]  /*19140*/  @P0 LDG.E.U8 R3, desc[UR18][R24.64] ;  /* 0x0000001218030981 */ /* 0x000322000c1e1100 */
[----:B------:R-:W-:-:S05]  /*19150*/  @!P5 IMAD.IADD R15, R15, 0x1, -R8 ;  /* 0x000000010f0fd824 */ /* 0x000fca00078e0a08 */
[C---:B------:R-:W-:Y:S01]  /*19160*/  ISETP.GT.U32.AND P5, PT, R8.reuse, R15, PT ;  /* 0x0000000f0800720c */ /* 0x040fe20003fa4070 */
[----:B------:R-:W-:Y:S01]  /*19170*/  @!P3 IMAD.MOV R23, RZ, RZ, -R23 ;  /* 0x000000ffff17b224 */ /* 0x000fe200078e0a17 */
[C---:B------:R-:W-:Y:S02]  /*19180*/  ISETP.GT.U32.AND P3, PT, R8.reuse, R10, PT ;  /* 0x0000000a0800720c */ /* 0x040fe40003f64070 */
[----:B------:R-:W-:-:S09]  /*19190*/  ISETP.GT.U32.AND P6, PT, R8, R2, PT ;  /* 0x000000020800720c */ /* 0x000fd20003fc4070 */
[----:B------:R-:W-:Y:S01]  /*191a0*/  @!P5 IMAD.IADD R15, R15, 0x1, -R8 ;  /* 0x000000010f0fd824 */ /* 0x000fe200078e0a08 */
[----:B------:R-:W-:-:S03]  /*191b0*/  ISETP.GT.U32.AND P5, PT, R8, R16, PT ;  /* 0x000000100800720c */ /* 0x000fc60003fa4070 */
[----:B------:R-:W-:Y:S01]  /*191c0*/  IMAD.MOV.U32 R22, RZ, RZ, R15 ;  /* 0x000000ffff167224 */ /* 0x000fe200078e000f */
[----:B-1----:R-:W-:-:S03]  /*191d0*/  SEL R24, R11, R23, !P4 ;  /* 0x000000170b187207 */ /* 0x002fc60006000000 */
[----:B------:R-:W-:Y:S01]  /*191e0*/  @!P1 IMAD.MOV R22, RZ, RZ, -R22 ;  /* 0x000000ffff169224 */ /* 0x000fe200078e0a16 */
[----:B---3--:R-:W-:Y:S01]  /*191f0*/  ISETP.GE.AND P1, PT, R85, RZ, PT ;  /* 0x000000ff5500720c */ /* 0x008fe20003f26270 */
[--C-:B------:R-:W-:Y:S02]  /*19200*/  @!P3 IMAD.IADD R10, R10, 0x1, -R8.reuse ;  /* 0x000000010a0ab824 */ /* 0x100fe400078e0a08 */
[----:B------:R-:W-:Y:S01]  /*19210*/  IMAD R24, R24, UR12, RZ ;  /* 0x0000000c18187c24 */ /* 0x000fe2000f8e02ff */
[----:B------:R-:W-:Y:S01]  /*19220*/  SEL R23, R11, R22, !P4 ;  /* 0x000000160b177207 */ /* 0x000fe20006000000 */
[--C-:B------:R-:W-:Y:S01]  /*19230*/  @!P5 IMAD.IADD R16, R16, 0x1, -R8.reuse ;  /* 0x000000011010d824 */ /* 0x100fe200078e0a08 */
[----:B------:R1:W-:Y:S01]  /*19240*/  STL [R1+0x410], R12 ;  /* 0x0004100c01007387 */ /* 0x0003e20000100800 */
[----:B------:R-:W-:Y:S01]  /*19250*/  @!P6 IMAD.IADD R2, R2, 0x1, -R8 ;  /* 0x000000010202e824 */ /* 0x000fe200078e0a08 */
[-C--:B------:R-:W-:Y:S01]  /*19260*/  IADD3 R15, P6, PT, R24, R7.reuse, RZ ;  /* 0x00000007180f7210 */ /* 0x080fe20007fde0ff */
[----:B------:R-:W-:Y:S01]  /*19270*/  IMAD.MOV.U32 R22, RZ, RZ, R10 ;  /* 0x000000ffff167224 */ /* 0x000fe200078e000a */
[----:B------:R-:W-:Y:S01]  /*19280*/  PRMT R14, RZ, 0x7610, R14 ;  /* 0x00007610ff0e7816 */ /* 0x000fe2000000000e */
[----:B0-----:R-:W-:Y:S01]  /*19290*/  IMAD R23, R23, UR4, RZ ;  /* 0x0000000417177c24 */ /* 0x001fe2000f8e02ff */
[----:B------:R-:W-:Y:S01]  /*192a0*/  ISETP.GT.U32.AND P5, PT, R8, R16, PT ;  /* 0x000000100800720c */ /* 0x000fe20003fa4070 */
[----:B------:R-:W-:Y:S01]  /*192b0*/  @!P1 IMAD.MOV R22, RZ, RZ, -R22 ;  /* 0x000000ffff169224 */ /* 0x000fe200078e0a16 */
[----:B------:R-:W-:Y:S01]  /*192c0*/  PRMT R25, RZ, 0x7610, R25 ;  /* 0x00007610ff197816 */ /* 0x000fe20000000019 */
[----:B------:R-:W0:Y:S01]  /*192d0*/  LDCU UR4, c[0x0][0x3b0] ;  /* 0x00007600ff0477ac */ /* 0x000e220008000800 */
[C---:B------:R-:W-:Y:S01]  /*192e0*/  IADD3 R10, P1, PT, R23.reuse, R7, RZ ;  /* 0x00000007170a7210 */ /* 0x040fe20007f3e0ff */
[----:B------:R-:W3:Y:S03]  /*192f0*/  LDCU UR12, c[0x0][0x3b0] ;  /* 0x00007600ff0c77ac */ /* 0x000ee60008000800 */
[----:B-1----:R-:W-:-:S05]  /*19300*/  LEA.HI.X.SX32 R12, R23, R6, 0x1, P1 ;  /* 0x00000006170c7211 */ /* 0x002fca00008f0eff */
[----:B------:R-:W-:Y:S01]  /*19310*/  @!P5 IMAD.IADD R16, R16, 0x1, -R8 ;  /* 0x000000011010d824 */ /* 0x000fe200078e0a08 */
[----:B------:R-:W-:Y:S01]  /*19320*/  ISETP.GE.AND P5, PT, R5, RZ, PT ;  /* 0x000000ff0500720c */ /* 0x000fe20003fa6270 */
[----:B--2---:R1:W-:Y:S04]  /*19330*/  STL [R1+0xe5c], R4 ;  /* 0x000e5c0401007387 */ /* 0x0043e80000100800 */
[----:B-1----:R-:W2:Y:S04]  /*19340*/  LDL.LU R4, [R1+0x5c] ;  /* 0x00005c0001047983 */ /* 0x002ea80000300800 */
[----:B------:R1:W-:Y:S02]  /*19350*/  STL [R1+0xe60], R17 ;  /* 0x000e601101007387 */ /* 0x0003e40000100800 */
[----:B-1----:R-:W-:-:S02]  /*19360*/  LEA.HI.X.SX32 R17, R24, R6, 0x1, P6 ;  /* 0x0000000618117211 */ /* 0x002fc400030f0eff */
[----:B------:R-:W-:Y:S01]  /*19370*/  SEL R24, R11, R22, !P4 ;  /* 0x000000160b187207 */ /* 0x000fe20006000000 */
[----:B------:R-:W-:Y:S02]  /*19380*/  @P0 IMAD.MOV.U32 R22, RZ, RZ, R15 ;  /* 0x000000ffff160224 */ /* 0x000fe400078e000f */
[----:B------:R-:W-:Y:S01]  /*19390*/  @P0 IMAD.MOV.U32 R23, RZ, RZ, R17 ;  /* 0x000000ffff170224 */ /* 0x000fe200078e0011 */
[----:B------:R-:W-:Y:S04]  /*193a0*/  STL [R1+0x40c], R13 ;  /* 0x00040c0d01007387 */ /* 0x000fe80000100800 */
[----:B------:R-:W2:Y:S04]  /*193b0*/  LDL R85, [R1+0x1094] ;  /* 0x0010940001557983 */ /* 0x000ea80000100800 */
[----:B----4-:R1:W-:Y:S04]  /*193c0*/  STL [R1+0xe58], R3 ;  /* 0x000e580301007387 */ /* 0x0103e80000100800 */
[----:B------:R4:W3:Y:S04]  /*193d0*/  @P0 LDG.E.U8 R14, desc[UR18][R22.64] ;  /* 0x00000012160e0981 */ /* 0x0008e8000c1e1100 */
[----:B-1----:R-:W3:Y:S04]  /*193e0*/  LDL.LU R3, [R1+0x8c] ;  /* 0x00008c0001037983 */ /* 0x002ee80000300800 */
[----:B------:R-:W3:Y:S01]  /*193f0*/  LDL.LU R13, [R1+0x90] ;  /* 0x00009000010d7983 */ /* 0x000ee20000300800 */
[----:B----4-:R-:W-:-:S02]  /*19400*/  @P0 IMAD.MOV.U32 R22, RZ, RZ, R10 ;  /* 0x000000ffff160224 */ /* 0x010fc400078e000a */
[----:B------:R-:W-:Y:S01]  /*19410*/  @P0 IMAD.MOV.U32 R23, RZ, RZ, R12 ;  /* 0x000000ffff170224 */ /* 0x000fe200078e000c */
[----:B------:R-:W-:Y:S04]  /*19420*/  STL [R1+0x418], R15 ;  /* 0x0004180f01007387 */ /* 0x000fe80000100800 */
[----:B------:R-:W-:Y:S04]  /*19430*/  STL [R1+0x420], R10 ;  /* 0x0004200a01007387 */ /* 0x000fe80000100800 */
[----:B------:R-:W4:Y:S04]  /*19440*/  LDL R5, [R1+0x106c] ;  /* 0x00106c0001057983 */ /* 0x000f280000100800 */
[----:B------:R1:W-:Y:S04]  /*19450*/  STL [R1+0x414], R17 ;  /* 0x0004141101007387 */ /* 0x0003e80000100800 */
[----:B------:R0:W4:Y:S04]  /*19460*/  @P0 LDG.E.U8 R25, desc[UR18][R22.64] ;  /* 0x0000001216190981 */ /* 0x000128000c1e1100 */
[----:B-1----:R-:W4:Y:S04]  /*19470*/  LDL.LU R17, [R1+0x140c] ;  /* 0x00140c0001117983 */ /* 0x002f280000300800 */
[----:B------:R-:W4:Y:S01]  /*19480*/  LDL.LU R15, [R1+0x1408] ;  /* 0x00140800010f7983 */ /* 0x000f220000300800 */
[----:B0-----:R-:W-:-:S02]  /*19490*/  IMAD.MOV.U32 R22, RZ, RZ, R16 ;  /* 0x000000ffff167224 */ /* 0x001fc400078e0010 */
[----:B------:R-:W-:Y:S01]  /*194a0*/  IMAD R24, R24, UR5, RZ ;  /* 0x0000000518187c24 */ /* 0x000fe2000f8e02ff */
[----:B------:R-:W-:Y:S01]  /*194b0*/  STL [R1+0x41c], R12 ;  /* 0x00041c0c01007387 */ /* 0x000fe20000100800 */
[----:B------:R-:W-:Y:S01]  /*194c0*/  @!P5 IMAD.MOV R22, RZ, RZ, -R22 ;  /* 0x000000ffff16d224 */ /* 0x000fe200078e0a16 */
[----:B------:R-:W-:Y:S01]  /*194d0*/  ISETP.GT.U32.AND P3, PT, R8, R2, PT ;  /* 0x000000020800720c */ /* 0x000fe20003f64070 */
[----:B------:R-:W0:Y:S01]  /*194e0*/  LDCU UR5, c[0x0][0x3b0] ;  /* 0x00007600ff0577ac */ /* 0x000e220008000800 */
[C---:B------:R-:W-:Y:S02]  /*194f0*/  IADD3 R16, P5, PT, R24.reuse, R7, RZ ;  /* 0x0000000718107210 */ /* 0x040fe40007fbe0ff */
[----:B--2---:R-:W-:Y:S01]  /*19500*/  ISETP.GE.AND P6, PT, R85, RZ, PT ;  /* 0x000000ff5500720c */ /* 0x004fe20003fc6270 */
[----:B---3--:R1:W-:Y:S04]  /*19510*/  STL [R1+0xe54], R14 ;  /* 0x000e540e01007387 */ /* 0x0083e80000100800 */
[----:B-1----:R-:W2:Y:S04]  /*19520*/  LDL.LU R14, [R1+0x1404] ;  /* 0x00140400010e7983 */ /* 0x002ea80000300800 */
[----:B------:R-:W3:Y:S04]  /*19530*/  LDL.LU R12, [R1+0x1400] ;  /* 0x00140000010c7983 */ /* 0x000ee80000300800 */
[----:B------:R-:W2:Y:S04]  /*19540*/  LDL.LU R10, [R1+0x13fc] ;  /* 0x0013fc00010a7983 */ /* 0x000ea80000300800 */
[----:B------:R-:W2:Y:S04]  /*19550*/  LDL.LU R85, [R1+0xb0] ;  /* 0x0000b00001557983 */ /* 0x000ea80000300800 */
[----:B------:R-:W-:Y:S04]  /*19560*/  STL [R1+0x440], R16 ;  /* 0x0004401001007387 */ /* 0x000fe80000100800 */
[----:B----4-:R1:W-:Y:S02]  /*19570*/  STL [R1+0xe50], R25 ;  /* 0x000e501901007387 */ /* 0x0103e40000100800 */
[----:B-1----:R-:W-:Y:S01]  /*19580*/  LEA.HI.X.SX32 R25, R24, R6, 0x1, P5 ;  /* 0x0000000618197211 */ /* 0x002fe200028f0eff */
[----:B------:R-:W-:Y:S01]  /*19590*/  @P0 IMAD.MOV.U32 R24, RZ, RZ, R16 ;  /* 0x000000ffff180224 */ /* 0x000fe200078e0010 */
[----:B------:R-:W-:-:S06]  /*195a0*/  PRMT R15, RZ, 0x7610, R15 ;  /* 0x00007610ff0f7816 */ /* 0x000fcc000000000f */
[----:B------:R1:W4:Y:S01]  /*195b0*/  @P0 LDG.E.U8 R15, desc[UR18][R24.64] ;  /* 0x00000012180f0981 */ /* 0x000322000c1e1100 */
[----:B------:R-:W-:Y:S01]  /*195c0*/  @!P3 IMAD.IADD R2, R2, 0x1, -R8 ;  /* 0x000000010202b824 */ /* 0x000fe200078e0a08 */
[----:B------:R-:W-:-:S03]  /*195d0*/  SEL R23, R11, R22, !P4 ;  /* 0x000000160b177207 */ /* 0x000fc60006000000 */
[----:B------:R-:W-:Y:S02]  /*195e0*/  IMAD.MOV.U32 R22, RZ, RZ, R2 ;  /* 0x000000ffff167224 */ /* 0x000fe400078e0002 */
[----:B------:R-:W-:Y:S01]  /*195f0*/  IMAD R23, R23, UR13, RZ ;  /* 0x0000000d17177c24 */ /* 0x000fe2000f8e02ff */
[----:B------:R-:W-:Y:S01]  /*19600*/  ISETP.GT.U32.AND P3, PT, R8, R3, PT ;  /* 0x000000030800720c */ /* 0x000fe20003f64070 */
[----:B------:R-:W-:Y:S01]  /*19610*/  @!P6 IMAD.MOV R22, RZ, RZ, -R22 ;  /* 0x000000ffff16e224 */ /* 0x000fe200078e0a16 */
[----:B------:R-:W2:Y:S01]  /*19620*/  LDL.LU R2, [R1+0x13f8] ;  /* 0x0013f80001027983 */ /* 0x000ea20000300800 */
[----:B---3--:R-:W-:Y:S01]  /*19630*/  PRMT R12, RZ, 0x7610, R12 ;  /* 0x00007610ff0c7816 */ /* 0x008fe2000000000c */
[----:B------:R-:W3:Y:S02]  /*19640*/  LDCU UR13, c[0x0][0x3b0] ;  /* 0x00007600ff0d77ac */ /* 0x000ee40008000800 */
        /* <DEDUP_REMOVED lines=11> */
[----:B----4-:R4:W-:Y:S04]  /*19700*/  STL [R1+0xe4c], R15 ;  /* 0x000e4c0f01007387 */ /* 0x0109e80000100800 */
[----:B----4-:R-:W4:Y:S04]  /*19710*/  LDL.LU R15, [R1+0xb4] ;  /* 0x0000b400010f7983 */ /* 0x010f280000300800 */
[----:B------:R-:W4:Y:S04]  /*19720*/  LDL R25, [R1+0x1054] ;  /* 0x0010540001197983 */ /* 0x000f280000100800 */
[----:B------:R-:W-:Y:S04]  /*19730*/  STL [R1+0x448], R16 ;  /* 0x0004481001007387 */ /* 0x000fe80000100800 */
[----:B------:R-:W4:Y:S04]  /*19740*/  LDL.LU R5, [R1+0xd4] ;  /* 0x0000d40001057983 */ /* 0x000f280000300800 */
[----:B------:R0:W-:Y:S04]  /*19750*/  STL [R1+0x444], R23 ;  /* 0x0004441701007387 */ /* 0x0001e80000100800 */
[----:B0-----:R-:W4:Y:S01]  /*19760*/  LDL R23, [R1+0x1064] ;  /* 0x0010640001177983 */ /* 0x001f220000100800 */
[----:B------:R-:W-:-:S05]  /*19770*/  @!P1 IMAD.IADD R4, R4, 0x1, -R8 ;  /* 0x0000000104049824 */ /* 0x000fca00078e0a08 */
[----:B------:R-:W-:-:S13]  /*19780*/  ISETP.GT.U32.AND P1, PT, R8, R4, PT ;  /* 0x000000040800720c */ /* 0x000fda0003f24070 */
[----:B------:R-:W-:-:S04]  /*19790*/  @!P1 IMAD.IADD R4, R4, 0x1, -R8 ;  /* 0x0000000104049824 */ /* 0x000fc800078e0a08 */
[----:B------:R-:W-:Y:S02]  /*197a0*/  IMAD.MOV.U32 R22, RZ, RZ, R4 ;  /* 0x000000ffff167224 */ /* 0x000fe400078e0004 */
[----:B------:R-:W4:Y:S02]  /*197b0*/  LDL R4, [R1+0x100c] ;  /* 0x00100c0001047983 */ /* 0x000f240000100800 */
[----:B------:R-:W-:Y:S01]  /*197c0*/  @!P3 IMAD.MOV R22, RZ, RZ, -R22 ;  /* 0x000000ffff16b224 */ /* 0x000fe200078e0a16 */
[----:B--2---:R-:W-:Y:S01]  /*197d0*/  PRMT R2, RZ, 0x7610, R2 ;  /* 0x00007610ff027816 */ /* 0x004fe20000000002 */
[----:B---3--:R0:W-:Y:S02]  /*197e0*/  STL [R1+0xe48], R12 ;  /* 0x000e480c01007387 */ /* 0x0081e40000100800 */
[----:B0-----:R-:W-:-:S04]  /*197f0*/  IADD3 R12, P1, PT, R24, R7, RZ ;  /* 0x00000007180c7210 */ /* 0x001fc80007f3e0ff */
[----:B------:R-:W-:Y:S02]  /*19800*/  LEA.HI.X.SX32 R16, R24, R6, 0x1, P1 ;  /* 0x0000000618107211 */ /* 0x000fe400008f0eff */
[----:B------:R-:W-:Y:S01]  /*19810*/  SEL R24, R11, R22, !P4 ;  /* 0x000000160b187207 */ /* 0x000fe20006000000 */
[----:B------:R-:W-:Y:S01]  /*19820*/  @P0 IMAD.MOV.U32 R22, RZ, RZ, R12 ;  /* 0x000000ffff160224 */ /* 0x000fe200078e000c */
[----:B----4-:R-:W-:Y:S01]  /*19830*/  ISETP.GE.AND P1, PT, R23, RZ, PT ;  /* 0x000000ff1700720c */ /* 0x010fe20003f26270 */
[----:B------:R-:W-:-:S05]  /*19840*/  @P0 IMAD.MOV.U32 R23, RZ, RZ, R16 ;  /* 0x000000ffff170224 */ /* 0x000fca00078e0010 */
[----:B------:R-:W2:Y:S01]  /*19850*/  @P0 LDG.E.U8 R2, desc[UR18][R22.64] ;  /* 0x0000001216020981 */ /* 0x000ea2000c1e1100 */
[----:B------:R-:W-:-:S13]  /*19860*/  ISETP.GT.U32.AND P5, PT, R8, R13, PT ;  /* 0x0000000d0800720c */ /* 0x000fda0003fa4070 */
[----:B------:R-:W-:-:S05]  /*19870*/  @!P5 IMAD.IADD R13, R13, 0x1, -R8 ;  /* 0x000000010d0dd824 */ /* 0x000fca00078e0a08 */
[C---:B------:R-:W-:Y:S01]  /*19880*/  ISETP.GT.U32.AND P6, PT, R8.reuse, R13, PT ;  /* 0x0000000d0800720c */ /* 0x040fe20003fc4070 */
[----:B------:R0:W-:Y:S01]  /*19890*/  STL [R1+0x450], R12 ;  /* 0x0004500c01007387 */ /* 0x0001e20000100800 */
[----:B------:R-:W-:Y:S01]  /*198a0*/  ISETP.GT.U32.AND P3, PT, R8, R85, PT ;  /* 0x000000550800720c */ /* 0x000fe20003f64070 */
[----:B------:R-:W-:Y:S01]  /*198b0*/  IMAD R24, R24, UR5, RZ ;  /* 0x0000000518187c24 */ /* 0x000fe2000f8e02ff */
[----:B------:R-:W-:Y:S01]  /*198c0*/  PRMT R17, RZ, 0x7610, R17 ;  /* 0x00007610ff117816 */ /* 0x000fe20000000011 */
[----:B------:R3:W-:Y:S01]  /*198d0*/  STL [R1+0x44c], R16 ;  /* 0x00044c1001007387 */ /* 0x0007e20000100800 */
[----:B------:R-:W-:Y:S01]  /*198e0*/  ISETP.GT.U32.AND P5, PT, R8, R3, PT ;  /* 0x000000030800720c */ /* 0x000fe20003fa4070 */
[----:B------:R-:W4:Y:S02]  /*198f0*/  LDCU UR5, c[0x0][0x3b0] ;  /* 0x00007600ff0577ac */ /* 0x000f240008000800 */
[----:B0-----:R-:W4:Y:S04]  /*19900*/  LDL R12, [R1+0x1014] ;  /* 0x00101400010c7983 */ /* 0x001f280000100800 */
[--C-:B------:R-:W-:Y:S01]  /*19910*/  @!P6 IMAD.IADD R13, R13, 0x1, -R8.reuse ;  /* 0x000000010d0de824 */ /* 0x100fe200078e0a08 */
[----:B---3--:R-:W3:Y:S01]  /*19920*/  LDL.LU R16, [R1+0xe0] ;  /* 0x0000e00001107983 */ /* 0x008ee20000300800 */
        /* <DEDUP_REMOVED lines=15> */
[----:B-1----:R-:W-:Y:S01]  /*19a20*/  IMAD R24, R23, UR4, RZ ;  /* 0x0000000417187c24 */ /* 0x002fe2000f8e02ff */
[----:B------:R1:W-:Y:S01]  /*19a30*/  STL [R1+0x454], R22 ;  /* 0x0004541601007387 */ /* 0x0003e20000100800 */
[----:B------:R-:W-:Y:S01]  /*19a40*/  @!P6 IMAD.IADD R5, R5, 0x1, -R8 ;  /* 0x000000010505e824 */ /* 0x000fe200078e0a08 */
[----:B------:R-:W-:Y:S01]  /*19a50*/  PRMT R10, RZ, 0x7610, R10 ;  /* 0x00007610ff0a7816 */ /* 0x000fe2000000000a */
[----:B------:R-:W2:Y:S01]  /*19a60*/  LDCU UR4, c[0x0][0x3b0] ;  /* 0x00007600ff0477ac */ /* 0x000ea20008000800 */
[----:B0-----:R-:W3:Y:S01]  /*19a70*/  LDL.LU R2, [R1+0x108] ;  /* 0x0001080001027983 */ /* 0x001ee20000300800 */
[----:B-1----:R-:W-:Y:S01]  /*19a80*/  IMAD.MOV.U32 R22, RZ, RZ, R13 ;  /* 0x000000ffff167224 */ /* 0x002fe200078e000d */
[----:B------:R-:W-:-:S03]  /*19a90*/  IADD3 R13, P6, PT, R24, R7, RZ ;  /* 0x00000007180d7210 */ /* 0x000fc60007fde0ff */
[----:B------:R-:W-:Y:S01]  /*19aa0*/  @!P3 IMAD.MOV R22, RZ, RZ, -R22 ;  /* 0x000000ffff16b224 */ /* 0x000fe200078e0a16 */
[----:B------:R-:W-:Y:S02]  /*19ab0*/  ISETP.GE.AND P3, PT, R4, RZ, PT ;  /* 0x000000ff0400720c */ /* 0x000fe40003f66270 */
[----:B------:R-:W3:Y:S04]  /*19ac0*/  LDL R4, [R1+0xfe0] ;  /* 0x000fe00001047983 */ /* 0x000ee80000100800 */
        /* <DEDUP_REMOVED lines=8> */
[----:B----4-:R-:W-:Y:S01]  /*19b50*/  IMAD R22, R22, UR5, RZ ;  /* 0x0000000516167c24 */ /* 0x010fe2000f8e02ff */
[----:B---3--:R-:W-:Y:S01]  /*19b60*/  PRMT R3, RZ, 0x7610, R3 ;  /* 0x00007610ff037816 */ /* 0x008fe20000000003 */
        /* <DEDUP_REMOVED lines=22> */
[----:B------:R-:W-:Y:S02]  /*19cd0*/  ISETP.GE.AND P1, PT, R4, RZ, PT ;  /* 0x000000ff0400720c */ /* 0x000fe40003f26270 */
        /* <DEDUP_REMOVED lines=742> */
[----:B------:R-:W4:Y:S04]  /*1cb40*/  LDL.LU R3, [R1+0x1370] ;  /* 0x0013700001037983 */ /* 0x000f280000300800 */
[----:B------:R-:W4:Y:S04]  /*1cb50*/  LDL.LU R12, [R1+0x60c] ;  /* 0x00060c00010c7983 */ /* 0x000f280000300800 */
        /* <DEDUP_REMOVED lines=13> */
[----:B------:R-:W4:Y:S01]  /*1cc30*/  LDL.LU R2, [R1+0x136c] ;  /* 0x00136c0001027983 */ /* 0x000f220000300800 */
        /* <DEDUP_REMOVED lines=24> */
[----:B------:R-:W2:Y:S04]  /*1cdc0*/  LDL R85, [R1+0x10c8] ;  /* 0x0010c80001557983 */ /* 0x000ea80000100800 */
[----:B---3--:R0:W-:Y:S01]  /*1cdd0*/  STL [R1+0xb4], R14 ;  /* 0x0000b40e01007387 */ /* 0x0081e20000100800 */
[----:B------:R-:W-:Y:S01]  /*1cde0*/  @!P3 IMAD.MOV R22, RZ, RZ, -R22 ;  /* 0x000000ffff16b224 */ /* 0x000fe200078e0a16 */
[----:B----4-:R-:W-:Y:S02]  /*1cdf0*/  PRMT R2, RZ, 0x7610, R2 ;  /* 0x00007610ff027816 */ /* 0x010fe40000000002 */
        /* <DEDUP_REMOVED lines=14> */
[----:B----4-:R-:W4:Y:S03]  /*1cee0*/  LDL.LU R16, [R1+0x63c] ;  /* 0x00063c0001107983 */ /* 0x010f260000300800 */
[----:B0-----:R-:W-:Y:S01]  /*1cef0*/  IMAD.MOV.U32 R23, RZ, RZ, R4 ;  /* 0x000000ffff177224 */ /* 0x001fe200078e0004 */
        /* <DEDUP_REMOVED lines=20> */
[----:B------:R3:W4:Y:S01]  /*1d040*/  @P0 LDG.E.U8 R17, desc[UR18][R24.64] ;  /* 0x0000001218110981 */ /* 0x000722000c1e1100 */
[----:B------:R-:W-:-:S03]  /*1d050*/  @!P6 IMAD.IADD R10, R10, 0x1, -R8 ;  /* 0x000000010a0ae824 */ /* 0x000fc600078e0a08 */
[----:B0-----:R-:W4:Y:S01]  /*1d060*/  LDL.LU R2, [R1+0x644] ;  /* 0x0006440001027983 */ /* 0x001f220000300800 */
[----:B-1----:R-:W-:Y:S02]  /*1d070*/  IMAD.MOV.U32 R22, RZ, RZ, R5 ;  /* 0x000000ffff167224 */ /* 0x002fe400078e0005 */
[----:B---3--:R-:W-:Y:S01]  /*1d080*/  IMAD R24, R23, UR4, RZ ;  /* 0x0000000417187c24 */ /* 0x008fe2000f8e02ff */
[----:B------:R-:W-:Y:S01]  /*1d090*/  PRMT R3, RZ, 0x7610, R3 ;  /* 0x00007610ff037816 */ /* 0x000fe20000000003 */
[----:B------:R-:W-:Y:S01]  /*1d0a0*/  @!P3 IMAD.MOV R22, RZ, RZ, -R22 ;  /* 0x000000ffff16b224 */ /* 0x000fe200078e0a16 */
[----:B------:R-:W-:Y:S01]  /*1d0b0*/  ISETP.GE.AND P3, PT, R85, RZ, PT ;  /* 0x000000ff5500720c */ /* 0x000fe20003f66270 */
        /* <DEDUP_REMOVED lines=15> */
[----:B------:R-:W2:Y:S02]  /*1d1b0*/  LDCU UR5, c[0x0][0x3b0] ;  /* 0x00007600ff0577ac */ /* 0x000ea40008000800 */
[----:B-1----:R-:W3:Y:S01]  /*1d1c0*/  LDL R5, [R1+0x1120] ;  /* 0x0011200001057983 */ /* 0x002ee20000100800 */
[----:B0-----:R-:W-:-:S02]  /*1d1d0*/  LEA.HI.X.SX32 R14, R22, R6, 0x1, P6 ;  /* 0x00000006160e7211 */ /* 0x001fc400030f0eff */
[----:B--2---:R-:W-:-:S06]  /*1d1e0*/  PRMT R4, RZ, 0x7610, R4 ;  /* 0x00007610ff047816 */ /* 0x004fcc0000000004 */
[----:B------:R0:W2:Y:S02]  /*1d1f0*/  @P0 LDG.E.U8 R4, desc[UR18][R24.64] ;  /* 0x0000001218040981 */ /* 0x0000a4000c1e1100 */
[----:B0-----:R-:W-:Y:S02]  /*1d200*/  @P0 IMAD.MOV.U32 R24, RZ, RZ, R12 ;  /* 0x000000ffff180224 */ /* 0x001fe400078e000c */
[----:B------:R-:W-:-:S05]  /*1d210*/  @P0 IMAD.MOV.U32 R25, RZ, RZ, R14 ;  /* 0x000000ffff190224 */ /* 0x000fca00078e000e */
[----:B------:R0:W2:Y:S01]  /*1d220*/  @P0 LDG.E.U8 R3, desc[UR18][R24.64] ;  /* 0x0000001218030981 */ /* 0x0000a2000c1e1100 */
[----:B------:R-:W-:-:S05]  /*1d230*/  @!P5 IMAD.IADD R15, R15, 0x1, -R8 ;  /* 0x000000010f0fd824 */ /* 0x000fca00078e0a08 */
[C---:B------:R-:W-:Y:S01]  /*1d240*/  ISETP.GT.U32.AND P5, PT, R8.reuse, R15, PT ;  /* 0x0000000f0800720c */ /* 0x040fe20003fa4070 */
[----:B------:R-:W-:Y:S01]  /*1d250*/  @!P3 IMAD.MOV R23, RZ, RZ, -R23 ;  /* 0x000000ffff17b224 */ /* 0x000fe200078e0a17 */
[C---:B------:R-:W-:Y:S02]  /*1d260*/  ISETP.GT.U32.AND P3, PT, R8.reuse, R10, PT ;  /* 0x0000000a0800720c */ /* 0x040fe40003f64070 */
[----:B----4-:R-:W-:-:S09]  /*1d270*/  ISETP.GT.U32.AND P6, PT, R8, R2, PT ;  /* 0x000000020800720c */ /* 0x010fd20003fc4070 */
[----:B------:R-:W-:-:S04]  /*1d280*/  @!P5 IMAD.IADD R15, R15, 0x1, -R8 ;  /* 0x000000010f0fd824 */ /* 0x000fc800078e0a08 */
[----:B------:R-:W-:Y:S01]  /*1d290*/  IMAD.MOV.U32 R22, RZ, RZ, R15 ;  /* 0x000000ffff167224 */ /* 0x000fe200078e000f */
[----:B0-----:R-:W-:-:S03]  /*1d2a0*/  SEL R24, R11, R23, !P4 ;  /* 0x000000170b187207 */ /* 0x001fc60006000000 */
[----:B------:R-:W-:Y:S01]  /*1d2b0*/  @!P1 IMAD.MOV R22, RZ, RZ, -R22 ;  /* 0x000000ffff169224 */ /* 0x000fe200078e0a16 */
[----:B---3--:R-:W-:Y:S01]  /*1d2c0*/  ISETP.GE.AND P1, PT, R85, RZ, PT ;  /* 0x000000ff5500720c */ /* 0x008fe20003f26270 */
[--C-:B------:R-:W-:Y:S02]  /*1d2d0*/  @!P3 IMAD.IADD R10, R10, 0x1, -R8.reuse ;  /* 0x000000010a0ab824 */ /* 0x100fe400078e0a08 */
[----:B------:R-:W-:Y:S01]  /*1d2e0*/  IMAD R24, R24, UR12, RZ ;  /* 0x0000000c18187c24 */ /* 0x000fe2000f8e02ff */
[----:B------:R-:W-:Y:S01]  /*1d2f0*/  SEL R23, R11, R22, !P4 ;  /* 0x000000160b177207 */ /* 0x000fe20006000000 */
[----:B------:R-:W-:Y:S01]  /*1d300*/  @!P6 IMAD.IADD R2, R2, 0x1, -R8 ;  /* 0x000000010202e824 */ /* 0x000fe200078e0a08 */
[----:B------:R0:W-:Y:S01]  /*1d310*/  STL [R1+0x618], R12 ;  /* 0x0006180c01007387 */ /* 0x0001e20000100800 */
[----:B------:R-:W-:Y:S01]  /*1d320*/  IMAD.MOV.U32 R22, RZ, RZ, R10 ;  /* 0x000000ffff167224 */ /* 0x000fe200078e000a */
[-C--:B------:R-:W-:Y:S01]  /*1d330*/  IADD3 R15, P6, PT, R24, R7.reuse, RZ ;  /* 0x00000007180f7210 */ /* 0x080fe20007fde0ff */
[----:B------:R-:W-:Y:S01]  /*1d340*/  IMAD R23, R23, UR4, RZ ;  /* 0x0000000417177c24 */ /* 0x000fe2000f8e02ff */
[----:B------:R-:W-:Y:S01]  /*1d350*/  PRMT R13, RZ, 0x7610, R13 ;  /* 0x00007610ff0d7816 */ /* 0x000fe2000000000d */
[----:B------:R-:W1:Y:S02]  /*1d360*/  LDCU UR4, c[0x0][0x3b0] ;  /* 0x00007600ff0477ac */ /* 0x000e640008000800 */
[----:B------:R-:W-:Y:S01]  /*1d370*/  @!P1 IMAD.MOV R22, RZ, RZ, -R22 ;  /* 0x000000ffff169224 */ /* 0x000fe200078e0a16 */
[C---:B------:R-:W-:Y:S01]  /*1d380*/  IADD3 R10, P1, PT, R23.reuse, R7, RZ ;  /* 0x00000007170a7210 */ /* 0x040fe20007f3e0ff */
[----:B------:R-:W3:Y:S03]  /*1d390*/  LDCU UR12, c[0x0][0x3b0] ;  /* 0x00007600ff0c77ac */ /* 0x000ee60008000800 */
[----:B0-----:R-:W-:-:S02]  /*1d3a0*/  LEA.HI.X.SX32 R12, R23, R6, 0x1, P1 ;  /* 0x00000006170c7211 */ /* 0x001fc400008f0eff */
[----:B------:R-:W-:Y:S01]  /*1d3b0*/  PRMT R25, RZ, 0x7610, R25 ;  /* 0x00007610ff197816 */ /* 0x000fe20000000019 */
[----:B--2---:R0:W-:Y:S04]  /*1d3c0*/  STL [R1+0x8c], R4 ;  /* 0x00008c0401007387 */ /* 0x0041e80000100800 */
[----:B0-----:R-:W2:Y:S04]  /*1d3d0*/  LDL.LU R4, [R1+0x64c] ;  /* 0x00064c0001047983 */ /* 0x001ea80000300800 */
[----:B------:R0:W-:Y:S02]  /*1d3e0*/  STL [R1+0x90], R17 ;  /* 0x0000901101007387 */ /* 0x0001e40000100800 */
[----:B0-----:R-:W-:-:S02]  /*1d3f0*/  LEA.HI.X.SX32 R17, R24, R6, 0x1, P6 ;  /* 0x0000000618117211 */ /* 0x001fc400030f0eff */
[----:B------:R-:W-:Y:S01]  /*1d400*/  SEL R24, R11, R22, !P4 ;  /* 0x000000160b187207 */ /* 0x000fe20006000000 */
[----:B------:R-:W-:Y:S02]  /*1d410*/  @P0 IMAD.MOV.U32 R22, RZ, RZ, R15 ;  /* 0x000000ffff160224 */ /* 0x000fe400078e000f */
[----:B------:R-:W-:Y:S01]  /*1d420*/  @P0 IMAD.MOV.U32 R23, RZ, RZ, R17 ;  /* 0x000000ffff170224 */ /* 0x000fe200078e0011 */
[----:B------:R-:W-:Y:S04]  /*1d430*/  STL [R1+0x614], R14 ;  /* 0x0006140e01007387 */ /* 0x000fe80000100800 */
[----:B------:R-:W4:Y:S04]  /*1d440*/  LDL R85, [R1+0x1114] ;  /* 0x0011140001557983 */ /* 0x000f280000100800 */
[----:B------:R0:W-:Y:S01]  /*1d450*/  STL [R1+0x80], R3 ;  /* 0x0000800301007387 */ /* 0x0001e20000100800 */
[----:B------:R-:W-:-:S03]  /*1d460*/  ISETP.GE.AND P6, PT, R5, RZ, PT ;  /* 0x000000ff0500720c */ /* 0x000fc60003fc6270 */
[----:B------:R1:W2:Y:S04]  /*1d470*/  @P0 LDG.E.U8 R13, desc[UR18][R22.64] ;  /* 0x00000012160d0981 */ /* 0x0002a8000c1e1100 */
[----:B0-----:R-:W3:Y:S04]  /*1d480*/  LDL.LU R3, [R1+0x320] ;  /* 0x0003200001037983 */ /* 0x001ee80000300800 */
[----:B------:R-:W3:Y:S01]  /*1d490*/  LDL.LU R14, [R1+0x31c] ;  /* 0x00031c00010e7983 */ /* 0x000ee20000300800 */
[----:B-1----:R-:W-:Y:S02]  /*1d4a0*/  @P0 IMAD.MOV.U32 R22, RZ, RZ, R10 ;  /* 0x000000ffff160224 */ /* 0x002fe400078e000a */
[----:B------:R-:W-:Y:S01]  /*1d4b0*/  @P0 IMAD.MOV.U32 R23, RZ, RZ, R12 ;  /* 0x000000ffff170224 */ /* 0x000fe200078e000c */
[----:B------:R-:W-:Y:S04]  /*1d4c0*/  STL [R1+0x620], R15 ;  /* 0x0006200f01007387 */ /* 0x000fe80000100800 */
[----:B------:R-:W-:Y:S04]  /*1d4d0*/  STL [R1+0x638], R10 ;  /* 0x0006380a01007387 */ /* 0x000fe80000100800 */
[----:B------:R-:W3:Y:S04]  /*1d4e0*/  LDL R5, [R1+0x1130] ;  /* 0x0011300001057983 */ /* 0x000ee80000100800 */
[----:B------:R0:W-:Y:S04]  /*1d4f0*/  STL [R1+0x61c], R17 ;  /* 0x00061c1101007387 */ /* 0x0001e80000100800 */
[----:B------:R1:W3:Y:S04]  /*1d500*/  @P0 LDG.E.U8 R25, desc[UR18][R22.64] ;  /* 0x0000001216190981 */ /* 0x0002e8000c1e1100 */
[----:B0-----:R-:W3:Y:S04]  /*1d510*/  LDL.LU R17, [R1+0x1364] ;  /* 0x0013640001117983 */ /* 0x001ee80000300800 */
[----:B------:R-:W3:Y:S01]  /*1d520*/  LDL.LU R15, [R1+0x1360] ;  /* 0x00136000010f7983 */ /* 0x000ee20000300800 */
[----:B------:R-:W-:-:S02]  /*1d530*/  ISETP.GT.U32.AND P5, PT, R8, R16, PT ;  /* 0x000000100800720c */ /* 0x000fc40003fa4070 */
[----:B------:R-:W-:-:S11]  /*1d540*/  ISETP.GT.U32.AND P3, PT, R8, R2, PT ;  /* 0x000000020800720c */ /* 0x000fd60003f64070 */
[----:B------:R-:W-:-:S05]  /*1d550*/  @!P5 IMAD.IADD R16, R16, 0x1, -R8 ;  /* 0x000000011010d824 */ /* 0x000fca00078e0a08 */
[----:B------:R-:W-:Y:S01]  /*1d560*/  ISETP.GT.U32.AND P5, PT, R8, R16, PT ;  /* 0x000000100800720c */ /* 0x000fe20003fa4070 */
[----:B------:R-:W-:Y:S01]  /*1d570*/  IMAD R24, R24, UR5, RZ ;  /* 0x0000000518187c24 */ /* 0x000fe2000f8e02ff */
[----:B------:R-:W-:Y:S01]  /*1d580*/  STL [R1+0x634], R12 ;  /* 0x0006340c01007387 */ /* 0x000fe20000100800 */
[--C-:B------:R-:W-:Y:S01]  /*1d590*/  @!P3 IMAD.IADD R2, R2, 0x1, -R8.reuse ;  /* 0x000000010202b824 */ /* 0x100fe200078e0a08 */
[----:B------:R-:W0:Y:S09]  /*1d5a0*/  LDCU UR5, c[0x0][0x3b0] ;  /* 0x00007600ff0577ac */ /* 0x000e320008000800 */
[----:B------:R-:W-:-:S04]  /*1d5b0*/  @!P5 IMAD.IADD R16, R16, 0x1, -R8 ;  /* 0x000000011010d824 */ /* 0x000fc800078e0a08 */
[----:B-1----:R-:W-:Y:S01]  /*1d5c0*/  IMAD.MOV.U32 R22, RZ, RZ, R16 ;  /* 0x000000ffff167224 */ /* 0x002fe200078e0010 */
[C---:B------:R-:W-:Y:S02]  /*1d5d0*/  IADD3 R16, P3, PT, R24.reuse, R7, RZ ;  /* 0x0000000718107210 */ /* 0x040fe40007f7e0ff */
[----:B----4-:R-:W-:Y:S01]  /*1d5e0*/  ISETP.GE.AND P5, PT, R85, RZ, PT ;  /* 0x000000ff5500720c */ /* 0x010fe20003fa6270 */
[----:B--2---:R1:W-:Y:S04]  /*1d5f0*/  STL [R1+0x7c], R13 ;  /* 0x00007c0d01007387 */ /* 0x0043e80000100800 */
[----:B-1----:R-:W2:Y:S04]  /*1d600*/  LDL.LU R13, [R1+0x135c] ;  /* 0x00135c00010d7983 */ /* 0x002ea80000300800 */
[----:B------:R-:W4:Y:S04]  /*1d610*/  LDL.LU R12, [R1+0x1358] ;  /* 0x00135800010c7983 */ /* 0x000f280000300800 */
[----:B------:R-:W4:Y:S04]  /*1d620*/  LDL.LU R10, [R1+0x1354] ;  /* 0x00135400010a7983 */ /* 0x000f280000300800 */
[----:B------:R-:W4:Y:S04]  /*1d630*/  LDL.LU R85, [R1+0x318] ;  /* 0x0003180001557983 */ /* 0x000f280000300800 */
[----:B------:R-:W-:Y:S04]  /*1d640*/  STL [R1+0x640], R16 ;  /* 0x0006401001007387 */ /* 0x000fe80000100800 */
[----:B---3--:R1:W-:Y:S02]  /*1d650*/  STL [R1+0x78], R25 ;  /* 0x0000781901007387 */ /* 0x0083e40000100800 */
[----:B-1----:R-:W-:Y:S01]  /*1d660*/  LEA.HI.X.SX32 R25, R24, R6, 0x1, P3 ;  /* 0x0000000618197211 */ /* 0x002fe200018f0eff */
[----:B------:R-:W-:Y:S01]  /*1d670*/  @P0 IMAD.MOV.U32 R24, RZ, RZ, R16 ;  /* 0x000000ffff180224 */ /* 0x000fe200078e0010 */
[----:B------:R-:W-:-:S06]  /*1d680*/  PRMT R15, RZ, 0x7610, R15 ;  /* 0x00007610ff0f7816 */ /* 0x000fcc000000000f */
[----:B------:R1:W3:Y:S01]  /*1d690*/  @P0 LDG.E.U8 R15, desc[UR18][R24.64] ;  /* 0x00000012180f0981 */ /* 0x0002e2000c1e1100 */
[----:B------:R-:W-:-:S05]  /*1d6a0*/  @!P6 IMAD.MOV R22, RZ, RZ, -R22 ;  /* 0x000000ffff16e224 */ /* 0x000fca00078e0a16 */
[----:B------:R-:W-:Y:S01]  /*1d6b0*/  SEL R23, R11, R22, !P4 ;  /* 0x000000160b177207 */ /* 0x000fe20006000000 */
[----:B------:R-:W-:Y:S01]  /*1d6c0*/  IMAD.MOV.U32 R22, RZ, RZ, R2 ;  /* 0x000000ffff167224 */ /* 0x000fe200078e0002 */
[----:B------:R-:W-:Y:S01]  /*1d6d0*/  ISETP.GT.U32.AND P6, PT, R8, R3, PT ;  /* 0x000000030800720c */ /* 0x000fe20003fc4070 */
[----:B------:R-:W4:Y:S02]  /*1d6e0*/  LDL.LU R2, [R1+0x1350] ;  /* 0x0013500001027983 */ /* 0x000f240000300800 */
[----:B------:R-:W-:Y:S02]  /*1d6f0*/  @!P5 IMAD.MOV R22, RZ, RZ, -R22 ;  /* 0x000000ffff16d224 */ /* 0x000fe400078e0a16 */
[----:B------:R-:W-:Y:S01]  /*1d700*/  IMAD R23, R23, UR13, RZ ;  /* 0x0000000d17177c24 */ /* 0x000fe2000f8e02ff */
[----:B------:R-:W-:Y:S01]  /*1d710*/  STL [R1+0x63c], R25 ;  /* 0x00063c1901007387 */ /* 0x000fe20000100800 */
[----:B--2---:R-:W-:-:S06]  /*1d720*/  PRMT R13, RZ, 0x7610, R13 ;  /* 0x00007610ff0d7816 */ /* 0x004fcc000000000d */
[----:B------:R-:W-:Y:S01]  /*1d730*/  @!P6 IMAD.IADD R3, R3, 0x1, -R8 ;  /* 0x000000010303e824 */ /* 0x000fe200078e0a08 */
[----:B------:R-:W-:Y:S01]  /*1d740*/  SEL R22, R11, R22, !P4 ;  /* 0x000000160b167207 */ /* 0x000fe20006000000 */
[----:B------:R-:W2:Y:S01]  /*1d750*/  LDCU UR13, c[0x0][0x3b0] ;  /* 0x00007600ff0d77ac */ /* 0x000ea20008000800 */
[----:B------:R-:W-:-:S03]  /*1d760*/  IADD3 R16, P5, PT, R23, R7, RZ ;  /* 0x0000000717107210 */ /* 0x000fc60007fbe0ff */
[----:B-1----:R-:W-:Y:S01]  /*1d770*/  IMAD R24, R22, UR4, RZ ;  /* 0x0000000416187c24 */ /* 0x002fe2000f8e02ff */
[----:B------:R-:W-:Y:S01]  /*1d780*/  LEA.HI.X.SX32 R23, R23, R6, 0x1, P5 ;  /* 0x0000000617177211 */ /* 0x000fe200028f0eff */
[----:B------:R-:W-:Y:S01]  /*1d790*/  @P0 IMAD.MOV.U32 R22, RZ, RZ, R16 ;  /* 0x000000ffff160224 */ /* 0x000fe200078e0010 */
[----:B------:R-:W-:Y:S01]  /*1d7a0*/  ISETP.GE.AND P6, PT, R5, RZ, PT ;  /* 0x000000ff0500720c */ /* 0x000fe20003fc6270 */
[----:B------:R-:W1:Y:S03]  /*1d7b0*/  LDCU UR4, c[0x0][0x3b0] ;  /* 0x00007600ff0477ac */ /* 0x000e660008000800 */
[----:B------:R0:W2:Y:S04]  /*1d7c0*/  @P0 LDG.E.U8 R13, desc[UR18][R22.64] ;  /* 0x00000012160d0981 */ /* 0x0000a8000c1e1100 */
[----:B---3--:R3:W-:Y:S04]  /*1d7d0*/  STL [R1+0x74], R15 ;  /* 0x0000740f01007387 */ /* 0x0087e80000100800 */
[----:B---3--:R-:W3:Y:S04]  /*1d7e0*/  LDL.LU R15, [R1+0x314] ;  /* 0x00031400010f7983 */ /* 0x008ee80000300800 */
[----:B------:R-:W3:Y:S04]  /*1d7f0*/  LDL R25, [R1+0x1110] ;  /* 0x0011100001197983 */ /* 0x000ee80000100800 */
[----:B------:R-:W-:Y:S04]  /*1d800*/  STL [R1+0x648], R16 ;  /* 0x0006481001007387 */ /* 0x000fe80000100800 */
[----:B------:R-:W3:Y:S04]  /*1d810*/  LDL.LU R5, [R1+0x310] ;  /* 0x0003100001057983 */ /* 0x000ee80000300800 */
[----:B------:R0:W-:Y:S04]  /*1d820*/  STL [R1+0x644], R23 ;  /* 0x0006441701007387 */ /* 0x0001e80000100800 */
[----:B0-----:R-:W3:Y:S01]  /*1d830*/  LDL R23, [R1+0x10fc] ;  /* 0x0010fc0001177983 */ /* 0x001ee20000100800 */
[----:B------:R-:W-:-:S13]  /*1d840*/  ISETP.GT.U32.AND P1, PT, R8, R4, PT ;  /* 0x000000040800720c */ /* 0x000fda0003f24070 */
[----:B------:R-:W-:-:S05]  /*1d850*/  @!P1 IMAD.IADD R4, R4, 0x1, -R8 ;  /* 0x0000000104049824 */ /* 0x000fca00078e0a08 */
[----:B------:R-:W-:-:S13]  /*1d860*/  ISETP.GT.U32.AND P1, PT, R8, R4, PT ;  /* 0x000000040800720c */ /* 0x000fda0003f24070 */
[----:B------:R-:W-:-:S04]  /*1d870*/  @!P1 IMAD.IADD R4, R4, 0x1, -R8 ;  /* 0x0000000104049824 */ /* 0x000fc800078e0a08 */
[----:B------:R-:W-:Y:S02]  /*1d880*/  IMAD.MOV.U32 R22, RZ, RZ, R4 ;  /* 0x000000ffff167224 */ /* 0x000fe400078e0004 */
[----:B------:R-:W3:Y:S02]  /*1d890*/  LDL R4, [R1+0x111c] ;  /* 0x00111c0001047983 */ /* 0x000ee40000100800 */
[----:B------:R-:W-:Y:S01]  /*1d8a0*/  @!P6 IMAD.MOV R22, RZ, RZ, -R22 ;  /* 0x000000ffff16e224 */ /* 0x000fe200078e0a16 */
[----:B----4-:R-:W-:Y:S01]  /*1d8b0*/  PRMT R2, RZ, 0x7610, R2 ;  /* 0x00007610ff027816 */ /* 0x010fe20000000002 */
[----:B--2---:R0:W-:Y:S02]  /*1d8c0*/  STL [R1+0x70], R13 ;  /* 0x0000700d01007387 */ /* 0x0041e40000100800 */
[----:B0-----:R-:W-:-:S04]  /*1d8d0*/  IADD3 R13, P1, PT, R24, R7, RZ ;  /* 0x00000007180d7210 */ /* 0x001fc80007f3e0ff */
[----:B------:R-:W-:Y:S02]  /*1d8e0*/  LEA.HI.X.SX32 R16, R24, R6, 0x1, P1 ;  /* 0x0000000618107211 */ /* 0x000fe400008f0eff */
[----:B------:R-:W-:Y:S01]  /*1d8f0*/  SEL R24, R11, R22, !P4 ;  /* 0x000000160b187207 */ /* 0x000fe20006000000 */
[----:B------:R-:W-:Y:S01]  /*1d900*/  @P0 IMAD.MOV.U32 R22, RZ, RZ, R13 ;  /* 0x000000ffff160224 */ /* 0x000fe200078e000d */
[----:B---3--:R-:W-:Y:S01]  /*1d910*/  ISETP.GE.AND P1, PT, R23, RZ, PT ;  /* 0x000000ff1700720c */ /* 0x008fe20003f26270 */
[----:B------:R-:W-:-:S05]  /*1d920*/  @P0 IMAD.MOV.U32 R23, RZ, RZ, R16 ;  /* 0x000000ffff170224 */ /* 0x000fca00078e0010 */
[----:B------:R0:W2:Y:S01]  /*1d930*/  @P0 LDG.E.U8 R2, desc[UR18][R22.64] ;  /* 0x0000001216020981 */ /* 0x0000a2000c1e1100 */
[----:B------:R-:W-:-:S13]  /*1d940*/  ISETP.GT.U32.AND P3, PT, R8, R14, PT ;  /* 0x0000000e0800720c */ /* 0x000fda0003f64070 */
[----:B------:R-:W-:Y:S01]  /*1d950*/  @!P3 IMAD.IADD R14, R14, 0x1, -R8 ;  /* 0x000000010e0eb824 */ /* 0x000fe200078e0a08 */
[----:B------:R-:W-:-:S04]  /*1d960*/  ISETP.GT.U32.AND P3, PT, R8, R3, PT ;  /* 0x000000030800720c */ /* 0x000fc80003f64070 */
[C---:B------:R-:W-:Y:S01]  /*1d970*/  ISETP.GT.U32.AND P5, PT, R8.reuse, R14, PT ;  /* 0x0000000e0800720c */ /* 0x040fe20003fa4070 */
[----:B------:R3:W-:Y:S01]  /*1d980*/  STL [R1+0x650], R13 ;  /* 0x0006500d01007387 */ /* 0x0007e20000100800 */
[----:B------:R-:W-:Y:S01]  /*1d990*/  ISETP.GT.U32.AND P6, PT, R8, R85, PT ;  /* 0x000000550800720c */ /* 0x000fe20003fc4070 */
[----:B------:R-:W-:Y:S01]  /*1d9a0*/  IMAD R24, R24, UR5, RZ ;  /* 0x0000000518187c24 */ /* 0x000fe2000f8e02ff */
[----:B0-----:R-:W-:Y:S01]  /*1d9b0*/  PRMT R22, RZ, 0x7610, R22 ;  /* 0x00007610ff167816 */ /* 0x001fe20000000016 */
[----:B------:R0:W-:Y:S01]  /*1d9c0*/  STL [R1+0x64c], R16 ;  /* 0x00064c1001007387 */ /* 0x0001e20000100800 */
[----:B------:R-:W4:Y:S03]  /*1d9d0*/  LDCU UR5, c[0x0][0x3b0] ;  /* 0x00007600ff0577ac */ /* 0x000f260008000800 */
[----:B---3--:R-:W3:Y:S04]  /*1d9e0*/  LDL R13, [R1+0x1150] ;  /* 0x00115000010d7983 */ /* 0x008ee80000100800 */
[--C-:B------:R-:W-:Y:S01]  /*1d9f0*/  @!P5 IMAD.IADD R14, R14, 0x1, -R8.reuse ;  /* 0x000000010e0ed824 */ /* 0x100fe200078e0a08 */
[----:B0-----:R-:W3:Y:S01]  /*1da00*/  LDL.LU R16, [R1+0x30c] ;  /* 0x00030c0001107983 */ /* 0x001ee20000300800 */
[----:B------:R-:W-:-:S02]  /*1da10*/  @!P3 IMAD.IADD R3, R3, 0x1, -R8 ;  /* 0x000000010303b824 */ /* 0x000fc400078e0a08 */
[----:B------:R-:W-:Y:S02]  /*1da20*/  @!P6 IMAD.IADD R85, R85, 0x1, -R8 ;  /* 0x000000015555e824 */ /* 0x000fe400078e0a08 */
[----:B------:R-:W-:Y:S01]  /*1da30*/  IMAD.MOV.U32 R23, RZ, RZ, R3 ;  /* 0x000000ffff177224 */ /* 0x000fe200078e0003 */
[----:B------:R-:W-:Y:S01]  /*1da40*/  ISETP.GE.AND P6, PT, R25, RZ, PT ;  /* 0x000000ff1900720c */ /* 0x000fe20003fc6270 */
[----:B--2---:R0:W-:Y:S04]  /*1da50*/  STL [R1+0x6c], R2 ;  /* 0x00006c0201007387 */ /* 0x0041e80000100800 */
[----:B------:R-:W2:Y:S01]  /*1da60*/  LDL.LU R3, [R1+0x134c] ;  /* 0x00134c0001037983 */ /* 0x000ea20000300800 */
[----:B0-----:R-:W-:-:S04]  /*1da70*/  IADD3 R2, P5, PT, R24, R7, RZ ;  /* 0x0000000718027210 */ /* 0x001fc80007fbe0ff */
[----:B------:R-:W-:Y:S01]  /*1da80*/  LEA.HI.X.SX32 R24, R24, R6, 0x1, P5 ;  /* 0x0000000618187211 */ /* 0x000fe200028f0eff */
[----:B------:R-:W-:Y:S04]  /*1da90*/  STL [R1+0x658], R2 ;  /* 0x0006580201007387 */ /* 0x000fe80000100800 */
[----:B------:R0:W-:Y:S01]  /*1daa0*/  STL [R1+0x654], R24 ;  /* 0x0006541801007387 */ /* 0x0001e20000100800 */
[----:B------:R-:W-:Y:S02]  /*1dab0*/  @P0 IMAD.MOV.U32 R25, RZ, RZ, R24 ;  /* 0x000000ffff190224 */ /* 0x000fe400078e0018 */
[----:B0-----:R-:W-:Y:S01]  /*1dac0*/  @P0 IMAD.MOV.U32 R24, RZ, RZ, R2 ;  /* 0x000000ffff180224 */ /* 0x001fe200078e0002 */
[----:B------:R-:W-:Y:S01]  /*1dad0*/  ISETP.GT.U32.AND P5, PT, R8, R5, PT ;  /* 0x000000050800720c */ /* 0x000fe20003fa4070 */
[----:B------:R-:W-:Y:S01]  /*1dae0*/  @!P1 IMAD.MOV R23, RZ, RZ, -R23 ;  /* 0x000000ffff179224 */ /* 0x000fe200078e0a17 */
[----:B------:R-:W3:Y:S04]  /*1daf0*/  LDL.LU R2, [R1+0x308] ;  /* 0x0003080001027983 */ /* 0x000ee80000300800 */
[----:B------:R1:W3:Y:S01]  /*1db00*/  @P0 LDG.E.U8 R22, desc[UR18][R24.64] ;  /* 0x0000001218160981 */ /* 0x0002e2000c1e1100 */
[----:B------:R-:W-:-:S05]  /*1db10*/  SEL R23, R11, R23, !P4 ;  /* 0x000000170b177207 */ /* 0x000fca0006000000 */
[----:B-1----:R-:W-:Y:S02]  /*1db20*/  IMAD R24, R23, UR4, RZ ;  /* 0x0000000417187c24 */ /* 0x002fe4000f8e02ff */
[----:B------:R-:W-:Y:S01]  /*1db30*/  @!P5 IMAD.IADD R5, R5, 0x1, -R8 ;  /* 0x000000010505d824 */ /* 0x000fe200078e0a08 */
[----:B--2---:R-:W-:Y:S01]  /*1db40*/  PRMT R3, RZ, 0x7610, R3 ;  /* 0x00007610ff037816 */ /* 0x004fe20000000003 */
[----:B------:R-:W0:Y:S01]  /*1db50*/  LDCU UR4, c[0x0][0x3b0] ;  /* 0x00007600ff0477ac */ /* 0x000e220008000800 */
[----:B---3--:R1:W-:Y:S02]  /*1db60*/  STL [R1+0x68], R22 ;  /* 0x0000681601007387 */ /* 0x0083e40000100800 */
[----:B-1----:R-:W-:Y:S01]  /*1db70*/  IMAD.MOV.U32 R22, RZ, RZ, R14 ;  /* 0x000000ffff167224 */ /* 0x002fe200078e000e */
[----:B------:R-:W-:-:S03]  /*1db80*/  IADD3 R14, P5, PT, R24, R7, RZ ;  /* 0x00000007180e7210 */ /* 0x000fc60007fbe0ff */
[----:B------:R-:W-:Y:S01]  /*1db90*/  @!P6 IMAD.MOV R22, RZ, RZ, -R22 ;  /* 0x000000ffff16e224 */ /* 0x000fe200078e0a16 */
[----:B------:R-:W-:Y:S02]  /*1dba0*/  LEA.HI.X.SX32 R24, R24, R6, 0x1, P5 ;  /* 0x0000000618187211 */ /* 0x000fe400028f0eff */
[----:B------:R-:W-:Y:S02]  /*1dbb0*/  ISETP.GE.AND P6, PT, R4, RZ, PT ;  /* 0x000000ff0400720c */ /* 0x000fe40003fc6270 */
[----:B------:R-:W2:Y:S01]  /*1dbc0*/  LDL R4, [R1+0x114c] ;  /* 0x00114c0001047983 */ /* 0x000ea20000100800 */
[----:B------:R-:W-:-:S03]  /*1dbd0*/  @P0 IMAD.MOV.U32 R25, RZ, RZ, R24 ;  /* 0x000000ffff190224 */ /* 0x000fc600078e0018 */
[----:B------:R-:W-:Y:S04]  /*1dbe0*/  STL [R1+0x660], R14 ;  /* 0x0006600e01007387 */ /* 0x000fe80000100800 */
[----:B------:R1:W-:Y:S02]  /*1dbf0*/  STL [R1+0x65c], R24 ;  /* 0x00065c1801007387 */ /* 0x0003e40000100800 */
[----:B-1----:R-:W-:-:S05]  /*1dc00*/  @P0 IMAD.MOV.U32 R24, RZ, RZ, R14 ;  /* 0x000000ffff180224 */ /* 0x002fca00078e000e */
[----:B------:R1:W3:Y:S01]  /*1dc10*/  @P0 LDG.E.U8 R3, desc[UR18][R24.64] ;  /* 0x0000001218030981 */ /* 0x0002e2000c1e1100 */
[----:B------:R-:W-:Y:S02]  /*1dc20*/  ISETP.GT.U32.AND P1, PT, R8, R85, PT ;  /* 0x000000550800720c */ /* 0x000fe40003f24070 */
[----:B------:R-:W-:-:S05]  /*1dc30*/  SEL R22, R11, R22, !P4 ;  /* 0x000000160b167207 */ /* 0x000fca0006000000 */
[----:B----4-:R-:W-:Y:S01]  /*1dc40*/  IMAD R22, R22, UR5, RZ ;  /* 0x0000000516167c24 */ /* 0x010fe2000f8e02ff */
[----:B------:R-:W-:Y:S01]  /*1dc50*/  PRMT R12, RZ, 0x7610, R12 ;  /* 0x00007610ff0c7816 */ /* 0x000fe2000000000c */
[----:B------:R-:W4:Y:S04]  /*1dc60*/  LDCU UR5, c[0x0][0x3b0] ;  /* 0x00007600ff0577ac */ /* 0x000f280008000800 */
[----:B------:R-:W-:Y:S01]  /*1dc70*/  @!P1 IMAD.IADD R85, R85, 0x1, -R8 ;  /* 0x0000000155559824 */ /* 0x000fe200078e0a08 */
[----:B------:R-:W-:Y:S02]  /*1dc80*/  ISETP.GE.AND P1, PT, R13, RZ, PT ;  /* 0x000000ff0d00720c */ /* 0x000fe40003f26270 */
[----:B------:R-:W-:-:S04]  /*1dc90*/  IADD3 R13, P5, PT, R22, R7, RZ ;  /* 0x00000007160d7210 */ /* 0x000fc80007fbe0ff */
[----:B------:R-:W-:Y:S01]  /*1dca0*/  LEA.HI.X.SX32 R14, R22, R6, 0x1, P5 ;  /* 0x00000006160e7211 */ /* 0x000fe200028f0eff */
[----:B-1----:R-:W-:-:S04]  /*1dcb0*/  @P0 IMAD.MOV.U32 R24, RZ, RZ, R13 ;  /* 0x000000ffff180224 */ /* 0x002fc800078e000d */
[----:B------:R-:W-:-:S05]  /*1dcc0*/  @P0 IMAD.MOV.U32 R25, RZ, RZ, R14 ;  /* 0x000000ffff190224 */ /* 0x000fca00078e000e */
[----:B------:R1:W2:Y:S01]  /*1dcd0*/  @P0 LDG.E.U8 R12, desc[UR18][R24.64] ;  /* 0x00000012180c0981 */ /* 0x0002a2000c1e1100 */
[----:B------:R-:W-:-:S13]  /*1dce0*/  ISETP.GT.U32.AND P3, PT, R8, R15, PT ;  /* 0x0000000f0800720c */ /* 0x000fda0003f64070 */
[----:B------:R-:W-:Y:S01]  /*1dcf0*/  @!P3 IMAD.IADD R15, R15, 0x1, -R8 ;  /* 0x000000010f0fb824 */ /* 0x000fe200078e0a08 */
[----:B---3--:R3:W-:Y:S04]  /*1dd00*/  STL [R1+0x64], R3 ;  /* 0x0000640301007387 */ /* 0x0087e80000100800 */
[----:B---3--:R-:W3:Y:S01]  /*1dd10*/  LDL R3, [R1+0x1134] ;  /* 0x0011340001037983 */ /* 0x008ee20000100800 */
[----:B------:R-:W-:Y:S01]  /*1dd20*/  ISETP.GT.U32.AND P3, PT, R8, R15, PT ;  /* 0x0000000f0800720c */ /* 0x000fe20003f64070 */
[----:B------:R-:W-:-:S04]  /*1dd30*/  IMAD.MOV.U32 R23, RZ, RZ, R85 ;  /* 0x000000ffff177224 */ /* 0x000fc800078e0055 */
[----:B------:R-:W-:Y:S01]  /*1dd40*/  @!P6 IMAD.MOV R23, RZ, RZ, -R23 ;  /* 0x000000ffff17e224 */ /* 0x000fe200078e0a17 */
[----:B------:R-:W-:-:S07]  /*1dd50*/  ISETP.GT.U32.AND P6, PT, R8, R5, PT ;  /* 0x000000050800720c */ /* 0x000fce0003fc4070 */
[----:B------:R-:W-:Y:S01]  /*1dd60*/  @!P3 IMAD.IADD R15, R15, 0x1, -R8 ;  /* 0x000000010f0fb824 */ /* 0x000fe200078e0a08 */
[----:B------:R-:W-:-:S03]  /*1dd70*/  ISETP.GT.U32.AND P3, PT, R8, R16, PT ;  /* 0x000000100800720c */ /* 0x000fc60003f64070 */
[----:B------:R-:W-:Y:S01]  /*1dd80*/  IMAD.MOV.U32 R22, RZ, RZ, R15 ;  /* 0x000000ffff167224 */ /* 0x000fe200078e000f */
[----:B-1----:R-:W-:-:S03]  /*1dd90*/  SEL R24, R11, R23, !P4 ;  /* 0x000000170b187207 */ /* 0x002fc60006000000 */
[----:B------:R-:W-:Y:S01]  /*1dda0*/  @!P1 IMAD.MOV R22, RZ, RZ, -R22 ;  /* 0x000000ffff169224 */ /* 0x000fe200078e0a16 */
[----:B------:R-:W-:Y:S01]  /*1ddb0*/  STL [R1+0x678], R13 ;  /* 0x0006780d01007387 */ /* 0x000fe20000100800 */
[----:B------:R-:W-:-:S04]  /*1ddc0*/  @!P6 IMAD.IADD R5, R5, 0x1, -R8 ;  /* 0x000000010505e824 */ /* 0x000fc800078e0a08 */
[----:B------:R-:W-:Y:S01]  /*1ddd0*/  @!P3 IMAD.IADD R16, R16, 0x1, -R8 ;  /* 0x000000011010b824 */ /* 0x000fe200078e0a08 */
[----:B--2---:R-:W-:Y:S01]  /*1dde0*/  ISETP.GE.AND P3, PT, R4, RZ, PT ;  /* 0x000000ff0400720c */ /* 0x004fe20003f66270 */
[----:B------:R-:W2:Y:S01]  /*1ddf0*/  LDL.LU R85, [R1+0x2ac] ;  /* 0x0002ac0001557983 */ /* 0x000ea20000300800 */
[----:B------:R-:W-:Y:S02]  /*1de00*/  SEL R23, R11, R22, !P4 ;  /* 0x000000160b177207 */ /* 0x000fe40006000000 */
[----:B------:R-:W-:Y:S01]  /*1de10*/  ISETP.GT.U32.AND P1, PT, R8, R16, PT ;  /* 0x000000100800720c */ /* 0x000fe20003f24070 */
[----:B------:R1:W-:Y:S01]  /*1de20*/  STL [R1+0x674], R14 ;  /* 0x0006740e01007387 */ /* 0x0003e20000100800 */
[----:B------:R-:W-:Y:S01]  /*1de30*/  IMAD R24, R24, UR12, RZ ;  /* 0x0000000c18187c24 */ /* 0x000fe2000f8e02ff */
[----:B------:R-:W-:Y:S01]  /*1de40*/  PRMT R10, RZ, 0x7610, R10 ;  /* 0x00007610ff0a7816 */ /* 0x000fe2000000000a */
[----:B------:R-:W-:Y:S01]  /*1de50*/  IMAD.MOV.U32 R22, RZ, RZ, R5 ;  /* 0x000000ffff167224 */ /* 0x000fe200078e0005 */
[----:B------:R-:W-:Y:S01]  /*1de60*/  PRMT R17, RZ, 0x7610, R17 ;  /* 0x00007610ff117816 */ /* 0x000fe20000000011 */
[----:B0-----:R-:W-:Y:S01]  /*1de70*/  IMAD R23, R23, UR4, RZ ;  /* 0x0000000417177c24 */ /* 0x001fe2000f8e02ff */
[----:B------:R-:W-:Y:S01]  /*1de80*/  ISETP.GT.U32.AND P5, PT, R8, R2, PT ;  /* 0x000000020800720c */ /* 0x000fe20003fa4070 */
[----:B------:R-:W0:Y:S01]  /*1de90*/  LDCU UR4, c[0x0][0x3b0] ;  /* 0x00007600ff0477ac */ /* 0x000e220008000800 */
[----:B-1----:R-:W2:Y:S01]  /*1dea0*/  LDL R14, [R1+0x1138] ;  /* 0x00113800010e7983 */ /* 0x002ea20000100800 */
[----:B------:R-:W1:Y:S03]  /*1deb0*/  LDCU UR12, c[0x0][0x3b0] ;  /* 0x00007600ff0c77ac */ /* 0x000e660008000800 */
[----:B------:R-:W2:Y:S04]  /*1dec0*/  LDL.LU R4, [R1+0x1cc] ;  /* 0x0001cc0001047983 */ /* 0x000ea80000300800 */
[----:B------:R-:W2:Y:S04]  /*1ded0*/  LDL.LU R5, [R1+0x1ac] ;  /* 0x0001ac0001057983 */ /* 0x000ea80000300800 */
[----:B------:R0:W-:Y:S01]  /*1dee0*/  STL [R1+0x60], R12 ;  /* 0x0000600c01007387 */ /* 0x0001e20000100800 */
[----:B------:R-:W-:Y:S01]  /*1def0*/  @!P3 IMAD.MOV R22, RZ, RZ, -R22 ;  /* 0x000000ffff16b224 */ /* 0x000fe200078e0a16 */
[-C--:B------:R-:W-:Y:S01]  /*1df00*/  IADD3 R25, P3, PT, R23, R7.reuse, RZ ;  /* 0x0000000717197210 */ /* 0x080fe20007f7e0ff */
[----:B------:R-:W-:Y:S01]  /*1df10*/  @!P1 IMAD.IADD R16, R16, 0x1, -R8 ;  /* 0x0000000110109824 */ /* 0x000fe200078e0a08 */
[----:B0-----:R-:W-:-:S04]  /*1df20*/  IADD3 R12, P6, PT, R24, R7, RZ ;  /* 0x00000007180c7210 */ /* 0x001fc80007fde0ff */
[----:B------:R-:W-:Y:S02]  /*1df30*/  LEA.HI.X.SX32 R13, R24, R6, 0x1, P6 ;  /* 0x00000006180d7211 */ /* 0x000fe400030f0eff */
[----:B------:R-:W-:Y:S01]  /*1df40*/  SEL R24, R11, R22, !P4 ;  /* 0x000000160b187207 */ /* 0x000fe20006000000 */
[----:B------:R-:W-:Y:S01]  /*1df50*/  @P0 IMAD.MOV.U32 R22, RZ, RZ, R12 ;  /* 0x000000ffff160224 */ /* 0x000fe200078e000c */
[----:B------:R-:W-:Y:S04]  /*1df60*/  STL [R1+0x680], R12 ;  /* 0x0006800c01007387 */ /* 0x000fe80000100800 */
[----:B------:R-:W-:Y:S04]  /*1df70*/  STL [R1+0x688], R25 ;  /* 0x0006881901007387 */ /* 0x000fe80000100800 */
[----:B------:R-:W2:Y:S04]  /*1df80*/  LDL R15, [R1+0x1148] ;  /* 0x00114800010f7983 */ /* 0x000ea80000100800 */
[----:B------:R0:W-:Y:S01]  /*1df90*/  STL [R1+0x67c], R13 ;  /* 0x00067c0d01007387 */ /* 0x0001e20000100800 */
[----:B---3--:R-:W-:-:S02]  /*1dfa0*/  ISETP.GE.AND P1, PT, R3, RZ, PT ;  /* 0x000000ff0300720c */ /* 0x008fc40003f26270 */
[----:B------:R-:W-:Y:S01]  /*1dfb0*/  LEA.HI.X.SX32 R3, R23, R6, 0x1, P3 ;  /* 0x0000000617037211 */ /* 0x000fe200018f0eff */
[----:B------:R-:W-:Y:S02]  /*1dfc0*/  @P0 IMAD.MOV.U32 R23, RZ, RZ, R13 ;  /* 0x000000ffff170224 */ /* 0x000fe400078e000d */
[----:B0-----:R-:W3:Y:S04]  /*1dfd0*/  LDL.LU R13, [R1+0x1348] ;  /* 0x00134800010d7983 */ /* 0x001ee80000300800 */
[----:B------:R0:W3:Y:S01]  /*1dfe0*/  @P0 LDG.E.U8 R10, desc[UR18][R22.64] ;  /* 0x00000012160a0981 */ /* 0x0000e2000c1e1100 */
[----:B------:R-:W-:Y:S02]  /*1dff0*/  @!P5 IMAD.IADD R2, R2, 0x1, -R8 ;  /* 0x000000010202d824 */ /* 0x000fe400078e0a08 */
[----:B----4-:R-:W-:Y:S01]  /*1e000*/  IMAD R24, R24, UR5, RZ ;  /* 0x0000000518187c24 */ /* 0x010fe2000f8e02ff */
[----:B------:R-:W4:Y:S01]  /*1e010*/  LDL.LU R12, [R1+0x1344] ;  /* 0x00134400010c7983 */ /* 0x000f220000300800 */
[----:B------:R-:W1:Y:S01]  /*1e020*/  LDCU UR5, c[0x0][0x3b0] ;  /* 0x00007600ff0577ac */ /* 0x000e620008000800 */
[----:B0-----:R-:W-:-:S02]  /*1e030*/  @P0 IMAD.MOV.U32 R22, RZ, RZ, R25 ;  /* 0x000000ffff160224 */ /* 0x001fc400078e0019 */
[----:B------:R-:W-:-:S05]  /*1e040*/  @P0 IMAD.MOV.U32 R23, RZ, RZ, R3 ;  /* 0x000000ffff170224 */ /* 0x000fca00078e0003 */
[----:B------:R0:W4:Y:S01]  /*1e050*/  @P0 LDG.E.U8 R17, desc[UR18][R22.64] ;  /* 0x0000001216110981 */ /* 0x000122000c1e1100 */
[----:B------:R-:W-:-:S03]  /*1e060*/  ISETP.GT.U32.AND P5, PT, R8, R2, PT ;  /* 0x000000020800720c */ /* 0x000fc60003fa4070 */
[----:B------:R-:W-:Y:S01]  /*1e070*/  STL [R1+0x684], R3 ;  /* 0x0006840301007387 */ /* 0x000fe20000100800 */
[----:B0-----:R-:W-:-:S09]  /*1e080*/  IMAD.MOV.U32 R22, RZ, RZ, R16 ;  /* 0x000000ffff167224 */ /* 0x001fd200078e0010 */
[----:B------:R-:W-:Y:S01]  /*1e090*/  @!P5 IMAD.IADD R2, R2, 0x1, -R8 ;  /* 0x000000010202d824 */ /* 0x000fe200078e0a08 */
[----:B------:R-:W-:Y:S02]  /*1e0a0*/  IADD3 R16, P5, PT, R24, R7, RZ ;  /* 0x0000000718107210 */ /* 0x000fe40007fbe0ff */
[----:B--2---:R-:W-:Y:S01]  /*1e0b0*/  ISETP.GE.AND P3, PT, R14, RZ, PT ;  /* 0x000000ff0e00720c */ /* 0x004fe20003f66270 */
[----:B---3--:R0:W-:Y:S01]  /*1e0c0*/  STL [R1+0x5c], R10 ;  /* 0x00005c0a01007387 */ /* 0x0081e20000100800 */
[----:B------:R-:W-:-:S03]  /*1e0d0*/  PRMT R13, RZ, 0x7610, R13 ;  /* 0x00007610ff0d7816 */ /* 0x000fc6000000000d */
[----:B0-----:R-:W2:Y:S04]  /*1e0e0*/  LDL.LU R10, [R1+0x1340] ;  /* 0x00134000010a7983 */ /* 0x001ea80000300800 */
[----:B------:R-:W3:Y:S04]  /*1e0f0*/  LDL.LU R3, [R1+0x133c] ;  /* 0x00133c0001037983 */ /* 0x000ee80000300800 */
[----:B------:R-:W3:Y:S04]  /*1e100*/  LDL.LU R14, [R1+0x1a8] ;  /* 0x0001a800010e7983 */ /* 0x000ee80000300800 */
[----:B------:R-:W-:Y:S04]  /*1e110*/  STL [R1+0x690], R16 ;  /* 0x0006901001007387 */ /* 0x000fe80000100800 */
[----:B----4-:R0:W-:Y:S02]  /*1e120*/  STL [R1+0x58], R17 ;  /* 0x0000581101007387 */ /* 0x0101e40000100800 */
[----:B0-----:R-:W-:Y:S01]  /*1e130*/  LEA.HI.X.SX32 R17, R24, R6, 0x1, P5 ;  /* 0x0000000618117211 */ /* 0x001fe200028f0eff */
[----:B------:R-:W-:-:S04]  /*1e140*/  @P0 IMAD.MOV.U32 R24, RZ, RZ, R16 ;  /* 0x000000ffff180224 */ /* 0x000fc800078e0010 */
[----:B------:R-:W-:-:S05]  /*1e150*/  @P0 IMAD.MOV.U32 R25, RZ, RZ, R17 ;  /* 0x000000ffff190224 */ /* 0x000fca00078e0011 */
[----:B------:R0:W4:Y:S01]  /*1e160*/  @P0 LDG.E.U8 R13, desc[UR18][R24.64] ;  /* 0x00000012180d0981 */ /* 0x000122000c1e1100 */
[----:B------:R-:W-:Y:S01]  /*1e170*/  @!P1 IMAD.MOV R22, RZ, RZ, -R22 ;  /* 0x000000ffff169224 */ /* 0x000fe200078e0a16 */
[----:B------:R-:W-:-:S04]  /*1e180*/  ISETP.GT.U32.AND P1, PT, R8, R4, PT ;  /* 0x000000040800720c */ /* 0x000fc80003f24070 */
[----:B------:R-:W-:Y:S01]  /*1e190*/  SEL R23, R11, R22, !P4 ;  /* 0x000000160b177207 */ /* 0x000fe20006000000 */
[----:B------:R-:W-:Y:S02]  /*1e1a0*/  IMAD.MOV.U32 R22, RZ, RZ, R2 ;  /* 0x000000ffff167224 */ /* 0x000fe400078e0002 */
[----:B------:R-:W4:Y:S02]  /*1e1b0*/  LDL.LU R2, [R1+0x1338] ;  /* 0x0013380001027983 */ /* 0x000f240000300800 */
[----:B------:R-:W-:Y:S01]  /*1e1c0*/  IMAD R23, R23, UR13, RZ ;  /* 0x0000000d17177c24 */ /* 0x000fe2000f8e02ff */
[----:B--2---:R-:W-:Y:S01]  /*1e1d0*/  PRMT R10, RZ, 0x7610, R10 ;  /* 0x00007610ff0a7816 */ /* 0x004fe2000000000a */
[----:B------:R2:W-:Y:S01]  /*1e1e0*/  STL [R1+0x68c], R17 ;  /* 0x00068c1101007387 */ /* 0x0005e20000100800 */
[----:B------:R-:W-:Y:S01]  /*1e1f0*/  @!P3 IMAD.MOV R22, RZ, RZ, -R22 ;  /* 0x000000ffff16b224 */ /* 0x000fe200078e0a16 */
[----:B------:R-:W-:Y:S01]  /*1e200*/  ISETP.GT.U32.AND P6, PT, R8, R85, PT ;  /* 0x000000550800720c */ /* 0x000fe20003fc4070 */
[----:B------:R-:W-:Y:S01]  /*1e210*/  @!P1 IMAD.IADD R4, R4, 0x1, -R8 ;  /* 0x0000000104049824 */ /* 0x000fe200078e0a08 */
[----:B------:R-:W4:Y:S01]  /*1e220*/  LDL R16, [R1+0x112c] ;  /* 0x00112c0001107983 */ /* 0x000f220000100800 */
[----:B------:R-:W-:Y:S01]  /*1e230*/  ISETP.GE.AND P1, PT, R15, RZ, PT ;  /* 0x000000ff0f00720c */ /* 0x000fe20003f26270 */
[----:B------:R-:W1:Y:S02]  /*1e240*/  LDCU UR13, c[0x0][0x3b0] ;  /* 0x00007600ff0d77ac */ /* 0x000e640008000800 */
[----:B--2---:R-:W2:Y:S01]  /*1e250*/  LDL.LU R17, [R1+0x1a4] ;  /* 0x0001a40001117983 */ /* 0x004ea20000300800 */
[----:B------:R-:W-:-:S05]  /*1e260*/  SEL R22, R11, R22, !P4 ;  /* 0x000000160b167207 */ /* 0x000fca0006000000 */
[----:B0-----:R-:W-:Y:S01]  /*1e270*/  IMAD R24, R22, UR4, RZ ;  /* 0x0000000416187c24 */ /* 0x001fe2000f8e02ff */
[----:B---3--:R-:W-:Y:S01]  /*1e280*/  PRMT R3, RZ, 0x7610, R3 ;  /* 0x00007610ff037816 */ /* 0x008fe20000000003 */
[----:B------:R-:W-:Y:S01]  /*1e290*/  @!P6 IMAD.IADD R85, R85, 0x1, -R8 ;  /* 0x000000015555e824 */ /* 0x000fe200078e0a08 */
[C---:B------:R-:W-:Y:S01]  /*1e2a0*/  ISETP.GT.U32.AND P5, PT, R8.reuse, R5, PT ;  /* 0x000000050800720c */ /* 0x040fe20003fa4070 */
[----:B------:R-:W0:Y:S01]  /*1e2b0*/  LDCU UR4, c[0x0][0x3b0] ;  /* 0x00007600ff0477ac */ /* 0x000e220008000800 */
[----:B----4-:R3:W-:Y:S02]  /*1e2c0*/  STL [R1+0x54], R13 ;  /* 0x0000540d01007387 */ /* 0x0107e40000100800 */
[----:B------:R-:W-:Y:S02]  /*1e2d0*/  ISETP.GT.U32.AND P6, PT, R8, R85, PT ;  /* 0x000000550800720c */ /* 0x000fe40003fc4070 */
[----:B------:R-:W4:Y:S01]  /*1e2e0*/  LDL R25, [R1+0x1174] ;  /* 0x0011740001197983 */ /* 0x000f220000100800 */
[----:B---3--:R-:W-:-:S04]  /*1e2f0*/  IADD3 R13, P3, PT, R23, R7, RZ ;  /* 0x00000007170d7210 */ /* 0x008fc80007f7e0ff */
[----:B------:R-:W-:Y:S01]  /*1e300*/  LEA.HI.X.SX32 R15, R23, R6, 0x1, P3 ;  /* 0x00000006170f7211 */ /* 0x000fe200018f0eff */
[----:B------:R-:W-:-:S04]  /*1e310*/  @P0 IMAD.MOV.U32 R22, RZ, RZ, R13 ;  /* 0x000000ffff160224 */ /* 0x000fc800078e000d */
[----:B------:R-:W-:-:S05]  /*1e320*/  @P0 IMAD.MOV.U32 R23, RZ, RZ, R15 ;  /* 0x000000ffff170224 */ /* 0x000fca00078e000f */
[----:B------:R3:W2:Y:S01]  /*1e330*/  @P0 LDG.E.U8 R10, desc[UR18][R22.64] ;  /* 0x00000012160a0981 */ /* 0x0006a2000c1e1100 */
[----:B------:R-:W-:-:S03]  /*1e340*/  @!P6 IMAD.IADD R85, R85, 0x1, -R8 ;  /* 0x000000015555e824 */ /* 0x000fc600078e0a08 */
[----:B------:R0:W-:Y:S04]  /*1e350*/  STL [R1+0x698], R13 ;  /* 0x0006980d01007387 */ /* 0x0001e80000100800 */
[----:B------:R-:W-:Y:S01]  /*1e360*/  STL [R1+0x694], R15 ;  /* 0x0006940f01007387 */ /* 0x000fe20000100800 */
[----:B---3--:R-:W-:-:S03]  /*1e370*/  IMAD.MOV.U32 R22, RZ, RZ, R85 ;  /* 0x000000ffff167224 */ /* 0x008fc600078e0055 */
[----:B0-----:R-:W3:Y:S04]  /*1e380*/  LDL.LU R13, [R1+0x1a0] ;  /* 0x0001a000010d7983 */ /* 0x001ee80000300800 */
[----:B------:R-:W3:Y:S01]  /*1e390*/  LDL R85, [R1+0x1170] ;  /* 0x0011700001557983 */ /* 0x000ee20000100800 */
[----:B------:R-:W-:-:S03]  /*1e3a0*/  @!P1 IMAD.MOV R22, RZ, RZ, -R22 ;  /* 0x000000ffff169224 */ /* 0x000fc600078e0a16 */
[----:B--2---:R0:W-:Y:S02]  /*1e3b0*/  STL [R1+0x50], R10 ;  /* 0x0000500a01007387 */ /* 0x0041e40000100800 */
[----:B0-----:R-:W-:-:S04]  /*1e3c0*/  IADD3 R10, P6, PT, R24, R7, RZ ;  /* 0x00000007180a7210 */ /* 0x001fc80007fde0ff */
[----:B------:R-:W-:Y:S02]  /*1e3d0*/  LEA.HI.X.SX32 R15, R24, R6, 0x1, P6 ;  /* 0x00000006180f7211 */ /* 0x000fe400030f0eff */
[----:B------:R-:W-:Y:S01]  /*1e3e0*/  SEL R24, R11, R22, !P4 ;  /* 0x000000160b187207 */ /* 0x000fe20006000000 */
[----:B------:R-:W-:Y:S02]  /*1e3f0*/  @P0 IMAD.MOV.U32 R22, RZ, RZ, R10 ;  /* 0x000000ffff160224 */ /* 0x000fe400078e000a */
[----:B------:R-:W-:-:S05]  /*1e400*/  @P0 IMAD.MOV.U32 R23, RZ, RZ, R15 ;  /* 0x000000ffff170224 */ /* 0x000fca00078e000f */
[----:B------:R0:W2:Y:S01]  /*1e410*/  @P0 LDG.E.U8 R3, desc[UR18][R22.64] ;  /* 0x0000001216030981 */ /* 0x0000a2000c1e1100 */
[----:B------:R-:W-:Y:S01]  /*1e420*/  @!P5 IMAD.IADD R5, R5, 0x1, -R8 ;  /* 0x000000010505d824 */ /* 0x000fe200078e0a08 */
[----:B------:R-:W-:-:S04]  /*1e430*/  ISETP.GT.U32.AND P5, PT, R8, R4, PT ;  /* 0x000000040800720c */ /* 0x000fc80003fa4070 */
[----:B------:R-:W-:Y:S01]  /*1e440*/  ISETP.GT.U32.AND P3, PT, R8, R5, PT ;  /* 0x000000050800720c */ /* 0x000fe20003f64070 */
[----:B-1----:R-:W-:Y:S01]  /*1e450*/  IMAD R24, R24, UR5, RZ ;  /* 0x0000000518187c24 */ /* 0x002fe2000f8e02ff */
[----:B------:R-:W-:Y:S01]  /*1e460*/  ISETP.GT.U32.AND P1, PT, R8, R14, PT ;  /* 0x0000000e0800720c */ /* 0x000fe20003f24070 */
[----:B------:R1:W-:Y:S01]  /*1e470*/  STL [R1+0x6a0], R10 ;  /* 0x0006a00a01007387 */ /* 0x0003e20000100800 */
[----:B------:R-:W-:Y:S01]  /*1e480*/  ISETP.GE.AND P6, PT, R16, RZ, PT ;  /* 0x000000ff1000720c */ /* 0x000fe20003fc6270 */
[----:B------:R-:W2:Y:S02]  /*1e490*/  LDCU UR5, c[0x0][0x3b0] ;  /* 0x00007600ff0577ac */ /* 0x000ea40008000800 */
[----:B------:R3:W-:Y:S02]  /*1e4a0*/  STL [R1+0x69c], R15 ;  /* 0x00069c0f01007387 */ /* 0x0007e40000100800 */
[----:B------:R-:W-:-:S04]  /*1e4b0*/  @!P5 IMAD.IADD R4, R4, 0x1, -R8 ;  /* 0x000000010404d824 */ /* 0x000fc800078e0a08 */
[----:B------:R-:W-:Y:S01]  /*1e4c0*/  @!P3 IMAD.IADD R5, R5, 0x1, -R8 ;  /* 0x000000010505b824 */ /* 0x000fe200078e0a08 */
[C---:B-1----:R-:W-:Y:S01]  /*1e4d0*/  IADD3 R10, P3, PT, R24.reuse, R7, RZ ;  /* 0x00000007180a7210 */ /* 0x042fe20007f7e0ff */
[----:B0-----:R-:W-:Y:S01]  /*1e4e0*/  IMAD.MOV.U32 R23, RZ, RZ, R4 ;  /* 0x000000ffff177224 */ /* 0x001fe200078e0004 */
[----:B---3--:R-:W3:Y:S02]  /*1e4f0*/  LDL R15, [R1+0x1158] ;  /* 0x00115800010f7983 */ /* 0x008ee40000100800 */
[----:B------:R-:W-:Y:S01]  /*1e500*/  LEA.HI.X.SX32 R24, R24, R6, 0x1, P3 ;  /* 0x0000000618187211 */ /* 0x000fe200018f0eff */
[----:B------:R-:W-:Y:S01]  /*1e510*/  @!P1 IMAD.IADD R14, R14, 0x1, -R8 ;  /* 0x000000010e0e9824 */ /* 0x000fe200078e0a08 */
[----:B------:R-:W3:Y:S01]  /*1e520*/  LDL.LU R16, [R1+0x19c] ;  /* 0x00019c0001107983 */ /* 0x000ee20000300800 */
[----:B----4-:R-:W-:Y:S02]  /*1e530*/  ISETP.GE.AND P1, PT, R25, RZ, PT ;  /* 0x000000ff1900720c */ /* 0x010fe40003f26270 */
[----:B------:R-:W-:Y:S01]  /*1e540*/  @P0 IMAD.MOV.U32 R25, RZ, RZ, R24 ;  /* 0x000000ffff190224 */ /* 0x000fe200078e0018 */
[----:B------:R-:W-:Y:S01]  /*1e550*/  PRMT R22, RZ, 0x7610, R22 ;  /* 0x00007610ff167816 */ /* 0x000fe20000000016 */
[----:B--2---:R-:W-:Y:S04]  /*1e560*/  STL [R1+0x12cc], R3 ;  /* 0x0012cc0301007387 */ /* 0x004fe80000100800 */
[----:B------:R-:W2:Y:S04]  /*1e570*/  LDL.LU R4, [R1+0x1334] ;  /* 0x0013340001047983 */ /* 0x000ea80000300800 */
[----:B------:R-:W-:Y:S04]  /*1e580*/  STL [R1+0x6b8], R10 ;  /* 0x0006b80a01007387 */ /* 0x000fe80000100800 */
[----:B------:R0:W-:Y:S02]  /*1e590*/  STL [R1+0x6b4], R24 ;  /* 0x0006b41801007387 */ /* 0x0001e40000100800 */
[----:B0-----:R-:W-:-:S02]  /*1e5a0*/  @P0 IMAD.MOV.U32 R24, RZ, RZ, R10 ;  /* 0x000000ffff180224 */ /* 0x001fc400078e000a */
[----:B------:R-:W-:Y:S01]  /*1e5b0*/  @!P6 IMAD.MOV R23, RZ, RZ, -R23 ;  /* 0x000000ffff17e224 */ /* 0x000fe200078e0a17 */
[C---:B------:R-:W-:Y:S01]  /*1e5c0*/  ISETP.GT.U32.AND P3, PT, R8.reuse, R14, PT ;  /* 0x0000000e0800720c */ /* 0x040fe20003f64070 */
[----:B------:R-:W4:Y:S04]  /*1e5d0*/  LDL.LU R10, [R1+0x194] ;  /* 0x00019400010a7983 */ /* 0x000f280000300800 */
[----:B------:R0:W2:Y:S01]  /*1e5e0*/  @P0 LDG.E.U8 R22, desc[UR18][R24.64] ;  /* 0x0000001218160981 */ /* 0x0000a2000c1e1100 */
[----:B------:R-:W-:Y:S02]  /*1e5f0*/  ISETP.GT.U32.AND P6, PT, R8, R13, PT ;  /* 0x0000000d0800720c */ /* 0x000fe40003fc4070 */
[----:B------:R-:W-:-:S05]  /*1e600*/  SEL R23, R11, R23, !P4 ;  /* 0x000000170b177207 */ /* 0x000fca0006000000 */
[----:B0-----:R-:W-:Y:S01]  /*1e610*/  IMAD R24, R23, UR4, RZ ;  /* 0x0000000417187c24 */ /* 0x001fe2000f8e02ff */
[----:B------:R-:W-:Y:S01]  /*1e620*/  PRMT R2, RZ, 0x7610, R2 ;  /* 0x00007610ff027816 */ /* 0x000fe20000000002 */
[----:B------:R-:W-:-:S04]  /*1e630*/  @!P3 IMAD.IADD R14, R14, 0x1, -R8 ;  /* 0x000000010e0eb824 */ /* 0x000fc800078e0a08 */
[----:B------:R-:W-:Y:S01]  /*1e640*/  @!P6 IMAD.IADD R13, R13, 0x1, -R8 ;  /* 0x000000010d0de824 */ /* 0x000fe200078e0a08 */
[----:B---3--:R-:W-:Y:S01]  /*1e650*/  ISETP.GE.AND P3, PT, R15, RZ, PT ;  /* 0x000000ff0f00720c */ /* 0x008fe20003f66270 */
[----:B--2---:R0:W-:Y:S01]  /*1e660*/  STL [R1+0x48], R22 ;  /* 0x0000481601007387 */ /* 0x0041e20000100800 */
[----:B------:R-:W-:Y:S01]  /*1e670*/  ISETP.GT.U32.AND P5, PT, R8, R17, PT ;  /* 0x000000110800720c */ /* 0x000fe20003fa4070 */
[----:B------:R-:W1:Y:S01]  /*1e680*/  LDCU UR4, c[0x0][0x3b0] ;  /* 0x00007600ff0477ac */ /* 0x000e620008000800 */
[----:B0-----:R-:W-:Y:S01]  /*1e690*/  IMAD.MOV.U32 R22, RZ, RZ, R5 ;  /* 0x000000ffff167224 */ /* 0x001fe200078e0005 */
[----:B------:R-:W-:-:S04]  /*1e6a0*/  IADD3 R5, P6, PT, R24, R7, RZ ;  /* 0x0000000718057210 */ /* 0x000fc80007fde0ff */
[----:B------:R-:W-:Y:S01]  /*1e6b0*/  LEA.HI.X.SX32 R15, R24, R6, 0x1, P6 ;  /* 0x00000006180f7211 */ /* 0x000fe200030f0eff */
[----:B------:R-:W-:-:S04]  /*1e6c0*/  @P0 IMAD.MOV.U32 R24, RZ, RZ, R5 ;  /* 0x000000ffff180224 */ /* 0x000fc800078e0005 */
[----:B------:R-:W-:-:S05]  /*1e6d0*/  @P0 IMAD.MOV.U32 R25, RZ, RZ, R15 ;  /* 0x000000ffff190224 */ /* 0x000fca00078e000f */
[----:B------:R-:W2:Y:S01]  /*1e6e0*/  @P0 LDG.E.U8 R2, desc[UR18][R24.64] ;  /* 0x0000001218020981 */ /* 0x000ea2000c1e1100 */
[----:B------:R-:W-:Y:S01]  /*1e6f0*/  @!P1 IMAD.MOV R22, RZ, RZ, -R22 ;  /* 0x000000ffff169224 */ /* 0x000fe200078e0a16 */
[----:B------:R-:W-:Y:S02]  /*1e700*/  ISETP.GE.AND P1, PT, R85, RZ, PT ;  /* 0x000000ff5500720c */ /* 0x000fe40003f26270 */
[----:B------:R-:W3:Y:S04]  /*1e710*/  LDL R85, [R1+0x115c] ;  /* 0x00115c0001557983 */ /* 0x000ee80000100800 */
[----:B------:R-:W-:Y:S04]  /*1e720*/  STL [R1+0x6c0], R5 ;  /* 0x0006c00501007387 */ /* 0x000fe80000100800 */
[----:B------:R-:W-:Y:S01]  /*1e730*/  STL [R1+0x6bc], R15 ;  /* 0x0006bc0f01007387 */ /* 0x000fe20000100800 */
[----:B------:R-:W-:Y:S01]  /*1e740*/  @!P5 IMAD.IADD R17, R17, 0x1, -R8 ;  /* 0x000000011111d824 */ /* 0x000fe200078e0a08 */
[----:B------:R-:W-:-:S04]  /*1e750*/  SEL R22, R11, R22, !P4 ;  /* 0x000000160b167207 */ /* 0x000fc80006000000 */
[----:B------:R-:W-:Y:S01]  /*1e760*/  ISETP.GT.U32.AND P5, PT, R8, R17, PT ;  /* 0x000000110800720c */ /* 0x000fe20003fa4070 */
[----:B------:R-:W-:Y:S02]  /*1e770*/  IMAD.MOV.U32 R23, RZ, RZ, R14 ;  /* 0x000000ffff177224 */ /* 0x000fe400078e000e */
[----:B------:R-:W-:Y:S01]  /*1e780*/  IMAD R22, R22, UR5, RZ ;  /* 0x0000000516167c24 */ /* 0x000fe2000f8e02ff */
[----:B------:R-:W-:Y:S01]  /*1e790*/  ISETP.GT.U32.AND P6, PT, R8, R13, PT ;  /* 0x0000000d0800720c */ /* 0x000fe20003fc4070 */
[----:B------:R-:W-:Y:S01]  /*1e7a0*/  @!P1 IMAD.MOV R23, RZ, RZ, -R23 ;  /* 0x000000ffff179224 */ /* 0x000fe200078e0a17 */
[----:B------:R-:W-:Y:S01]  /*1e7b0*/  PRMT R4, RZ, 0x7610, R4 ;  /* 0x00007610ff047816 */ /* 0x000fe20000000004 */
[----:B------:R-:W0:Y:S01]  /*1e7c0*/  LDCU UR5, c[0x0][0x3b0] ;  /* 0x00007600ff0577ac */ /* 0x000e220008000800 */
[----:B------:R-:W-:-:S05]  /*1e7d0*/  IADD3 R14, P1, PT, R22, R7, RZ ;  /* 0x00000007160e7210 */ /* 0x000fca0007f3e0ff */
[----:B------:R-:W-:Y:S01]  /*1e7e0*/  @!P5 IMAD.IADD R17, R17, 0x1, -R8 ;  /* 0x000000011111d824 */ /* 0x000fe200078e0a08 */
[----:B--2---:R2:W-:Y:S04]  /*1e7f0*/  STL [R1+0x44], R2 ;  /* 0x0000440201007387 */ /* 0x0045e80000100800 */
[----:B--2---:R-:W2:Y:S01]  /*1e800*/  LDL R2, [R1+0x116c] ;  /* 0x00116c0001027983 */ /* 0x004ea20000100800 */
[----:B------:R-:W-:Y:S02]  /*1e810*/  ISETP.GT.U32.AND P5, PT, R8, R16, PT ;  /* 0x000000100800720c */ /* 0x000fe40003fa4070 */
[----:B------:R-:W-:Y:S01]  /*1e820*/  LEA.HI.X.SX32 R15, R22, R6, 0x1, P1 ;  /* 0x00000006160f7211 */ /* 0x000fe200008f0eff */
[----:B------:R-:W-:Y:S02]  /*1e830*/  @P0 IMAD.MOV.U32 R24, RZ, RZ, R14 ;  /* 0x000000ffff180224 */ /* 0x000fe400078e000e */
[----:B------:R-:W-:-:S02]  /*1e840*/  IMAD.MOV.U32 R22, RZ, RZ, R17 ;  /* 0x000000ffff167224 */ /* 0x000fc400078e0011 */
[----:B------:R-:W-:Y:S02]  /*1e850*/  @P0 IMAD.MOV.U32 R25, RZ, RZ, R15 ;  /* 0x000000ffff190224 */ /* 0x000fe400078e000f */
[----:B------:R-:W-:-:S03]  /*1e860*/  @!P3 IMAD.MOV R22, RZ, RZ, -R22 ;  /* 0x000000ffff16b224 */ /* 0x000fc600078e0a16 */
[----:B------:R0:W2:Y:S01]  /*1e870*/  @P0 LDG.E.U8 R4, desc[UR18][R24.64] ;  /* 0x0000001218040981 */ /* 0x0000a2000c1e1100 */
[--C-:B------:R-:W-:Y:S01]  /*1e880*/  @!P5 IMAD.IADD R16, R16, 0x1, -R8.reuse ;  /* 0x000000011010d824 */ /* 0x100fe200078e0a08 */
[----:B---3--:R-:W-:Y:S01]  /*1e890*/  ISETP.GE.AND P5, PT, R85, RZ, PT ;  /* 0x000000ff5500720c */ /* 0x008fe20003fa6270 */
[----:B------:R-:W-:-:S03]  /*1e8a0*/  @!P6 IMAD.IADD R13, R13, 0x1, -R8 ;  /* 0x000000010d0de824 */ /* 0x000fc600078e0a08 */
[----:B------:R-:W-:Y:S02]  /*1e8b0*/  ISETP.GT.U32.AND P3, PT, R8, R16, PT ;  /* 0x000000100800720c */ /* 0x000fe40003f64070 */
[C---:B0-----:R-:W-:Y:S02]  /*1e8c0*/  SEL R24, R11.reuse, R23, !P4 ;  /* 0x000000170b187207 */ /* 0x041fe40006000000 */
[----:B------:R-:W-:-:S03]  /*1e8d0*/  SEL R23, R11, R22, !P4 ;  /* 0x000000160b177207 */ /* 0x000fc60006000000 */
[----:B------:R-:W-:Y:S01]  /*1e8e0*/  IMAD R24, R24, UR12, RZ ;  /* 0x0000000c18187c24 */ /* 0x000fe2000f8e02ff */
[----:B------:R-:W-:Y:S01]  /*1e8f0*/  STL [R1+0x6c8], R14 ;  /* 0x0006c80e01007387 */ /* 0x000fe20000100800 */
[----:B------:R-:W-:Y:S01]  /*1e900*/  IMAD.MOV.U32 R22, RZ, RZ, R13 ;  /* 0x000000ffff167224 */ /* 0x000fe200078e000d */
[----:B------:R-:W-:Y:S01]  /*1e910*/  PRMT R12, RZ, 0x7610, R12 ;  /* 0x00007610ff0c7816 */ /* 0x000fe2000000000c */
[----:B-1----:R-:W-:Y:S01]  /*1e920*/  IMAD R23, R23, UR4, RZ ;  /* 0x0000000417177c24 */ /* 0x002fe2000f8e02ff */
[-C--:B------:R-:W-:Y:S01]  /*1e930*/  IADD3 R13, P6, PT, R24, R7.reuse, RZ ;  /* 0x00000007180d7210 */ /* 0x080fe20007fde0ff */
[----:B------:R-:W3:Y:S01]  /*1e940*/  LDL.LU R5, [R1+0x190] ;  /* 0x0001900001057983 */ /* 0x000ee20000300800 */
[----:B------:R-:W-:Y:S01]  /*1e950*/  @!P5 IMAD.MOV R22, RZ, RZ, -R22 ;  /* 0x000000ffff16d224 */ /* 0x000fe200078e0a16 */
[----:B------:R-:W-:Y:S01]  /*1e960*/  PRMT R18, RZ, 0x7610, R18 ;  /* 0x00007610ff127816 */ /* 0x000fe20000000012 */
[----:B------:R-:W-:Y:S01]  /*1e970*/  @!P3 IMAD.IADD R16, R16, 0x1, -R8 ;  /* 0x000000011010b824 */ /* 0x000fe200078e0a08 */
[----:B------:R0:W-:Y:S01]  /*1e980*/  STL [R1+0x6c4], R15 ;  /* 0x0006c40f01007387 */ /* 0x0001e20000100800 */
[----:B------:R-:W-:Y:S01]  /*1e990*/  IADD3 R25, P5, PT, R23, R7, RZ ;  /* 0x0000000717197210 */ /* 0x000fe20007fbe0ff */
[----:B------:R-:W1:Y:S02]  /*1e9a0*/  LDCU UR4, c[0x0][0x3b0] ;  /* 0x00007600ff0477ac */ /* 0x000e640008000800 */
[----:B------:R-:W3:Y:S01]  /*1e9b0*/  LDL R85, [R1+0x1154] ;  /* 0x0011540001557983 */ /* 0x000ee20000100800 */
[----:B----4-:R-:W-:Y:S01]  /*1e9c0*/  ISETP.GT.U32.AND P1, PT, R8, R10, PT ;  /* 0x0000000a0800720c */ /* 0x010fe20003f24070 */
[----:B------:R-:W4:Y:S01]  /*1e9d0*/  LDCU UR12, c[0x0][0x3b0] ;  /* 0x00007600ff0c77ac */ /* 0x000f220008000800 */
[----:B0-----:R-:W-:-:S02]  /*1e9e0*/  LEA.HI.X.SX32 R15, R24, R6, 0x1, P6 ;  /* 0x00000006180f7211 */ /* 0x001fc400030f0eff */
[----:B------:R-:W-:Y:S01]  /*1e9f0*/  SEL R24, R11, R22, !P4 ;  /* 0x000000160b187207 */ /* 0x000fe20006000000 */
[----:B------:R-:W-:Y:S01]  /*1ea00*/  @P0 IMAD.MOV.U32 R22, RZ, RZ, R13 ;  /* 0x000000ffff160224 */ /* 0x000fe200078e000d */
[----:B--2---:R-:W-:Y:S02]  /*1ea10*/  ISETP.GE.AND P3, PT, R2, RZ, PT ;  /* 0x000000ff0200720c */ /* 0x004fe40003f66270 */
[----:B------:R-:W-:Y:S01]  /*1ea20*/  LEA.HI.X.SX32 R2, R23, R6, 0x1, P5 ;  /* 0x0000000617027211 */ /* 0x000fe200028f0eff */
[----:B------:R-:W-:-:S05]  /*1ea30*/  @P0 IMAD.MOV.U32 R23, RZ, RZ, R15 ;  /* 0x000000ffff170224 */ /* 0x000fca00078e000f */
[----:B------:R0:W2:Y:S04]  /*1ea40*/  @P0 LDG.E.U8 R12, desc[UR18][R22.64] ;  /* 0x00000012160c0981 */ /* 0x0000a8000c1e1100 */
[----:B------:R1:W-:Y:S01]  /*1ea50*/  STL [R1+0x40], R4 ;  /* 0x0000400401007387 */ /* 0x0003e20000100800 */
[----:B0-----:R-:W-:Y:S02]  /*1ea60*/  @P0 IMAD.MOV.U32 R22, RZ, RZ, R25 ;  /* 0x000000ffff160224 */ /* 0x001fe400078e0019 */
[----:B------:R-:W-:Y:S01]  /*1ea70*/  @P0 IMAD.MOV.U32 R23, RZ, RZ, R2 ;  /* 0x000000ffff170224 */ /* 0x000fe200078e0002 */
[----:B-1----:R-:W3:Y:S04]  /*1ea80*/  LDL.LU R4, [R1+0x188] ;  /* 0x0001880001047983 */ /* 0x002ee80000300800 */
[----:B------:R-:W4:Y:S04]  /*1ea90*/  LDL.LU R17, [R1+0x184] ;  /* 0x0001840001117983 */ /* 0x000f280000300800 */
[----:B------:R-:W-:Y:S04]  /*1eaa0*/  STL [R1+0x6d0], R13 ;  /* 0x0006d00d01007387 */ /* 0x000fe80000100800 */
[----:B------:R-:W-:Y:S04]  /*1eab0*/  STL [R1+0x6d8], R25 ;  /* 0x0006d81901007387 */ /* 0x000fe80000100800 */
[----:B------:R-:W4:Y:S04]  /*1eac0*/  LDL R14, [R1+0x1198] ;  /* 0x00119800010e7983 */ /* 0x000f280000100800 */
[----:B------:R0:W-:Y:S04]  /*1ead0*/  STL [R1+0x6cc], R15 ;  /* 0x0006cc0f01007387 */ /* 0x0001e80000100800 */
[----:B------:R1:W4:Y:S04]  /*1eae0*/  @P0 LDG.E.U8 R18, desc[UR18][R22.64] ;  /* 0x0000001216120981 */ /* 0x000328000c1e1100 */
[----:B0-----:R-:W4:Y:S04]  /*1eaf0*/  LDL.LU R15, [R1+0x1330] ;  /* 0x00133000010f7983 */ /* 0x001f280000300800 */
[----:B------:R-:W4:Y:S04]  /*1eb00*/  LDL.LU R13, [R1+0x132c] ;  /* 0x00132c00010d7983 */ /* 0x000f280000300800 */
[----:B------:R-:W-:Y:S04]  /*1eb10*/  STL [R1+0x6d4], R2 ;  /* 0x0006d40201007387 */ /* 0x000fe80000100800 */
[----:B--2---:R0:W-:Y:S04]  /*1eb20*/  STL [R1+0x3c], R12 ;  /* 0x00003c0c01007387 */ /* 0x0041e80000100800 */
[----:B0-----:R-:W2:Y:S04]  /*1eb30*/  LDL.LU R12, [R1+0x1328] ;  /* 0x00132800010c7983 */ /* 0x001ea80000300800 */
[----:B------:R-:W2:Y:S01]  /*1eb40*/  LDL.LU R2, [R1+0x1324] ;  /* 0x0013240001027983 */ /* 0x000ea20000300800 */
[----:B-1----:R-:W-:-:S02]  /*1eb50*/  IMAD.MOV.U32 R22, RZ, RZ, R16 ;  /* 0x000000ffff167224 */ /* 0x002fc400078e0010 */
[----:B------:R-:W-:Y:S01]  /*1eb60*/  IMAD R24, R24, UR5, RZ ;  /* 0x0000000518187c24 */ /* 0x000fe2000f8e02ff */
[----:B---3--:R-:W-:Y:S01]  /*1eb70*/  ISETP.GE.AND P5, PT, R85, RZ, PT ;  /* 0x000000ff5500720c */ /* 0x008fe20003fa6270 */
[----:B------:R-:W-:Y:S01]  /*1eb80*/  @!P3 IMAD.MOV R22, RZ, RZ, -R22 ;  /* 0x000000ffff16b224 */ /* 0x000fe200078e0a16 */
[----:B------:R-:W3:Y:S01]  /*1eb90*/  LDL.LU R85, [R1+0x180] ;  /* 0x0001800001557983 */ /* 0x000ee20000300800 */
[----:B------:R-:W-:Y:S01]  /*1eba0*/  @!P1 IMAD.IADD R10, R10, 0x1, -R8 ;  /* 0x000000010a0a9824 */ /* 0x000fe200078e0a08 */
[C---:B------:R-:W-:Y:S01]  /*1ebb0*/  IADD3 R16, P3, PT, R24.reuse, R7, RZ ;  /* 0x0000000718107210 */ /* 0x040fe20007f7e0ff */
[----:B------:R-:W0:Y:S04]  /*1ebc0*/  LDCU UR5, c[0x0][0x3b0] ;  /* 0x00007600ff0577ac */ /* 0x000e280008000800 */
[----:B------:R-:W-:Y:S04]  /*1ebd0*/  STL [R1+0x6e0], R16 ;  /* 0x0006e01001007387 */ /* 0x000fe80000100800 */
[----:B----4-:R1:W-:Y:S02]  /*1ebe0*/  STL [R1+0x38], R18 ;  /* 0x0000381201007387 */ /* 0x0103e40000100800 */
[----:B-1----:R-:W-:Y:S01]  /*1ebf0*/  LEA.HI.X.SX32 R18, R24, R6, 0x1, P3 ;  /* 0x0000000618127211 */ /* 0x002fe200018f0eff */
[----:B------:R-:W-:-:S04]  /*1ec00*/  @P0 IMAD.MOV.U32 R24, RZ, RZ, R16 ;  /* 0x000000ffff180224 */ /* 0x000fc800078e0010 */
        /* <DEDUP_REMOVED lines=10> */
[----:B------:R-:W-:Y:S01]  /*1ecb0*/  PRMT R13, RZ, 0x7610, R13 ;  /* 0x00007610ff0d7816 */ /* 0x000fe2000000000d */
[----:B------:R-:W4:Y:S01]  /*1ecc0*/  LDL.LU R10, [R1+0x1320] ;  /* 0x00132000010a7983 */ /* 0x000f220000300800 */
[----:B------:R-:W-:Y:S01]  /*1ecd0*/  IADD3 R16, P5, PT, R23, R7, RZ ;  /* 0x0000000717107210 */ /* 0x000fe20007fbe0ff */
[----:B------:R-:W0:Y:S01]  /*1ece0*/  LDCU UR13, c[0x0][0x3b0] ;  /* 0x00007600ff0d77ac */ /* 0x000e220008000800 */
[----:B------:R-:W-:Y:S02]  /*1ecf0*/  SEL R22, R11, R22, !P4 ;  /* 0x000000160b167207 */ /* 0x000fe40006000000 */
[----:B------:R-:W-:-:S03]  /*1ed00*/  LEA.HI.X.SX32 R23, R23, R6, 0x1, P5 ;  /* 0x0000000617177211 */ /* 0x000fc600028f0eff */
[----:B-1----:R-:W-:Y:S01]  /*1ed10*/  IMAD R24, R22, UR4, RZ ;  /* 0x0000000416187c24 */ /* 0x002fe2000f8e02ff */
[----:B------:R1:W-:Y:S01]  /*1ed20*/  STL [R1+0x6dc], R18 ;  /* 0x0006dc1201007387 */ /* 0x0003e20000100800 */
[----:B------:R-:W-:Y:S01]  /*1ed30*/  @P0 IMAD.MOV.U32 R22, RZ, RZ, R16 ;  /* 0x000000ffff160224 */ /* 0x000fe200078e0010 */
[----:B------:R-:W-:Y:S01]  /*1ed40*/  ISETP.GT.U32.AND P6, PT, R8, R5, PT ;  /* 0x000000050800720c */ /* 0x000fe20003fc4070 */
[----:B------:R-:W-:Y:S01]  /*1ed50*/  @!P1 IMAD.IADD R4, R4, 0x1, -R8 ;  /* 0x0000000104049824 */ /* 0x000fe200078e0a08 */
[----:B------:R-:W-:Y:S01]  /*1ed60*/  ISETP.GT.U32.AND P3, PT, R8, R17, PT ;  /* 0x000000110800720c */ /* 0x000fe20003f64070 */
[----:B------:R-:W0:Y:S01]  /*1ed70*/  LDCU UR4, c[0x0][0x3b0] ;  /* 0x00007600ff0477ac */ /* 0x000e220008000800 */
[----:B------:R0:W3:Y:S01]  /*1ed80*/  @P0 LDG.E.U8 R13, desc[UR18][R22.64] ;  /* 0x00000012160d0981 */ /* 0x0000e2000c1e1100 */
[----:B------:R-:W-:-:S03]  /*1ed90*/  ISETP.GE.AND P1, PT, R14, RZ, PT ;  /* 0x000000ff0e00720c */ /* 0x000fc60003f26270 */
[----:B-1----:R-:W3:Y:S04]  /*1eda0*/  LDL.LU R18, [R1+0x17c] ;  /* 0x00017c0001127983 */ /* 0x002ee80000300800 */
[----:B--2---:R-:W-:Y:S04]  /*1edb0*/  STL [R1+0x12d0], R2 ;  /* 0x0012d00201007387 */ /* 0x004fe80000100800 */
[----:B------:R-:W2:Y:S04]  /*1edc0*/  LDL R25, [R1+0x1184] ;  /* 0x0011840001197983 */ /* 0x000ea80000100800 */
[----:B------:R-:W-:Y:S04]  /*1edd0*/  STL [R1+0x6f8], R16 ;  /* 0x0006f81001007387 */ /* 0x000fe80000100800 */
[----:B------:R-:W2:Y:S04]  /*1ede0*/  LDL.LU R14, [R1+0x174] ;  /* 0x00017400010e7983 */ /* 0x000ea80000300800 */
[----:B------:R1:W-:Y:S04]  /*1edf0*/  STL [R1+0x6f4], R23 ;  /* 0x0006f41701007387 */ /* 0x0003e80000100800 */
[----:B-1----:R-:W2:Y:S01]  /*1ee00*/  LDL R23, [R1+0x1180] ;  /* 0x0011800001177983 */ /* 0x002ea20000100800 */
[----:B------:R-:W-:-:S05]  /*1ee10*/  @!P6 IMAD.IADD R5, R5, 0x1, -R8 ;  /* 0x000000010505e824 */ /* 0x000fca00078e0a08 */
[----:B------:R-:W-:Y:S01]  /*1ee20*/  ISETP.GT.U32.AND P6, PT, R8, R5, PT ;  /* 0x000000050800720c */ /* 0x000fe20003fc4070 */
[----:B------:R-:W-:-:S12]  /*1ee30*/  @!P3 IMAD.IADD R17, R17, 0x1, -R8 ;  /* 0x000000011111b824 */ /* 0x000fd800078e0a08 */
[----:B------:R-:W-:-:S04]  /*1ee40*/  @!P6 IMAD.IADD R5, R5, 0x1, -R8 ;  /* 0x000000010505e824 */ /* 0x000fc800078e0a08 */
[----:B0-----:R-:W-:Y:S02]  /*1ee50*/  IMAD.MOV.U32 R22, RZ, RZ, R5 ;  /* 0x000000ffff167224 */ /* 0x001fe400078e0005 */
[----:B------:R-:W2:Y:S01]  /*1ee60*/  LDL R5, [R1+0x1188] ;  /* 0x0011880001057983 */ /* 0x000ea20000100800 */
[C---:B------:R-:W-:Y:S01]  /*1ee70*/  ISETP.GT.U32.AND P3, PT, R8.reuse, R17, PT ;  /* 0x000000110800720c */ /* 0x040fe20003f64070 */
[----:B------:R-:W-:Y:S02]  /*1ee80*/  @!P1 IMAD.MOV R22, RZ, RZ, -R22 ;  /* 0x000000ffff169224 */ /* 0x000fe400078e0a16 */
[----:B---3--:R0:W-:Y:S01]  /*1ee90*/  STL [R1+0x30], R13 ;  /* 0x0000300d01007387 */ /* 0x0081e20000100800 */
[----:B------:R-:W-:Y:S02]  /*1eea0*/  ISETP.GT.U32.AND P1, PT, R8, R85, PT ;  /* 0x000000550800720c */ /* 0x000fe40003f24070 */
[----:B0-----:R-:W-:-:S04]  /*1eeb0*/  IADD3 R13, P6, PT, R24, R7, RZ ;  /* 0x00000007180d7210 */ /* 0x001fc80007fde0ff */
[----:B------:R-:W-:Y:S02]  /*1eec0*/  LEA.HI.X.SX32 R16, R24, R6, 0x1, P6 ;  /* 0x0000000618107211 */ /* 0x000fe400030f0eff */
[----:B------:R-:W-:Y:S01]  /*1eed0*/  SEL R24, R11, R22, !P4 ;  /* 0x000000160b187207 */ /* 0x000fe20006000000 */
[----:B------:R-:W-:Y:S01]  /*1eee0*/  @P0 IMAD.MOV.U32 R22, RZ, RZ, R13 ;  /* 0x000000ffff160224 */ /* 0x000fe200078e000d */
[----:B----4-:R-:W-:-:S03]  /*1eef0*/  PRMT R10, RZ, 0x7610, R10 ;  /* 0x00007610ff0a7816 */ /* 0x010fc6000000000a */
[----:B------:R-:W-:Y:S01]  /*1ef00*/  IMAD R24, R24, UR5, RZ ;  /* 0x0000000518187c24 */ /* 0x000fe2000f8e02ff */
[----:B------:R-:W-:Y:S01]  /*1ef10*/  STL [R1+0x700], R13 ;  /* 0x0007000d01007387 */ /* 0x000fe20000100800 */
[--C-:B------:R-:W-:Y:S01]  /*1ef20*/  @!P3 IMAD.IADD R17, R17, 0x1, -R8.reuse ;  /* 0x000000011111b824 */ /* 0x100fe200078e0a08 */
[----:B------:R-:W-:Y:S01]  /*1ef30*/  PRMT R19, RZ, 0x7610, R19 ;  /* 0x00007610ff137816 */ /* 0x000fe20000000013 */
[----:B------:R-:W-:Y:S01]  /*1ef40*/  @!P1 IMAD.IADD R85, R85, 0x1, -R8 ;  /* 0x0000000155559824 */ /* 0x000fe200078e0a08 */
[----:B------:R0:W-:Y:S01]  /*1ef50*/  STL [R1+0x6fc], R16 ;  /* 0x0006fc1001007387 */ /* 0x0001e20000100800 */
[----:B------:R-:W-:Y:S01]  /*1ef60*/  ISETP.GT.U32.AND P5, PT, R8, R4, PT ;  /* 0x000000040800720c */ /* 0x000fe20003fa4070 */
[----:B------:R-:W1:Y:S01]  /*1ef70*/  LDCU UR5, c[0x0][0x3b0] ;  /* 0x00007600ff0577ac */ /* 0x000e620008000800 */
[----:B--2---:R-:W-:Y:S02]  /*1ef80*/  ISETP.GE.AND P1, PT, R25, RZ, PT ;  /* 0x000000ff1900720c */ /* 0x004fe40003f26270 */
[----:B------:R-:W-:Y:S01]  /*1ef90*/  ISETP.GE.AND P6, PT, R23, RZ, PT ;  /* 0x000000ff1700720c */ /* 0x000fe20003fc6270 */
[----:B------:R-:W-:Y:S01]  /*1efa0*/  @P0 IMAD.MOV.U32 R23, RZ, RZ, R16 ;  /* 0x000000ffff170224 */ /* 0x000fe200078e0010 */
[----:B0-----:R-:W-:-:S04]  /*1efb0*/  IADD3 R16, P3, PT, R24, R7, RZ ;  /* 0x0000000718107210 */ /* 0x001fc80007f7e0ff */
[----:B------:R0:W2:Y:S02]  /*1efc0*/  @P0 LDG.E.U8 R10, desc[UR18][R22.64] ;  /* 0x00000012160a0981 */ /* 0x0000a4000c1e1100 */
[----:B0-----:R-:W-:Y:S01]  /*1efd0*/  LEA.HI.X.SX32 R22, R24, R6, 0x1, P3 ;  /* 0x0000000618167211 */ /* 0x001fe200018f0eff */
[----:B------:R-:W-:-:S04]  /*1efe0*/  @P0 IMAD.MOV.U32 R24, RZ, RZ, R16 ;  /* 0x000000ffff180224 */ /* 0x000fc800078e0010 */
[----:B------:R-:W-:-:S05]  /*1eff0*/  @P0 IMAD.MOV.U32 R25, RZ, RZ, R22 ;  /* 0x000000ffff190224 */ /* 0x000fca00078e0016 */
[----:B------:R0:W3:Y:S01]  /*1f000*/  @P0 LDG.E.U8 R19, desc[UR18][R24.64] ;  /* 0x0000001218130981 */ /* 0x0000e2000c1e1100 */
[----:B------:R-:W-:-:S04]  /*1f010*/  @!P5 IMAD.IADD R4, R4, 0x1, -R8 ;  /* 0x000000010404d824 */ /* 0x000fc800078e0a08 */
[----:B------:R-:W-:-:S04]  /*1f020*/  IMAD.MOV.U32 R23, RZ, RZ, R4 ;  /* 0x000000ffff177224 */ /* 0x000fc800078e0004 */
[----:B------:R-:W-:Y:S01]  /*1f030*/  @!P6 IMAD.MOV R23, RZ, RZ, -R23 ;  /* 0x000000ffff17e224 */ /* 0x000fe200078e0a17 */
[----:B------:R-:W-:-:S04]  /*1f040*/  ISETP.GT.U32.AND P6, PT, R8, R14, PT ;  /* 0x0000000e0800720c */ /* 0x000fc80003fc4070 */
[----:B------:R-:W-:-:S05]  /*1f050*/  SEL R23, R11, R23, !P4 ;  /* 0x000000170b177207 */ /* 0x000fca0006000000 */
[----:B0-----:R-:W-:Y:S01]  /*1f060*/  IMAD R24, R23, UR4, RZ ;  /* 0x0000000417187c24 */ /* 0x001fe2000f8e02ff */
[----:B------:R-:W-:Y:S01]  /*1f070*/  PRMT R12, RZ, 0x7610, R12 ;  /* 0x00007610ff0c7816 */ /* 0x000fe2000000000c */
[----:B------:R-:W0:Y:S02]  /*1f080*/  LDCU UR4, c[0x0][0x3b0] ;  /* 0x00007600ff0477ac */ /* 0x000e240008000800 */
[----:B------:R-:W-:Y:S01]  /*1f090*/  @!P6 IMAD.IADD R14, R14, 0x1, -R8 ;  /* 0x000000010e0ee824 */ /* 0x000fe200078e0a08 */
[----:B--2---:R2:W-:Y:S04]  /*1f0a0*/  STL [R1+0x2c], R10 ;  /* 0x00002c0a01007387 */ /* 0x0045e80000100800 */
[----:B--2---:R-:W2:Y:S04]  /*1f0b0*/  LDL R10, [R1+0x117c] ;  /* 0x00117c00010a7983 */ /* 0x004ea80000100800 */
[----:B------:R-:W4:Y:S04]  /*1f0c0*/  LDL.LU R13, [R1+0x178] ;  /* 0x00017800010d7983 */ /* 0x000f280000300800 */
[----:B------:R-:W2:Y:S04]  /*1f0d0*/  LDL.LU R4, [R1+0x131c] ;  /* 0x00131c0001047983 */ /* 0x000ea80000300800 */
[----:B------:R0:W-:Y:S04]  /*1f0e0*/  STL [R1+0x708], R16 ;  /* 0x0007081001007387 */ /* 0x0001e80000100800 */
[----:B------:R1:W-:Y:S04]  /*1f0f0*/  STL [R1+0x704], R22 ;  /* 0x0007041601007387 */ /* 0x0003e80000100800 */
[----:B0-----:R-:W2:Y:S01]  /*1f100*/  LDL.LU R16, [R1+0x170] ;  /* 0x0001700001107983 */ /* 0x001ea20000300800 */
[----:B-1----:R-:W-:Y:S01]  /*1f110*/  IMAD.MOV.U32 R22, RZ, RZ, R17 ;  /* 0x000000ffff167224 */ /* 0x002fe200078e0011 */
[----:B------:R-:W-:-:S03]  /*1f120*/  IADD3 R17, P6, PT, R24, R7, RZ ;  /* 0x0000000718117210 */ /* 0x000fc60007fde0ff */
[----:B------:R-:W-:Y:S01]  /*1f130*/  @!P1 IMAD.MOV R22, RZ, RZ, -R22 ;  /* 0x000000ffff169224 */ /* 0x000fe200078e0a16 */
[----:B------:R-:W-:Y:S02]  /*1f140*/  ISETP.GE.AND P1, PT, R5, RZ, PT ;  /* 0x000000ff0500720c */ /* 0x000fe40003f26270 */
[----:B------:R-:W2:Y:S04]  /*1f150*/  LDL R5, [R1+0x1178] ;  /* 0x0011780001057983 */ /* 0x000ea80000100800 */
[----:B------:R-:W-:Y:S04]  /*1f160*/  STL [R1+0x710], R17 ;  /* 0x0007101101007387 */ /* 0x000fe80000100800 */
[----:B---3--:R0:W-:Y:S02]  /*1f170*/  STL [R1+0x28], R19 ;  /* 0x0000281301007387 */ /* 0x0081e40000100800 */
[----:B0-----:R-:W-:Y:S01]  /*1f180*/  LEA.HI.X.SX32 R19, R24, R6, 0x1, P6 ;  /* 0x0000000618137211 */ /* 0x001fe200030f0eff */
[----:B------:R-:W-:-:S04]  /*1f190*/  @P0 IMAD.MOV.U32 R24, RZ, RZ, R17 ;  /* 0x000000ffff180224 */ /* 0x000fc800078e0011 */
[----:B------:R-:W-:-:S05]  /*1f1a0*/  @P0 IMAD.MOV.U32 R25, RZ, RZ, R19 ;  /* 0x000000ffff190224 */ /* 0x000fca00078e0013 */
[----:B------:R-:W3:Y:S04]  /*1f1b0*/  @P0 LDG.E.U8 R12, desc[UR18][R24.64] ;  /* 0x00000012180c0981 */ /* 0x000ee8000c1e1100 */
[----:B------:R-:W-:Y:S01]  /*1f1c0*/  STL [R1+0x70c], R19 ;  /* 0x00070c1301007387 */ /* 0x000fe20000100800 */
[C---:B------:R-:W-:Y:S02]  /*1f1d0*/  ISETP.GT.U32.AND P5, PT, R8.reuse, R18, PT ;  /* 0x000000120800720c */ /* 0x040fe40003fa4070 */
[----:B------:R-:W-:Y:S02]  /*1f1e0*/  ISETP.GT.U32.AND P3, PT, R8, R85, PT ;  /* 0x000000550800720c */ /* 0x000fe40003f64070 */
[----:B------:R-:W-:-:S09]  /*1f1f0*/  SEL R22, R11, R22, !P4 ;  /* 0x000000160b167207 */ /* 0x000fd20006000000 */
[----:B------:R-:W-:-:S05]  /*1f200*/  @!P5 IMAD.IADD R18, R18, 0x1, -R8 ;  /* 0x000000011212d824 */ /* 0x000fca00078e0a08 */
[----:B------:R-:W-:Y:S01]  /*1f210*/  ISETP.GT.U32.AND P5, PT, R8, R18, PT ;  /* 0x000000120800720c */ /* 0x000fe20003fa4070 */
[----:B------:R-:W-:Y:S02]  /*1f220*/  @!P3 IMAD.IADD R85, R85, 0x1, -R8 ;  /* 0x000000015555b824 */ /* 0x000fe400078e0a08 */
[----:B------:R-:W-:Y:S01]  /*1f230*/  IMAD R22, R22, UR5, RZ ;  /* 0x0000000516167c24 */ /* 0x000fe2000f8e02ff */
[----:B------:R-:W-:Y:S01]  /*1f240*/  ISETP.GT.U32.AND P6, PT, R8, R14, PT ;  /* 0x0000000e0800720c */ /* 0x000fe20003fc4070 */
[----:B------:R-:W-:Y:S01]  /*1f250*/  IMAD.MOV.U32 R23, RZ, RZ, R85 ;  /* 0x000000ffff177224 */ /* 0x000fe200078e0055 */
[----:B------:R-:W-:Y:S01]  /*1f260*/  PRMT R2, RZ, 0x7610, R2 ;  /* 0x00007610ff027816 */ /* 0x000fe20000000002 */
[----:B------:R-:W0:Y:S02]  /*1f270*/  LDCU UR5, c[0x0][0x3b0] ;  /* 0x00007600ff0577ac */ /* 0x000e240008000800 */
[----:B------:R-:W-:Y:S01]  /*1f280*/  @!P1 IMAD.MOV R23, RZ, RZ, -R23 ;  /* 0x000000ffff179224 */ /* 0x000fe200078e0a17 */
[----:B---3--:R1:W-:Y:S04]  /*1f290*/  STL [R1+0x24], R12 ;  /* 0x0000240c01007387 */ /* 0x0083e80000100800 */
[----:B-1----:R-:W3:Y:S01]  /*1f2a0*/  LDL R12, [R1+0x11c8] ;  /* 0x0011c800010c7983 */ /* 0x002ee20000100800 */
[----:B--2---:R-:W-:Y:S01]  /*1f2b0*/  ISETP.GE.AND P3, PT, R10, RZ, PT ;  /* 0x000000ff0a00720c */ /* 0x004fe20003f66270 */
[----:B------:R-:W-:Y:S01]  /*1f2c0*/  @!P5 IMAD.IADD R18, R18, 0x1, -R8 ;  /* 0x000000011212d824 */ /* 0x000fe200078e0a08 */
[----:B----4-:R-:W-:-:S02]  /*1f2d0*/  ISETP.GT.U32.AND P5, PT, R8, R13, PT ;  /* 0x0000000d0800720c */ /* 0x010fc40003fa4070 */
[----:B------:R-:W-:-:S04]  /*1f2e0*/  IADD3 R10, P1, PT, R22, R7, RZ ;  /* 0x00000007160a7210 */ /* 0x000fc80007f3e0ff */
[----:B------:R-:W-:Y:S01]  /*1f2f0*/  LEA.HI.X.SX32 R17, R22, R6, 0x1, P1 ;  /* 0x0000000616117211 */ /* 0x000fe200008f0eff */
[----:B------:R-:W-:Y:S02]  /*1f300*/  @P0 IMAD.MOV.U32 R24, RZ, RZ, R10 ;  /* 0x000000ffff180224 */ /* 0x000fe400078e000a */
[----:B------:R-:W-:Y:S02]  /*1f310*/  IMAD.MOV.U32 R22, RZ, RZ, R18 ;  /* 0x000000ffff167224 */ /* 0x000fe400078e0012 */
[----:B------:R-:W-:Y:S02]  /*1f320*/  @P0 IMAD.MOV.U32 R25, RZ, RZ, R17 ;  /* 0x000000ffff190224 */ /* 0x000fe400078e0011 */
[----:B------:R-:W-:Y:S01]  /*1f330*/  @!P5 IMAD.IADD R13, R13, 0x1, -R8 ;  /* 0x000000010d0dd824 */ /* 0x000fe200078e0a08 */
[----:B------:R-:W-:Y:S01]  /*1f340*/  ISETP.GE.AND P5, PT, R5, RZ, PT ;  /* 0x000000ff0500720c */ /* 0x000fe20003fa6270 */
[----:B------:R-:W-:Y:S01]  /*1f350*/  @!P3 IMAD.MOV R22, RZ, RZ, -R22 ;  /* 0x000000ffff16b224 */ /* 0x000fe200078e0a16 */
[----:B------:R1:W2:Y:S02]  /*1f360*/  @P0 LDG.E.U8 R2, desc[UR18][R24.64] ;  /* 0x0000001218020981 */ /* 0x0002a4000c1e1100 */
[----:B------:R-:W-:Y:S01]  /*1f370*/  ISETP.GT.U32.AND P3, PT, R8, R13, PT ;  /* 0x0000000d0800720c */ /* 0x000fe20003f64070 */
[----:B------:R-:W-:Y:S01]  /*1f380*/  @!P6 IMAD.IADD R14, R14, 0x1, -R8 ;  /* 0x000000010e0ee824 */ /* 0x000fe200078e0a08 */
[----:B-1----:R-:W-:-:S02]  /*1f390*/  SEL R24, R11, R23, !P4 ;  /* 0x000000170b187207 */ /* 0x002fc40006000000 */
[----:B------:R-:W-:-:S03]  /*1f3a0*/  SEL R23, R11, R22, !P4 ;  /* 0x000000160b177207 */ /* 0x000fc60006000000 */
[----:B------:R-:W-:Y:S01]  /*1f3b0*/  IMAD R24, R24, UR12, RZ ;  /* 0x0000000c18187c24 */ /* 0x000fe2000f8e02ff */
[----:B------:R-:W-:Y:S01]  /*1f3c0*/  PRMT R4, RZ, 0x7610, R4 ;  /* 0x00007610ff047816 */ /* 0x000fe20000000004 */
[----:B------:R-:W-:Y:S01]  /*1f3d0*/  IMAD.MOV.U32 R22, RZ, RZ, R14 ;  /* 0x000000ffff167224 */ /* 0x000fe200078e000e */
[----:B------:R1:W-:Y:S01]  /*1f3e0*/  STL [R1+0x718], R10 ;  /* 0x0007180a01007387 */ /* 0x0003e20000100800 */
[----:B------:R-:W-:Y:S01]  /*1f3f0*/  IMAD R23, R23, UR4, RZ ;  /* 0x0000000417177c24 */ /* 0x000fe2000f8e02ff */
[CC--:B------:R-:W-:Y:S01]  /*1f400*/  IADD3 R18, P6, PT, R24.reuse, R7.reuse, RZ ;  /* 0x0000000718127210 */ /* 0x0c0fe20007fde0ff */
[----:B------:R-:W-:Y:S01]  /*1f410*/  @!P5 IMAD.MOV R22, RZ, RZ, -R22 ;  /* 0x000000ffff16d224 */ /* 0x000fe200078e0a16 */
[----:B------:R-:W4:Y:S01]  /*1f420*/  LDL.LU R85, [R1+0x16c] ;  /* 0x00016c0001557983 */ /* 0x000f220000300800 */
[----:B------:R-:W-:Y:S01]  /*1f430*/  @!P3 IMAD.IADD R13, R13, 0x1, -R8 ;  /* 0x000000010d0db824 */ /* 0x000fe200078e0a08 */
[----:B------:R-:W-:Y:S01]  /*1f440*/  IADD3 R25, P5, PT, R23, R7, RZ ;  /* 0x0000000717197210 */ /* 0x000fe20007fbe0ff */
[----:B------:R-:W0:Y:S01]  /*1f450*/  LDCU UR4, c[0x0][0x3b0] ;  /* 0x00007600ff0477ac */ /* 0x000e220008000800 */
[----:B------:R-:W-:-:S02]  /*1f460*/  LEA.HI.X.SX32 R19, R24, R6, 0x1, P6 ;  /* 0x0000000618137211 */ /* 0x000fc400030f0eff */
[----:B------:R-:W-:Y:S01]  /*1f470*/  SEL R24, R11, R22, !P4 ;  /* 0x000000160b187207 */ /* 0x000fe20006000000 */
[----:B------:R-:W-:Y:S01]  /*1f480*/  @P0 IMAD.MOV.U32 R22, RZ, RZ, R18 ;  /* 0x000000ffff160224 */ /* 0x000fe200078e0012 */
[----:B------:R-:W-:Y:S01]  /*1f490*/  PRMT R15, RZ, 0x7610, R15 ;  /* 0x00007610ff0f7816 */ /* 0x000fe2000000000f */
[----:B------:R-:W0:Y:S01]  /*1f4a0*/  LDCU UR12, c[0x0][0x3b0] ;  /* 0x00007600ff0c77ac */ /* 0x000e220008000800 */
[----:B---3--:R-:W-:Y:S02]  /*1f4b0*/  ISETP.GE.AND P3, PT, R12, RZ, PT ;  /* 0x000000ff0c00720c */ /* 0x008fe40003f66270 */
[----:B------:R-:W-:Y:S01]  /*1f4c0*/  LEA.HI.X.SX32 R12, R23, R6, 0x1, P5 ;  /* 0x00000006170c7211 */ /* 0x000fe200028f0eff */
[----:B------:R-:W-:-:S05]  /*1f4d0*/  @P0 IMAD.MOV.U32 R23, RZ, RZ, R19 ;  /* 0x000000ffff170224 */ /* 0x000fca00078e0013 */
[----:B------:R3:W4:Y:S04]  /*1f4e0*/  @P0 LDG.E.U8 R4, desc[UR18][R22.64] ;  /* 0x0000001216040981 */ /* 0x000728000c1e1100 */
[----:B------:R0:W-:Y:S04]  /*1f4f0*/  STL [R1+0x714], R17 ;  /* 0x0007141101007387 */ /* 0x0001e80000100800 */
[----:B--2---:R-:W-:Y:S01]  /*1f500*/  STL [R1+0x12d4], R2 ;  /* 0x0012d40201007387 */ /* 0x004fe20000100800 */
[----:B---3--:R-:W-:Y:S02]  /*1f510*/  @P0 IMAD.MOV.U32 R22, RZ, RZ, R25 ;  /* 0x000000ffff160224 */ /* 0x008fe400078e0019 */
[----:B------:R-:W-:Y:S01]  /*1f520*/  @P0 IMAD.MOV.U32 R23, RZ, RZ, R12 ;  /* 0x000000ffff170224 */ /* 0x000fe200078e000c */
[----:B-1----:R-:W2:Y:S04]  /*1f530*/  LDL R10, [R1+0x11a4] ;  /* 0x0011a400010a7983 */ /* 0x002ea80000100800 */
[----:B------:R-:W3:Y:S04]  /*1f540*/  LDL.LU R5, [R1+0x168] ;  /* 0x0001680001057983 */ /* 0x000ee80000300800 */
[----:B0-----:R-:W3:Y:S04]  /*1f550*/  LDL.LU R17, [R1+0x15c] ;  /* 0x00015c0001117983 */ /* 0x001ee80000300800 */
[----:B------:R-:W-:Y:S04]  /*1f560*/  STL [R1+0x720], R18 ;  /* 0x0007201201007387 */ /* 0x000fe80000100800 */
[----:B------:R-:W-:Y:S04]  /*1f570*/  STL [R1+0x738], R25 ;  /* 0x0007381901007387 */ /* 0x000fe80000100800 */
[----:B------:R-:W3:Y:S04]  /*1f580*/  LDL R14, [R1+0x11a8] ;  /* 0x0011a800010e7983 */ /* 0x000ee80000100800 */
[----:B------:R0:W-:Y:S04]  /*1f590*/  STL [R1+0x71c], R19 ;  /* 0x00071c1301007387 */ /* 0x0001e80000100800 */
[----:B------:R1:W3:Y:S04]  /*1f5a0*/  @P0 LDG.E.U8 R15, desc[UR18][R22.64] ;  /* 0x00000012160f0981 */ /* 0x0002e8000c1e1100 */
[----:B0-----:R-:W3:Y:S04]  /*1f5b0*/  LDL.LU R19, [R1+0x1318] ;  /* 0x0013180001137983 */ /* 0x001ee80000300800 */
[----:B------:R-:W3:Y:S04]  /*1f5c0*/  LDL.LU R18, [R1+0x1314] ;  /* 0x0013140001127983 */ /* 0x000ee80000300800 */
[----:B------:R0:W-:Y:S04]  /*1f5d0*/  STL [R1+0x734], R12 ;  /* 0x0007340c01007387 */ /* 0x0001e80000100800 */
[----:B----4-:R-:W-:Y:S04]  /*1f5e0*/  STL [R1+0x12d8], R4 ;  /* 0x0012d80401007387 */ /* 0x010fe80000100800 */
[----:B0-----:R-:W4:Y:S01]  /*1f5f0*/  LDL.LU R12, [R1+0x1310] ;  /* 0x00131000010c7983 */ /* 0x001f220000300800 */
[----:B-1----:R-:W-:-:S02]  /*1f600*/  IMAD.MOV.U32 R22, RZ, RZ, R13 ;  /* 0x000000ffff167224 */ /* 0x002fc400078e000d */
[----:B------:R-:W-:Y:S01]  /*1f610*/  IMAD R24, R24, UR5, RZ ;  /* 0x0000000518187c24 */ /* 0x000fe2000f8e02ff */
[----:B------:R-:W-:Y:S01]  /*1f620*/  ISETP.GT.U32.AND P1, PT, R8, R16, PT ;  /* 0x000000100800720c */ /* 0x000fe20003f24070 */
[----:B------:R-:W-:Y:S01]  /*1f630*/  @!P3 IMAD.MOV R22, RZ, RZ, -R22 ;  /* 0x000000ffff16b224 */ /* 0x000fe200078e0a16 */
[----:B--2---:R-:W-:Y:S01]  /*1f640*/  ISETP.GE.AND P5, PT, R10, RZ, PT ;  /* 0x000000ff0a00720c */ /* 0x004fe20003fa6270 */
[----:B------:R-:W0:Y:S01]  /*1f650*/  LDCU UR5, c[0x0][0x3b0] ;  /* 0x00007600ff0577ac */ /* 0x000e220008000800 */
[C---:B------:R-:W-:Y:S01]  /*1f660*/  IADD3 R13, P3, PT, R24.reuse, R7, RZ ;  /* 0x00000007180d7210 */ /* 0x040fe20007f7e0ff */
[----:B------:R-:W2:Y:S04]  /*1f670*/  LDL.LU R10, [R1+0x158] ;  /* 0x00015800010a7983 */ /* 0x000ea80000300800 */
[----:B------:R-:W-:Y:S04]  /*1f680*/  STL [R1+0x740], R13 ;  /* 0x0007400d01007387 */ /* 0x000fe80000100800 */
[----:B---3--:R1:W-:Y:S02]  /*1f690*/  STL [R1+0x18], R15 ;  /* 0x0000180f01007387 */ /* 0x0083e40000100800 */
[----:B-1----:R-:W-:Y:S01]  /*1f6a0*/  LEA.HI.X.SX32 R15, R24, R6, 0x1, P3 ;  /* 0x00000006180f7211 */ /* 0x002fe200018f0eff */
[----:B------:R-:W-:-:S04]  /*1f6b0*/  @P0 IMAD.MOV.U32 R24, RZ, RZ, R13 ;  /* 0x000000ffff180224 */ /* 0x000fc800078e000d */
[----:B------:R-:W-:Y:S01]  /*1f6c0*/  @P0 IMAD.MOV.U32 R25, RZ, RZ, R15 ;  /* 0x000000ffff190224 */ /* 0x000fe200078e000f */
[----:B----4-:R-:W-:-:S06]  /*1f6d0*/  PRMT R12, RZ, 0x7610, R12 ;  /* 0x00007610ff0c7816 */ /* 0x010fcc000000000c */
[----:B------:R1:W3:Y:S01]  /*1f6e0*/  @P0 LDG.E.U8 R12, desc[UR18][R24.64] ;  /* 0x00000012180c0981 */ /* 0x0002e2000c1e1100 */
[----:B------:R-:W-:-:S05]  /*1f6f0*/  @!P1 IMAD.IADD R16, R16, 0x1, -R8 ;  /* 0x0000000110109824 */ /* 0x000fca00078e0a08 */
[----:B------:R-:W-:Y:S02]  /*1f700*/  ISETP.GT.U32.AND P1, PT, R8, R16, PT ;  /* 0x000000100800720c */ /* 0x000fe40003f24070 */
[----:B------:R-:W-:Y:S01]  /*1f710*/  SEL R23, R11, R22, !P4 ;  /* 0x000000160b177207 */ /* 0x000fe20006000000 */
[----:B------:R4:W-:Y:S04]  /*1f720*/  STL [R1+0x73c], R15 ;  /* 0x00073c0f01007387 */ /* 0x0009e80000100800 */
[----:B------:R-:W-:Y:S01]  /*1f730*/  IMAD R23, R23, UR13, RZ ;  /* 0x0000000d17177c24 */ /* 0x000fe2000f8e02ff */
[----:B------:R-:W2:Y:S01]  /*1f740*/  LDL R13, [R1+0x1190] ;  /* 0x00119000010d7983 */ /* 0x000ea20000100800 */
[----:B------:R-:W-:Y:S01]  /*1f750*/  PRMT R4, RZ, 0x7610, R4 ;  /* 0x00007610ff047816 */ /* 0x000fe20000000004 */
[----:B------:R-:W0:Y:S03]  /*1f760*/  LDCU UR13, c[0x0][0x3b0] ;  /* 0x00007600ff0d77ac */ /* 0x000e260008000800 */
[----:B------:R-:W-:Y:S01]  /*1f770*/  @!P1 IMAD.IADD R16, R16, 0x1, -R8 ;  /* 0x0000000110109824 */ /* 0x000fe200078e0a08 */
[----:B----4-:R-:W4:Y:S03]  /*1f780*/  LDL.LU R15, [R1+0x154] ;  /* 0x00015400010f7983 */ /* 0x010f260000300800 */
[----:B------:R-:W-:-:S04]  /*1f790*/  IMAD.MOV.U32 R22, RZ, RZ, R16 ;  /* 0x000000ffff167224 */ /* 0x000fc800078e0010 */
[----:B------:R-:W-:-:S05]  /*1f7a0*/  @!P5 IMAD.MOV R22, RZ, RZ, -R22 ;  /* 0x000000ffff16d224 */ /* 0x000fca00078e0a16 */
[----:B------:R-:W-:-:S05]  /*1f7b0*/  SEL R22, R11, R22, !P4 ;  /* 0x000000160b167207 */ /* 0x000fca0006000000 */
[----:B-1----:R-:W-:Y:S01]  /*1f7c0*/  IMAD R24, R22, UR4, RZ ;  /* 0x0000000416187c24 */ /* 0x002fe2000f8e02ff */
[----:B------:R-:W-:Y:S01]  /*1f7d0*/  ISETP.GT.U32.AND P6, PT, R8, R85, PT ;  /* 0x000000550800720c */ /* 0x000fe20003fc4070 */
[----:B------:R-:W1:Y:S01]  /*1f7e0*/  LDCU UR4, c[0x0][0x3b0] ;  /* 0x00007600ff0477ac */ /* 0x000e620008000800 */
[----:B---3--:R3:W-:Y:S02]  /*1f7f0*/  STL [R1+0x14], R12 ;  /* 0x0000140c01007387 */ /* 0x0087e40000100800 */
[----:B---3--:R-:W-:-:S04]  /*1f800*/  IADD3 R12, P5, PT, R23, R7, RZ ;  /* 0x00000007170c7210 */ /* 0x008fc80007fbe0ff */
[----:B------:R-:W-:Y:S01]  /*1f810*/  LEA.HI.X.SX32 R16, R23, R6, 0x1, P5 ;  /* 0x0000000617107211 */ /* 0x000fe200028f0eff */
[----:B------:R-:W-:-:S04]  /*1f820*/  @P0 IMAD.MOV.U32 R22, RZ, RZ, R12 ;  /* 0x000000ffff160224 */ /* 0x000fc800078e000c */
[----:B------:R-:W-:-:S05]  /*1f830*/  @P0 IMAD.MOV.U32 R23, RZ, RZ, R16 ;  /* 0x000000ffff170224 */ /* 0x000fca00078e0010 */
[----:B------:R3:W2:Y:S01]  /*1f840*/  @P0 LDG.E.U8 R4, desc[UR18][R22.64] ;  /* 0x0000001216040981 */ /* 0x0006a2000c1e1100 */
[----:B------:R-:W-:Y:S01]  /*1f850*/  ISETP.GT.U32.AND P1, PT, R8, R5, PT ;  /* 0x000000050800720c */ /* 0x000fe20003f24070 */
[----:B------:R-:W-:-:S05]  /*1f860*/  @!P6 IMAD.IADD R85, R85, 0x1, -R8 ;  /* 0x000000015555e824 */ /* 0x000fca00078e0a08 */
[----:B------:R-:W-:-:S07]  /*1f870*/  ISETP.GT.U32.AND P6, PT, R8, R85, PT ;  /* 0x000000550800720c */ /* 0x000fce0003fc4070 */
[--C-:B------:R-:W-:Y:S01]  /*1f880*/  @!P1 IMAD.IADD R5, R5, 0x1, -R8.reuse ;  /* 0x0000000105059824 */ /* 0x100fe200078e0a08 */
[----:B------:R-:W-:Y:S02]  /*1f890*/  ISETP.GE.AND P1, PT, R14, RZ, PT ;  /* 0x000000ff0e00720c */ /* 0x000fe40003f26270 */
[----:B------:R-:W4:Y:S03]  /*1f8a0*/  LDL R14, [R1+0x11a0] ;  /* 0x0011a000010e7983 */ /* 0x000f260000100800 */
[----:B------:R-:W-:Y:S01]  /*1f8b0*/  @!P6 IMAD.IADD R85, R85, 0x1, -R8 ;  /* 0x000000015555e824 */ /* 0x000fe200078e0a08 */
[----:B------:R-:W-:Y:S04]  /*1f8c0*/  STL [R1+0x748], R12 ;  /* 0x0007480c01007387 */ /* 0x000fe80000100800 */
[----:B------:R0:W-:Y:S01]  /*1f8d0*/  STL [R1+0x744], R16 ;  /* 0x0007441001007387 */ /* 0x0001e20000100800 */
[----:B---3--:R-:W-:-:S04]  /*1f8e0*/  IMAD.MOV.U32 R22, RZ, RZ, R85 ;  /* 0x000000ffff167224 */ /* 0x008fc800078e0055 */
[----:B------:R-:W-:Y:S01]  /*1f8f0*/  @!P1 IMAD.MOV R22, RZ, RZ, -R22 ;  /* 0x000000ffff169224 */ /* 0x000fe200078e0a16 */
[----:B0-----:R-:W3:Y:S01]  /*1f900*/  LDL.LU R16, [R1+0x14c] ;  /* 0x00014c0001107983 */ /* 0x001ee20000300800 */
[----:B------:R-:W-:-:S03]  /*1f910*/  PRMT R2, RZ, 0x7610, R2 ;  /* 0x00007610ff027816 */ /* 0x000fc60000000002 */
[----:B--2---:R0:W-:Y:S01]  /*1f920*/  STL [R1+0x12dc], R4 ;  /* 0x0012dc0401007387 */ /* 0x0041e20000100800 */
[C---:B------:R-:W-:Y:S02]  /*1f930*/  ISETP.GT.U32.AND P3, PT, R8.reuse, R17, PT ;  /* 0x000000110800720c */ /* 0x040fe40003f64070 */
[----:B------:R-:W-:Y:S01]  /*1f940*/  ISETP.GT.U32.AND P1, PT, R8, R10, PT ;  /* 0x0000000a0800720c */ /* 0x000fe20003f24070 */
[----:B------:R-:W2:Y:S01]  /*1f950*/  LDL R85, [R1+0x119c] ;  /* 0x00119c0001557983 */ /* 0x000ea20000100800 */
[----:B0-----:R-:W-:-:S04]  /*1f960*/  IADD3 R4, P6, PT, R24, R7, RZ ;  /* 0x0000000718047210 */ /* 0x001fc80007fde0ff */
[----:B------:R-:W-:Y:S02]  /*1f970*/  LEA.HI.X.SX32 R12, R24, R6, 0x1, P6 ;  /* 0x00000006180c7211 */ /* 0x000fe400030f0eff */
[----:B------:R-:W-:Y:S01]  /*1f980*/  SEL R24, R11, R22, !P4 ;  /* 0x000000160b187207 */ /* 0x000fe20006000000 */
[----:B------:R-:W-:Y:S02]  /*1f990*/  @P0 IMAD.MOV.U32 R22, RZ, RZ, R4 ;  /* 0x000000ffff160224 */ /* 0x000fe400078e0004 */
[----:B------:R-:W-:-:S05]  /*1f9a0*/  @P0 IMAD.MOV.U32 R23, RZ, RZ, R12 ;  /* 0x000000ffff170224 */ /* 0x000fca00078e000c */
[----:B------:R0:W2:Y:S01]  /*1f9b0*/  @P0 LDG.E.U8 R2, desc[UR18][R22.64] ;  /* 0x0000001216020981 */ /* 0x0000a2000c1e1100 */
[----:B------:R-:W-:-:S05]  /*1f9c0*/  @!P3 IMAD.IADD R17, R17, 0x1, -R8 ;  /* 0x000000011111b824 */ /* 0x000fca00078e0a08 */
[C---:B------:R-:W-:Y:S02]  /*1f9d0*/  ISETP.GT.U32.AND P3, PT, R8.reuse, R17, PT ;  /* 0x000000110800720c */ /* 0x040fe40003f64070 */
[----:B------:R-:W-:Y:S01]  /*1f9e0*/  ISETP.GT.U32.AND P5, PT, R8, R5, PT ;  /* 0x000000050800720c */ /* 0x000fe20003fa4070 */
[----:B------:R-:W-:Y:S01]  /*1f9f0*/  IMAD R24, R24, UR5, RZ ;  /* 0x0000000518187c24 */ /* 0x000fe2000f8e02ff */
[----:B------:R0:W-:Y:S01]  /*1fa00*/  STL [R1+0x750], R4 ;  /* 0x0007500401007387 */ /* 0x0001e20000100800 */
[--C-:B------:R-:W-:Y:S01]  /*1fa10*/  @!P1 IMAD.IADD R10, R10, 0x1, -R8.reuse ;  /* 0x000000010a0a9824 */ /* 0x100fe200078e0a08 */
[----:B----4-:R-:W-:Y:S01]  /*1fa20*/  ISETP.GE.AND P1, PT, R14, RZ, PT ;  /* 0x000000ff0e00720c */ /* 0x010fe20003f26270 */
[----:B------:R-:W4:Y:S06]  /*1fa30*/  LDCU UR5, c[0x0][0x3b0] ;  /* 0x00007600ff0577ac */ /* 0x000f2c0008000800 */
[--C-:B------:R-:W-:Y:S01]  /*1fa40*/  @!P3 IMAD.IADD R17, R17, 0x1, -R8.reuse ;  /* 0x000000011111b824 */ /* 0x100fe200078e0a08 */
[C---:B0-----:R-:W-:Y:S01]  /*1fa50*/  IADD3 R4, P3, PT, R24.reuse, R7, RZ ;  /* 0x0000000718047210 */ /* 0x041fe20007f7e0ff */
[----:B------:R-:W-:Y:S01]  /*1fa60*/  @!P5 IMAD.IADD R5, R5, 0x1, -R8 ;  /* 0x000000010505d824 */ /* 0x000fe200078e0a08 */
[----:B------:R0:W-:Y:S02]  /*1fa70*/  STL [R1+0x74c], R12 ;  /* 0x00074c0c01007387 */ /* 0x0001e40000100800 */
[----:B------:R-:W-:-:S02]  /*1fa80*/  LEA.HI.X.SX32 R14, R24, R6, 0x1, P3 ;  /* 0x00000006180e7211 */ /* 0x000fc400018f0eff */
[----:B------:R-:W-:Y:S01]  /*1fa90*/  ISETP.GE.AND P6, PT, R13, RZ, PT ;  /* 0x000000ff0d00720c */ /* 0x000fe20003fc6270 */
[----:B------:R-:W-:Y:S01]  /*1faa0*/  IMAD.MOV.U32 R23, RZ, RZ, R5 ;  /* 0x000000ffff177224 */ /* 0x000fe200078e0005 */
[----:B------:R-:W-:Y:S01]  /*1fab0*/  PRMT R3, RZ, 0x7610, R3 ;  /* 0x00007610ff037816 */ /* 0x000fe20000000003 */
[----:B------:R-:W-:Y:S01]  /*1fac0*/  @P0 IMAD.MOV.U32 R24, RZ, RZ, R4 ;  /* 0x000000ffff180224 */ /* 0x000fe200078e0004 */
[----:B0-----:R-:W4:Y:S01]  /*1fad0*/  LDL R12, [R1+0x11d0] ;  /* 0x0011d000010c7983 */ /* 0x001f220000100800 */
[----:B------:R-:W-:-:S03]  /*1fae0*/  @P0 IMAD.MOV.U32 R25, RZ, RZ, R14 ;  /* 0x000000ffff190224 */ /* 0x000fc600078e000e */
[----:B------:R-:W4:Y:S04]  /*1faf0*/  LDL.LU R13, [R1+0x150] ;  /* 0x00015000010d7983 */ /* 0x000f280000300800 */
[----:B------:R1:W4:Y:S04]  /*1fb00*/  @P0 LDG.E.U8 R3, desc[UR18][R24.64] ;  /* 0x0000001218030981 */ /* 0x000328000c1e1100 */
[----:B--2---:R-:W-:Y:S04]  /*1fb10*/  STL [R1+0x12e0], R2 ;  /* 0x0012e00201007387 */ /* 0x004fe80000100800 */
[----:B------:R-:W2:Y:S01]  /*1fb20*/  LDL.LU R5, [R1+0x130c] ;  /* 0x00130c0001057983 */ /* 0x000ea20000300800 */
[----:B------:R-:W-:Y:S01]  /*1fb30*/  @!P6 IMAD.MOV R23, RZ, RZ, -R23 ;  /* 0x000000ffff17e224 */ /* 0x000fe200078e0a17 */
[----:B------:R-:W-:-:S02]  /*1fb40*/  ISETP.GT.U32.AND P3, PT, R8, R10, PT ;  /* 0x0000000a0800720c */ /* 0x000fc40003f64070 */
[----:B---3--:R-:W-:Y:S02]  /*1fb50*/  ISETP.GT.U32.AND P6, PT, R8, R16, PT ;  /* 0x000000100800720c */ /* 0x008fe40003fc4070 */
[----:B------:R-:W-:Y:S01]  /*1fb60*/  SEL R23, R11, R23, !P4 ;  /* 0x000000170b177207 */ /* 0x000fe20006000000 */
[----:B------:R0:W-:Y:S04]  /*1fb70*/  STL [R1+0x758], R4 ;  /* 0x0007580401007387 */ /* 0x0001e80000100800 */
[----:B-1----:R-:W-:-:S04]  /*1fb80*/  IMAD R24, R23, UR4, RZ ;  /* 0x0000000417187c24 */ /* 0x002fc8000f8e02ff */
[--C-:B------:R-:W-:Y:S02]  /*1fb90*/  @!P3 IMAD.IADD R10, R10, 0x1, -R8.reuse ;  /* 0x000000010a0ab824 */ /* 0x100fe400078e0a08 */
[----:B------:R-:W-:Y:S01]  /*1fba0*/  @!P6 IMAD.IADD R16, R16, 0x1, -R8 ;  /* 0x000000011010e824 */ /* 0x000fe200078e0a08 */
[C---:B0-----:R-:W-:Y:S01]  /*1fbb0*/  IADD3 R4, P6, PT, R24.reuse, R7, RZ ;  /* 0x0000000718047210 */ /* 0x041fe20007fde0ff */
[----:B------:R-:W-:Y:S02]  /*1fbc0*/  IMAD.MOV.U32 R23, RZ, RZ, R10 ;  /* 0x000000ffff177224 */ /* 0x000fe400078e000a */
[----:B------:R-:W-:Y:S01]  /*1fbd0*/  IMAD.MOV.U32 R22, RZ, RZ, R17 ;  /* 0x000000ffff167224 */ /* 0x000fe200078e0011 */
[----:B------:R-:W-:Y:S01]  /*1fbe0*/  LEA.HI.X.SX32 R10, R24, R6, 0x1, P6 ;  /* 0x00000006180a7211 */ /* 0x000fe200030f0eff */
[----:B------:R-:W-:Y:S01]  /*1fbf0*/  @P0 IMAD.MOV.U32 R24, RZ, RZ, R4 ;  /* 0x000000ffff180224 */ /* 0x000fe200078e0004 */
[----:B------:R0:W-:Y:S01]  /*1fc00*/  STL [R1+0x754], R14 ;  /* 0x0007540e01007387 */ /* 0x0001e20000100800 */
[----:B------:R-:W-:Y:S01]  /*1fc10*/  ISETP.GT.U32.AND P5, PT, R8, R15, PT ;  /* 0x0000000f0800720c */ /* 0x000fe20003fa4070 */
[----:B------:R-:W1:Y:S01]  /*1fc20*/  LDCU UR4, c[0x0][0x3b0] ;  /* 0x00007600ff0477ac */ /* 0x000e620008000800 */
[----:B------:R-:W-:-:S02]  /*1fc30*/  @P0 IMAD.MOV.U32 R25, RZ, RZ, R10 ;  /* 0x000000ffff190224 */ /* 0x000fc400078e000a */
[----:B------:R-:W-:Y:S01]  /*1fc40*/  @!P1 IMAD.MOV R22, RZ, RZ, -R22 ;  /* 0x000000ffff169224 */ /* 0x000fe200078e0a16 */
[----:B------:R-:W-:Y:S01]  /*1fc50*/  ISETP.GE.AND P1, PT, R85, RZ, PT ;  /* 0x000000ff5500720c */ /* 0x000fe20003f26270 */
[----:B0-----:R-:W3:Y:S04]  /*1fc60*/  LDL.LU R14, [R1+0x148] ;  /* 0x00014800010e7983 */ /* 0x001ee80000300800 */
[----:B----4-:R-:W-:Y:S04]  /*1fc70*/  STL [R1+0x12e4], R3 ;  /* 0x0012e40301007387 */ /* 0x010fe80000100800 */
[----:B------:R-:W4:Y:S04]  /*1fc80*/  LDL.LU R17, [R1+0x1308] ;  /* 0x0013080001117983 */ /* 0x000f280000300800 */
[----:B------:R-:W3:Y:S01]  /*1fc90*/  LDL R85, [R1+0x11c4] ;  /* 0x0011c40001557983 */ /* 0x000ee20000100800 */
[----:B------:R-:W-:-:S03]  /*1fca0*/  ISETP.GE.AND P3, PT, R12, RZ, PT ;  /* 0x000000ff0c00720c */ /* 0x000fc60003f66270 */
[----:B------:R-:W-:Y:S04]  /*1fcb0*/  STL [R1+0x760], R4 ;  /* 0x0007600401007387 */ /* 0x000fe80000100800 */
[----:B------:R0:W-:Y:S04]  /*1fcc0*/  STL [R1+0x75c], R10 ;  /* 0x00075c0a01007387 */ /* 0x0001e80000100800 */
[----:B------:R-:W4:Y:S01]  /*1fcd0*/  LDL R12, [R1+0x11d8] ;  /* 0x0011d800010c7983 */ /* 0x000f220000100800 */
[----:B--2---:R-:W-:Y:S01]  /*1fce0*/  PRMT R5, RZ, 0x7610, R5 ;  /* 0x00007610ff057816 */ /* 0x004fe20000000005 */
[----:B------:R-:W-:Y:S01]  /*1fcf0*/  @!P5 IMAD.IADD R15, R15, 0x1, -R8 ;  /* 0x000000010f0fd824 */ /* 0x000fe200078e0a08 */
[----:B------:R-:W-:Y:S01]  /*1fd00*/  SEL R22, R11, R22, !P4 ;  /* 0x000000160b167207 */ /* 0x000fe20006000000 */
[----:B------:R-:W-:Y:S01]  /*1fd10*/  @!P1 IMAD.MOV R23, RZ, RZ, -R23 ;  /* 0x000000ffff179224 */ /* 0x000fe200078e0a17 */
[C---:B------:R-:W-:Y:S01]  /*1fd20*/  ISETP.GT.U32.AND P6, PT, R8.reuse, R16, PT ;  /* 0x000000100800720c */ /* 0x040fe20003fc4070 */
[----:B0-----:R-:W2:Y:S04]  /*1fd30*/  LDL.LU R10, [R1+0x13c] ;  /* 0x00013c00010a7983 */ /* 0x001ea80000300800 */
[----:B------:R0:W2:Y:S01]  /*1fd40*/  @P0 LDG.E.U8 R5, desc[UR18][R24.64] ;  /* 0x0000001218050981 */ /* 0x0000a2000c1e1100 */
[----:B------:R-:W-:Y:S01]  /*1fd50*/  ISETP.GT.U32.AND P5, PT, R8, R15, PT ;  /* 0x0000000f0800720c */ /* 0x000fe20003fa4070 */
[----:B------:R-:W-:Y:S01]  /*1fd60*/  IMAD R22, R22, UR5, RZ ;  /* 0x0000000516167c24 */ /* 0x000fe2000f8e02ff */
[----:B------:R-:W-:Y:S01]  /*1fd70*/  PRMT R2, RZ, 0x7610, R2 ;  /* 0x00007610ff027816 */ /* 0x000fe20000000002 */
[----:B------:R-:W1:Y:S03]  /*1fd80*/  LDCU UR5, c[0x0][0x3b0] ;  /* 0x00007600ff0577ac */ /* 0x000e660008000800 */
[----:B------:R-:W-:-:S07]  /*1fd90*/  IADD3 R3, P1, PT, R22, R7, RZ ;  /* 0x0000000716037210 */ /* 0x000fce0007f3e0ff */
[----:B------:R-:W-:Y:S01]  /*1fda0*/  @!P5 IMAD.IADD R15, R15, 0x1, -R8 ;  /* 0x000000010f0fd824 */ /* 0x000fe200078e0a08 */
[----:B------:R-:W-:Y:S02]  /*1fdb0*/  ISETP.GT.U32.AND P5, PT, R8, R13, PT ;  /* 0x0000000d0800720c */ /* 0x000fe40003fa4070 */
[----:B------:R-:W-:Y:S01]  /*1fdc0*/  LEA.HI.X.SX32 R4, R22, R6, 0x1, P1 ;  /* 0x0000000616047211 */ /* 0x000fe200008f0eff */
[----:B------:R-:W-:Y:S02]  /*1fdd0*/  IMAD.MOV.U32 R22, RZ, RZ, R15 ;  /* 0x000000ffff167224 */ /* 0x000fe400078e000f */
[----:B0-----:R-:W-:Y:S02]  /*1fde0*/  @P0 IMAD.MOV.U32 R24, RZ, RZ, R3 ;  /* 0x000000ffff180224 */ /* 0x001fe400078e0003 */
[----:B------:R-:W-:Y:S01]  /*1fdf0*/  @P0 IMAD.MOV.U32 R25, RZ, RZ, R4 ;  /* 0x000000ffff190224 */ /* 0x000fe200078e0004 */
[----:B------:R0:W-:Y:S01]  /*1fe00*/  STL [R1+0x778], R3 ;  /* 0x0007780301007387 */ /* 0x0001e20000100800 */
[----:B------:R-:W-:-:S03]  /*1fe10*/  @!P3 IMAD.MOV R22, RZ, RZ, -R22 ;  /* 0x000000ffff16b224 */ /* 0x000fc600078e0a16 */
[----:B------:R0:W2:Y:S01]  /*1fe20*/  @P0 LDG.E.U8 R2, desc[UR18][R24.64] ;  /* 0x0000001218020981 */ /* 0x0000a2000c1e1100 */
[--C-:B------:R-:W-:Y:S02]  /*1fe30*/  @!P5 IMAD.IADD R13, R13, 0x1, -R8.reuse ;  /* 0x000000010d0dd824 */ /* 0x100fe400078e0a08 */
[----:B------:R-:W-:Y:S01]  /*1fe40*/  @!P6 IMAD.IADD R16, R16, 0x1, -R8 ;  /* 0x000000011010e824 */ /* 0x000fe200078e0a08 */
[----:B---3--:R-:W-:Y:S02]  /*1fe50*/  ISETP.GE.AND P5, PT, R85, RZ, PT ;  /* 0x000000ff5500720c */ /* 0x008fe40003fa6270 */
[C---:B0-----:R-:W-:Y:S02]  /*1fe60*/  SEL R24, R11.reuse, R23, !P4 ;  /* 0x000000170b187207 */ /* 0x041fe40006000000 */
[----:B------:R-:W-:Y:S02]  /*1fe70*/  SEL R23, R11, R22, !P4 ;  /* 0x000000160b177207 */ /* 0x000fe40006000000 */
[----:B------:R-:W-:Y:S01]  /*1fe80*/  ISETP.GT.U32.AND P3, PT, R8, R13, PT ;  /* 0x0000000d0800720c */ /* 0x000fe20003f64070 */
[----:B------:R-:W-:Y:S01]  /*1fe90*/  IMAD R24, R24, UR12, RZ ;  /* 0x0000000c18187c24 */ /* 0x000fe2000f8e02ff */
[----:B------:R-:W-:Y:S01]  /*1fea0*/  ISETP.GT.U32.AND P1, PT, R8, R14, PT ;  /* 0x0000000e0800720c */ /* 0x000fe20003f24070 */
[----:B------:R-:W-:Y:S01]  /*1feb0*/  IMAD.MOV.U32 R22, RZ, RZ, R16 ;  /* 0x000000ffff167224 */ /* 0x000fe200078e0010 */
[----:B------:R-:W-:Y:S01]  /*1fec0*/  PRMT R93, RZ, 0x7610, R93 ;  /* 0x00007610ff5d7816 */ /* 0x000fe2000000005d */
[----:B-1----:R-:W-:Y:S01]  /*1fed0*/  IMAD R23, R23, UR4, RZ ;  /* 0x0000000417177c24 */ /* 0x002fe2000f8e02ff */
[-C--:B------:R-:W-:Y:S01]  /*1fee0*/  IADD3 R16, P6, PT, R24, R7.reuse, RZ ;  /* 0x0000000718107210 */ /* 0x080fe20007fde0ff */
[----:B------:R-:W-:Y:S01]  /*1fef0*/  @!P5 IMAD.MOV R22, RZ, RZ, -R22 ;  /* 0x000000ffff16d224 */ /* 0x000fe200078e0a16 */
[----:B------:R-:W-:Y:S01]  /*1ff00*/  PRMT R92, RZ, 0x7610, R92 ;  /* 0x00007610ff5c7816 */ /* 0x000fe2000000005c */
[----:B------:R-:W0:Y:S01]  /*1ff10*/  LDCU UR4, c[0x0][0x3b0] ;  /* 0x00007600ff0477ac */ /* 0x000e220008000800 */
[----:B------:R-:W-:-:S03]  /*1ff20*/  IADD3 R3, P5, PT, R23, R7, RZ ;  /* 0x0000000717037210 */ /* 0x000fc60007fbe0ff */
[----:B------:R-:W-:Y:S01]  /*1ff30*/  @!P3 IMAD.IADD R13, R13, 0x1, -R8 ;  /* 0x000000010d0db824 */ /* 0x000fe200078e0a08 */
[----:B----4-:R-:W-:Y:S01]  /*1ff40*/  ISETP.GE.AND P3, PT, R12, RZ, PT ;  /* 0x000000ff0c00720c */ /* 0x010fe20003f66270 */
[----:B------:R-:W1:Y:S01]  /*1ff50*/  LDCU UR12, c[0x0][0x3b0] ;  /* 0x00007600ff0c77ac */ /* 0x000e620008000800 */
[----:B--2---:R2:W-:Y:S04]  /*1ff60*/  STL [R1+0x12e8], R5 ;  /* 0x0012e80501007387 */ /* 0x0045e80000100800 */
[----:B------:R3:W-:Y:S04]  /*1ff70*/  STL [R1+0x774], R4 ;  /* 0x0007740401007387 */ /* 0x0007e80000100800 */
[----:B------:R-:W4:Y:S04]  /*1ff80*/  LDL R85, [R1+0x11b0] ;  /* 0x0011b00001557983 */ /* 0x000f280000100800 */
[----:B--2---:R-:W2:Y:S04]  /*1ff90*/  LDL.LU R5, [R1+0x140] ;  /* 0x0001400001057983 */ /* 0x004ea80000300800 */
[----:B---3--:R-:W3:Y:S04]  /*1ffa0*/  LDL.LU R4, [R1+0x138] ;  /* 0x0001380001047983 */ /* 0x008ee80000300800 */
[----:B------:R-:W-:Y:S04]  /*1ffb0*/  STL [R1+0x780], R16 ;  /* 0x0007801001007387 */ /* 0x000fe80000100800 */
[----:B------:R0:W-:Y:S04]  /*1ffc0*/  STL [R1+0x788], R3 ;  /* 0x0007880301007387 */ /* 0x0001e80000100800 */
[----:B------:R-:W3:Y:S01]  /*1ffd0*/  LDL R12, [R1+0x11c0] ;  /* 0x0011c000010c7983 */ /* 0x000ee20000100800 */
[----:B------:R-:W-:-:S02]  /*1ffe0*/  LEA.HI.X.SX32 R25, R24, R6, 0x1, P6 ;  /* 0x0000000618197211 */ /* 0x000fc400030f0eff */
[----:B------:R-:W-:Y:S02]  /*1fff0*/  LEA.HI.X.SX32 R15, R23, R6, 0x1, P5 ;  /* 0x00000006170f7211 */ /* 0x000fe400028f0eff */
[----:B------:R-:W-:Y:S01]  /*20000*/  SEL R24, R11, R22, !P4 ;  /* 0x000000160b187207 */ /* 0x000fe20006000000 */
[----:B------:R-:W-:Y:S02]  /*20010*/  @P0 IMAD.MOV.U32 R22, RZ, RZ, R16 ;  /* 0x000000ffff160224 */ /* 0x000fe400078e0010 */
[----:B------:R-:W-:Y:S02]  /*20020*/  @P0 IMAD.MOV.U32 R23, RZ, RZ, R25 ;  /* 0x000000ffff170224 */ /* 0x000fe400078e0019 */
[----:B------:R-:W-:-:S03]  /*20030*/  @!P1 IMAD.IADD R14, R14, 0x1, -R8 ;  /* 0x000000010e0e9824 */ /* 0x000fc600078e0a08 */
[----:B------:R0:W3:Y:S02]  /*20040*/  @P0 LDG.E.U8 R93, desc[UR18][R22.64] ;  /* 0x00000012165d0981 */ /* 0x0000e4000c1e1100 */
[C---:B------:R-:W-:Y:S02]  /*20050*/  ISETP.GT.U32.AND P1, PT, R8.reuse, R14, PT ;  /* 0x0000000e0800720c */ /* 0x040fe40003f24070 */
[----:B------:R-:W-:Y:S01]  /*20060*/  ISETP.GT.U32.AND P6, PT, R8, R10, PT ;  /* 0x0000000a0800720c */ /* 0x000fe20003fc4070 */
[----:B0-----:R-:W-:Y:S02]  /*20070*/  @P0 IMAD.MOV.U32 R22, RZ, RZ, R3 ;  /* 0x000000ffff160224 */ /* 0x001fe400078e0003 */
[----:B------:R-:W-:Y:S02]  /*20080*/  @P0 IMAD.MOV.U32 R23, RZ, RZ, R15 ;  /* 0x000000ffff170224 */ /* 0x000fe400078e000f */
[----:B------:R-:W-:Y:S01]  /*20090*/  IMAD R24, R24, UR5, RZ ;  /* 0x0000000518187c24 */ /* 0x000fe2000f8e02ff */
[----:B------:R0:W-:Y:S05]  /*200a0*/  STL [R1+0x77c], R25 ;  /* 0x00077c1901007387 */ /* 0x0001ea0000100800 */
[--C-:B------:R-:W-:Y:S01]  /*200b0*/  @!P1 IMAD.IADD R14, R14, 0x1, -R8.reuse ;  /* 0x000000010e0e9824 */ /* 0x100fe200078e0a08 */
[----:B------:R-:W-:Y:S01]  /*200c0*/  PRMT R91, RZ, 0x7610, R91 ;  /* 0x00007610ff5b7816 */ /* 0x000fe2000000005b */
[----:B------:R-:W-:Y:S01]  /*200d0*/  @!P6 IMAD.IADD R10, R10, 0x1, -R8 ;  /* 0x000000010a0ae824 */ /* 0x000fe200078e0a08 */
[----:B------:R0:W3:Y:S01]  /*200e0*/  @P0 LDG.E.U8 R92, desc[UR18][R22.64] ;  /* 0x00000012165c0981 */ /* 0x0000e2000c1e1100 */
[----:B------:R-:W-:Y:S01]  /*200f0*/  PRMT R90, RZ, 0x7610, R90 ;  /* 0x00007610ff5a7816 */ /* 0x000fe2000000005a */
[----:B------:R-:W1:Y:S02]  /*20100*/  LDCU UR5, c[0x0][0x3b0] ;  /* 0x00007600ff0577ac */ /* 0x000e640008000800 */
[----:B------:R-:W-:Y:S01]  /*20110*/  STL [R1+0x784], R15 ;  /* 0x0007840f01007387 */ /* 0x000fe20000100800 */
[----:B0-----:R-:W-:-:S04]  /*20120*/  IMAD.MOV.U32 R22, RZ, RZ, R13 ;  /* 0x000000ffff167224 */ /* 0x001fc800078e000d */
[----:B------:R-:W-:Y:S01]  /*20130*/  @!P3 IMAD.MOV R22, RZ, RZ, -R22 ;  /* 0x000000ffff16b224 */ /* 0x000fe200078e0a16 */
[----:B------:R-:W-:-:S04]  /*20140*/  IADD3 R3, P3, PT, R24, R7, RZ ;  /* 0x0000000718037210 */ /* 0x000fc80007f7e0ff */
[----:B------:R-:W-:Y:S02]  /*20150*/  SEL R23, R11, R22, !P4 ;  /* 0x000000160b177207 */ /* 0x000fe40006000000 */
[----:B------:R-:W-:Y:S01]  /*20160*/  LEA.HI.X.SX32 R13, R24, R6, 0x1, P3 ;  /* 0x00000006180d7211 */ /* 0x000fe200018f0eff */
[----:B------:R-:W-:Y:S02]  /*20170*/  IMAD.MOV.U32 R22, RZ, RZ, R14 ;  /* 0x000000ffff167224 */ /* 0x000fe400078e000e */
[----:B------:R-:W-:Y:S01]  /*20180*/  IMAD R23, R23, UR13, RZ ;  /* 0x0000000d17177c24 */ /* 0x000fe2000f8e02ff */
[----:B------:R-:W-:Y:S01]  /*20190*/  ISETP.GT.U32.AND P6, PT, R8, R10, PT ;  /* 0x0000000a0800720c */ /* 0x000fe20003fc4070 */
[----:B------:R-:W-:Y:S01]  /*201a0*/  @P0 IMAD.MOV.U32 R25, RZ, RZ, R13 ;  /* 0x000000ffff190224 */ /* 0x000fe200078e000d */
[----:B------:R-:W-:Y:S01]  /*201b0*/  PRMT R89, RZ, 0x7610, R89 ;  /* 0x00007610ff597816 */ /* 0x000fe20000000059 */
[----:B------:R-:W-:Y:S01]  /*201c0*/  @P0 IMAD.MOV.U32 R24, RZ, RZ, R3 ;  /* 0x000000ffff180224 */ /* 0x000fe200078e0003 */
[----:B------:R-:W-:Y:S01]  /*201d0*/  PRMT R88, RZ, 0x7610, R88 ;  /* 0x00007610ff587816 */ /* 0x000fe20000000058 */
[----:B------:R-:W0:Y:S03]  /*201e0*/  LDCU UR13, c[0x0][0x3b0] ;  /* 0x00007600ff0d77ac */ /* 0x000e260008000800 */
[----:B------:R0:W3:Y:S05]  /*201f0*/  @P0 LDG.E.U8 R91, desc[UR18][R24.64] ;  /* 0x00000012185b0981 */ /* 0x0000ea000c1e1100 */
[----:B------:R-:W-:Y:S01]  /*20200*/  @!P6 IMAD.IADD R10, R10, 0x1, -R8 ;  /* 0x000000010a0ae824 */ /* 0x000fe200078e0a08 */
[----:B----4-:R-:W-:-:S02]  /*20210*/  ISETP.GE.AND P5, PT, R85, RZ, PT ;  /* 0x000000ff5500720c */ /* 0x010fc40003fa6270 */
[----:B------:R-:W4:Y:S01]  /*20220*/  LDL.LU R85, [R1+0x134] ;  /* 0x0001340001557983 */ /* 0x000f220000300800 */
[----:B--2---:R-:W-:-:S03]  /*20230*/  ISETP.GT.U32.AND P1, PT, R8, R5, PT ;  /* 0x000000050800720c */ /* 0x004fc60003f24070 */
[----:B------:R2:W-:Y:S04]  /*20240*/  STL [R1+0x790], R3 ;  /* 0x0007900301007387 */ /* 0x0005e80000100800 */
[----:B------:R0:W-:Y:S03]  /*20250*/  STL [R1+0x78c], R13 ;  /* 0x00078c0d01007387 */ /* 0x0001e60000100800 */
[----:B------:R-:W-:Y:S01]  /*20260*/  @!P5 IMAD.MOV R22, RZ, RZ, -R22 ;  /* 0x000000ffff16d224 */ /* 0x000fe200078e0a16 */
[----:B--2---:R-:W-:Y:S01]  /*20270*/  IADD3 R3, P5, PT, R23, R7, RZ ;  /* 0x0000000717037210 */ /* 0x004fe20007fbe0ff */
[----:B0-----:R-:W2:Y:S01]  /*20280*/  LDL R13, [R1+0x11cc] ;  /* 0x0011cc00010d7983 */ /* 0x001ea20000100800 */
[----:B------:R-:W-:Y:S01]  /*20290*/  @!P1 IMAD.IADD R5, R5, 0x1, -R8 ;  /* 0x0000000105059824 */ /* 0x000fe200078e0a08 */
[----:B---3--:R-:W-:-:S02]  /*202a0*/  ISETP.GE.AND P1, PT, R12, RZ, PT ;  /* 0x000000ff0c00720c */ /* 0x008fc40003f26270 */
[----:B------:R-:W3:Y:S01]  /*202b0*/  LDL.LU R15, [R1+0x130] ;  /* 0x00013000010f7983 */ /* 0x000ee20000300800 */
[----:B------:R-:W-:-:S03]  /*202c0*/  SEL R22, R11, R22, !P4 ;  /* 0x000000160b167207 */ /* 0x000fc60006000000 */
[----:B------:R-:W3:Y:S01]  /*202d0*/  LDL R14, [R1+0x11f8] ;  /* 0x0011f800010e7983 */ /* 0x000ee20000100800 */
[----:B------:R-:W-:Y:S01]  /*202e0*/  LEA.HI.X.SX32 R12, R23, R6, 0x1, P5 ;  /* 0x00000006170c7211 */ /* 0x000fe200028f0eff */
[----:B------:R-:W-:Y:S02]  /*202f0*/  IMAD R24, R22, UR4, RZ ;  /* 0x0000000416187c24 */ /* 0x000fe4000f8e02ff */
[----:B------:R0:W-:Y:S01]  /*20300*/  STL [R1+0x798], R3 ;  /* 0x0007980301007387 */ /* 0x0001e20000100800 */
[----:B------:R-:W-:Y:S01]  /*20310*/  @P0 IMAD.MOV.U32 R22, RZ, RZ, R3 ;  /* 0x000000ffff160224 */ /* 0x000fe200078e0003 */
[C---:B------:R-:W-:Y:S01]  /*20320*/  ISETP.GT.U32.AND P3, PT, R8.reuse, R4, PT ;  /* 0x000000040800720c */ /* 0x040fe20003f64070 */
[----:B------:R-:W-:Y:S01]  /*20330*/  @P0 IMAD.MOV.U32 R23, RZ, RZ, R12 ;  /* 0x000000ffff170224 */ /* 0x000fe200078e000c */
[----:B------:R-:W3:Y:S01]  /*20340*/  LDL.LU R16, [R1+0x128] ;  /* 0x0001280001107983 */ /* 0x000ee20000300800 */
[----:B------:R-:W-:Y:S01]  /*20350*/  ISETP.GT.U32.AND P5, PT, R8, R5, PT ;  /* 0x000000050800720c */ /* 0x000fe20003fa4070 */
[----:B------:R-:W1:Y:S02]  /*20360*/  LDCU UR4, c[0x0][0x3b0] ;  /* 0x00007600ff0477ac */ /* 0x000e640008000800 */
[----:B------:R0:W3:Y:S04]  /*20370*/  @P0 LDG.E.U8 R90, desc[UR18][R22.64] ;  /* 0x00000012165a0981 */ /* 0x0000e8000c1e1100 */
[----:B------:R1:W-:Y:S01]  /*20380*/  STL [R1+0x794], R12 ;  /* 0x0007940c01007387 */ /* 0x0003e20000100800 */
[----:B0-----:R-:W-:-:S03]  /*20390*/  IMAD.MOV.U32 R22, RZ, RZ, R10 ;  /* 0x000000ffff167224 */ /* 0x001fc600078e000a */
[----:B------:R-:W3:Y:S01]  /*203a0*/  LDL R10, [R1+0x11f4] ;  /* 0x0011f400010a7983 */ /* 0x000ee20000100800 */
[----:B------:R-:W-:-:S04]  /*203b0*/  IADD3 R3, P6, PT, R24, R7, RZ ;  /* 0x0000000718037210 */ /* 0x000fc80007fde0ff */
[----:B-1----:R-:W-:Y:S01]  /*203c0*/  LEA.HI.X.SX32 R12, R24, R6, 0x1, P6 ;  /* 0x00000006180c7211 */ /* 0x002fe200030f0eff */
[----:B------:R-:W-:Y:S04]  /*203d0*/  STL [R1+0x7a0], R3 ;  /* 0x0007a00301007387 */ /* 0x000fe80000100800 */
[----:B------:R0:W-:Y:S01]  /*203e0*/  STL [R1+0x79c], R12 ;  /* 0x00079c0c01007387 */ /* 0x0001e20000100800 */
[----:B------:R-:W-:-:S03]  /*203f0*/  @P0 IMAD.MOV.U32 R23, RZ, RZ, R12 ;  /* 0x000000ffff170224 */ /* 0x000fc600078e000c */
[----:B0-----:R-:W3:Y:S01]  /*20400*/  LDL R12, [R1+0x11dc] ;  /* 0x0011dc00010c7983 */ /* 0x001ee20000100800 */
[----:B------:R-:W-:Y:S02]  /*20410*/  @!P3 IMAD.IADD R4, R4, 0x1, -R8 ;  /* 0x000000010404b824 */ /* 0x000fe400078e0a08 */
[----:B------:R-:W-:-:S03]  /*20420*/  @!P1 IMAD.MOV R22, RZ, RZ, -R22 ;  /* 0x000000ffff169224 */ /* 0x000fc600078e0a16 */
[----:B------:R-:W-:Y:S02]  /*20430*/  ISETP.GT.U32.AND P3, PT, R8, R4, PT ;  /* 0x000000040800720c */ /* 0x000fe40003f64070 */
[----:B------:R-:W-:Y:S01]  /*20440*/  SEL R24, R11, R22, !P4 ;  /* 0x000000160b187207 */ /* 0x000fe20006000000 */
[----:B------:R-:W-:Y:S02]  /*20450*/  @P0 IMAD.MOV.U32 R22, RZ, RZ, R3 ;  /* 0x000000ffff160224 */ /* 0x000fe400078e0003 */
[--C-:B------:R-:W-:Y:S02]  /*20460*/  @!P5 IMAD.IADD R5, R5, 0x1, -R8.reuse ;  /* 0x000000010505d824 */ /* 0x100fe400078e0a08 */
[----:B------:R-:W-:Y:S01]  /*20470*/  IMAD R24, R24, UR5, RZ ;  /* 0x0000000518187c24 */ /* 0x000fe2000f8e02ff */
[----:B------:R0:W3:Y:S01]  /*20480*/  @P0 LDG.E.U8 R89, desc[UR18][R22.64] ;  /* 0x0000001216590981 */ /* 0x0000e2000c1e1100 */
[----:B------:R-:W1:Y:S04]  /*20490*/  LDCU UR5, c[0x0][0x3b0] ;  /* 0x00007600ff0577ac */ /* 0x000e680008000800 */
[----:B------:R-:W-:Y:S01]  /*204a0*/  @!P3 IMAD.IADD R4, R4, 0x1, -R8 ;  /* 0x000000010404b824 */ /* 0x000fe200078e0a08 */
[----:B------:R-:W-:Y:S01]  /*204b0*/  IADD3 R3, P3, PT, R24, R7, RZ ;  /* 0x0000000718037210 */ /* 0x000fe20007f7e0ff */
[----:B0-----:R-:W-:-:S03]  /*204c0*/  IMAD.MOV.U32 R23, RZ, RZ, R5 ;  /* 0x000000ffff177224 */ /* 0x001fc600078e0005 */
[----:B------:R-:W-:Y:S01]  /*204d0*/  LEA.HI.X.SX32 R5, R24, R6, 0x1, P3 ;  /* 0x0000000618057211 */ /* 0x000fe200018f0eff */
[----:B------:R-:W-:Y:S02]  /*204e0*/  IMAD.MOV.U32 R22, RZ, RZ, R4 ;  /* 0x000000ffff167224 */ /* 0x000fe400078e0004 */
[----:B------:R-:W-:Y:S02]  /*204f0*/  @P0 IMAD.MOV.U32 R24, RZ, RZ, R3 ;  /* 0x000000ffff180224 */ /* 0x000fe400078e0003 */
[----:B------:R-:W-:-:S05]  /*20500*/  @P0 IMAD.MOV.U32 R25, RZ, RZ, R5 ;  /* 0x000000ffff190224 */ /* 0x000fca00078e0005 */
[----:B------:R0:W3:Y:S01]  /*20510*/  @P0 LDG.E.U8 R88, desc[UR18][R24.64] ;  /* 0x0000001218580981 */ /* 0x0000e2000c1e1100 */
[----:B----4-:R-:W-:-:S13]  /*20520*/  ISETP.GT.U32.AND P1, PT, R8, R85, PT ;  /* 0x000000550800720c */ /* 0x010fda0003f24070 */
[----:B------:R-:W-:Y:S01]  /*20530*/  @!P1 IMAD.IADD R85, R85, 0x1, -R8 ;  /* 0x0000000155559824 */ /* 0x000fe200078e0a08 */
[----:B--2---:R-:W-:Y:S02]  /*20540*/  ISETP.GE.AND P6, PT, R13, RZ, PT ;  /* 0x000000ff0d00720c */ /* 0x004fe40003fc6270 */
[----:B------:R-:W2:Y:S01]  /*20550*/  LDL.LU R13, [R1+0x124] ;  /* 0x00012400010d7983 */ /* 0x000ea20000300800 */
[----:B---3--:R-:W-:-:S03]  /*20560*/  ISETP.GE.AND P1, PT, R14, RZ, PT ;  /* 0x000000ff0e00720c */ /* 0x008fc60003f26270 */
[----:B------:R-:W-:Y:S07]  /*20570*/  STL [R1+0x7b8], R3 ;  /* 0x0007b80301007387 */ /* 0x000fee0000100800 */
[----:B------:R-:W-:Y:S01]  /*20580*/  @!P6 IMAD.MOV R23, RZ, RZ, -R23 ;  /* 0x000000ffff17e224 */ /* 0x000fe200078e0a17 */
[C---:B------:R-:W-:Y:S01]  /*20590*/  ISETP.GT.U32.AND P6, PT, R8.reuse, R16, PT ;  /* 0x000000100800720c */ /* 0x040fe20003fc4070 */
[----:B------:R3:W-:Y:S03]  /*205a0*/  STL [R1+0x7b4], R5 ;  /* 0x0007b40501007387 */ /* 0x0007e60000100800 */
[----:B------:R-:W-:Y:S01]  /*205b0*/  SEL R23, R11, R23, !P4 ;  /* 0x000000170b177207 */ /* 0x000fe20006000000 */
[----:B------:R-:W-:Y:S01]  /*205c0*/  @!P1 IMAD.MOV R22, RZ, RZ, -R22 ;  /* 0x000000ffff169224 */ /* 0x000fe200078e0a16 */
[----:B------:R-:W4:Y:S01]  /*205d0*/  LDL.LU R14, [R1+0x120] ;  /* 0x00012000010e7983 */ /* 0x000f220000300800 */
[----:B------:R-:W-:-:S02]  /*205e0*/  ISETP.GT.U32.AND P3, PT, R8, R85, PT ;  /* 0x000000550800720c */ /* 0x000fc40003f64070 */
[----:B0-----:R-:W-:Y:S01]  /*205f0*/  IMAD R24, R23, UR4, RZ ;  /* 0x0000000417187c24 */ /* 0x001fe2000f8e02ff */
[----:B------:R-:W-:Y:S01]  /*20600*/  ISETP.GT.U32.AND P5, PT, R8, R15, PT ;  /* 0x0000000f0800720c */ /* 0x000fe20003fa4070 */
[----:B------:R-:W0:Y:S01]  /*20610*/  LDCU UR4, c[0x0][0x3b0] ;  /* 0x00007600ff0477ac */ /* 0x000e220008000800 */
[----:B------:R-:W-:Y:S02]  /*20620*/  ISETP.GE.AND P1, PT, R10, RZ, PT ;  /* 0x000000ff0a00720c */ /* 0x000fe40003f26270 */
[----:B------:R-:W4:Y:S01]  /*20630*/  LDL R10, [R1+0x11e0] ;  /* 0x0011e000010a7983 */ /* 0x000f220000100800 */
[----:B------:R-:W-:Y:S01]  /*20640*/  @!P6 IMAD.IADD R16, R16, 0x1, -R8 ;  /* 0x000000011010e824 */ /* 0x000fe200078e0a08 */
[----:B------:R-:W-:-:S04]  /*20650*/  IADD3 R4, P6, PT, R24, R7, RZ ;  /* 0x0000000718047210 */ /* 0x000fc80007fde0ff */
[----:B---3--:R-:W-:Y:S01]  /*20660*/  LEA.HI.X.SX32 R5, R24, R6, 0x1, P6 ;  /* 0x0000000618057211 */ /* 0x008fe200030f0eff */
[----:B------:R-:W-:Y:S01]  /*20670*/  @!P3 IMAD.IADD R85, R85, 0x1, -R8 ;  /* 0x000000015555b824 */ /* 0x000fe200078e0a08 */
[----:B------:R3:W-:Y:S04]  /*20680*/  STL [R1+0x7c0], R4 ;  /* 0x0007c00401007387 */ /* 0x0007e80000100800 */
[----:B------:R0:W-:Y:S01]  /*20690*/  STL [R1+0x7bc], R5 ;  /* 0x0007bc0501007387 */ /* 0x0001e20000100800 */
[----:B------:R-:W-:-:S03]  /*206a0*/  ISETP.GE.AND P3, PT, R12, RZ, PT ;  /* 0x000000ff0c00720c */ /* 0x000fc60003f66270 */
[----:B------:R-:W4:Y:S01]  /*206b0*/  LDL R12, [R1+0x11f0] ;  /* 0x0011f000010c7983 */ /* 0x000f220000100800 */
[----:B------:R-:W-:-:S05]  /*206c0*/  @!P5 IMAD.IADD R15, R15, 0x1, -R8 ;  /* 0x000000010f0fd824 */ /* 0x000fca00078e0a08 */
[C---:B------:R-:W-:Y:S02]  /*206d0*/  ISETP.GT.U32.AND P5, PT, R8.reuse, R15, PT ;  /* 0x0000000f0800720c */ /* 0x040fe40003fa4070 */
[----:B------:R-:W-:Y:S01]  /*206e0*/  SEL R22, R11, R22, !P4 ;  /* 0x000000160b167207 */ /* 0x000fe20006000000 */
[----:B------:R-:W-:Y:S01]  /*206f0*/  IMAD.MOV.U32 R23, RZ, RZ, R85 ;  /* 0x000000ffff177224 */ /* 0x000fe200078e0055 */
[----:B------:R-:W-:Y:S01]  /*20700*/  PRMT R87, RZ, 0x7610, R87 ;  /* 0x00007610ff577816 */ /* 0x000fe20000000057 */
[----:B------:R-:W-:Y:S01]  /*20710*/  @P0 IMAD.MOV.U32 R24, RZ, RZ, R4 ;  /* 0x000000ffff180224 */ /* 0x000fe200078e0004 */
[----:B------:R-:W-:Y:S01]  /*20720*/  ISETP.GT.U32.AND P6, PT, R8, R16, PT ;  /* 0x000000100800720c */ /* 0x000fe20003fc4070 */
[----:B-1----:R-:W-:Y:S01]  /*20730*/  IMAD R22, R22, UR5, RZ ;  /* 0x0000000516167c24 */ /* 0x002fe2000f8e02ff */
[----:B------:R-:W4:Y:S01]  /*20740*/  LDL.LU R85, [R1+0x118] ;  /* 0x0001180001557983 */ /* 0x000f220000300800 */
[----:B------:R-:W-:Y:S01]  /*20750*/  @!P1 IMAD.MOV R23, RZ, RZ, -R23 ;  /* 0x000000ffff179224 */ /* 0x000fe200078e0a17 */
[----:B------:R-:W-:Y:S01]  /*20760*/  PRMT R86, RZ, 0x7610, R86 ;  /* 0x00007610ff567816 */ /* 0x000fe20000000056 */
[----:B------:R-:W-:-:S02]  /*20770*/  @P0 IMAD.MOV.U32 R25, RZ, RZ, R5 ;  /* 0x000000ffff190224 */ /* 0x000fc400078e0005 */
[----:B------:R-:W-:Y:S01]  /*20780*/  @!P5 IMAD.IADD R15, R15, 0x1, -R8 ;  /* 0x000000010f0fd824 */ /* 0x000fe200078e0a08 */
[C---:B------:R-:W-:Y:S01]  /*20790*/  IADD3 R3, P1, PT, R22.reuse, R7, RZ ;  /* 0x0000000716037210 */ /* 0x040fe20007f3e0ff */
[----:B------:R-:W1:Y:S01]  /*207a0*/  LDCU UR5, c[0x0][0x3b0] ;  /* 0x00007600ff0577ac */ /* 0x000e620008000800 */
[----:B------:R0:W4:Y:S02]  /*207b0*/  @P0 LDG.E.U8 R87, desc[UR18][R24.64] ;  /* 0x0000001218570981 */ /* 0x000124000c1e1100 */
[----:B---3--:R-:W-:Y:S01]  /*207c0*/  LEA.HI.X.SX32 R4, R22, R6, 0x1, P1 ;  /* 0x0000000616047211 */ /* 0x008fe200008f0eff */
[----:B------:R-:W-:Y:S01]  /*207d0*/  IMAD.MOV.U32 R22, RZ, RZ, R15 ;  /* 0x000000ffff167224 */ /* 0x000fe200078e000f */
[----:B------:R-:W-:Y:S03]  /*207e0*/  STL [R1+0x7c8], R3 ;  /* 0x0007c80301007387 */ /* 0x000fe60000100800 */
[----:B------:R-:W-:-:S02]  /*207f0*/  @!P3 IMAD.MOV R22, RZ, RZ, -R22 ;  /* 0x000000ffff16b224 */ /* 0x000fc400078e0a16 */
[----:B0-----:R-:W-:Y:S02]  /*20800*/  @P0 IMAD.MOV.U32 R24, RZ, RZ, R3 ;  /* 0x000000ffff180224 */ /* 0x001fe400078e0003 */
[----:B------:R-:W-:Y:S01]  /*20810*/  @P0 IMAD.MOV.U32 R25, RZ, RZ, R4 ;  /* 0x000000ffff190224 */ /* 0x000fe200078e0004 */
[----:B------:R0:W-:Y:S01]  /*20820*/  STL [R1+0x7c4], R4 ;  /* 0x0007c40401007387 */ /* 0x0001e20000100800 */
[----:B------:R-:W-:-:S03]  /*20830*/  @!P6 IMAD.IADD R16, R16, 0x1, -R8 ;  /* 0x000000011010e824 */ /* 0x000fc600078e0a08 */
[----:B------:R3:W4:Y:S02]  /*20840*/  @P0 LDG.E.U8 R86, desc[UR18][R24.64] ;  /* 0x0000001218560981 */ /* 0x000724000c1e1100 */
[C---:B---3--:R-:W-:Y:S02]  /*20850*/  SEL R24, R11.reuse, R23, !P4 ;  /* 0x000000170b187207 */ /* 0x048fe40006000000 */
[----:B------:R-:W-:Y:S01]  /*20860*/  SEL R23, R11, R22, !P4 ;  /* 0x000000160b177207 */ /* 0x000fe20006000000 */
[----:B------:R-:W-:Y:S02]  /*20870*/  IMAD.MOV.U32 R22, RZ, RZ, R16 ;  /* 0x000000ffff167224 */ /* 0x000fe400078e0010 */
[----:B------:R-:W-:Y:S01]  /*20880*/  IMAD R24, R24, UR12, RZ ;  /* 0x0000000c18187c24 */ /* 0x000fe2000f8e02ff */
[----:B------:R-:W-:Y:S01]  /*20890*/  PRMT R84, RZ, 0x7610, R84 ;  /* 0x00007610ff547816 */ /* 0x000fe20000000054 */
[----:B------:R-:W-:Y:S01]  /*208a0*/  IMAD R23, R23, UR4, RZ ;  /* 0x0000000417177c24 */ /* 0x000fe2000f8e02ff */
[----:B------:R-:W-:Y:S01]  /*208b0*/  PRMT R83, RZ, 0x7610, R83 ;  /* 0x00007610ff537816 */ /* 0x000fe20000000053 */
[----:B------:R-:W3:Y:S01]  /*208c0*/  LDCU UR4, c[0x0][0x3b0] ;  /* 0x00007600ff0477ac */ /* 0x000ee20008000800 */
[----:B------:R-:W-:-:S02]  /*208d0*/  IADD3 R16, P6, PT, R24, R7, RZ ;  /* 0x0000000718107210 */ /* 0x000fc40007fde0ff */
[----:B------:R-:W-:Y:S01]  /*208e0*/  PRMT R82, RZ, 0x7610, R82 ;  /* 0x00007610ff527816 */ /* 0x000fe20000000052 */
[----:B------:R-:W0:Y:S01]  /*208f0*/  LDCU UR12, c[0x0][0x3b0] ;  /* 0x00007600ff0c77ac */ /* 0x000e220008000800 */
[----:B--2---:R-:W-:-:S13]  /*20900*/  ISETP.GT.U32.AND P5, PT, R8, R13, PT ;  /* 0x0000000d0800720c */ /* 0x004fda0003fa4070 */
[----:B------:R-:W-:-:S05]  /*20910*/  @!P5 IMAD.IADD R13, R13, 0x1, -R8 ;  /* 0x000000010d0dd824 */ /* 0x000fca00078e0a08 */
[----:B------:R-:W-:Y:S02]  /*20920*/  ISETP.GT.U32.AND P3, PT, R8, R13, PT ;  /* 0x0000000d0800720c */ /* 0x000fe40003f64070 */
[----:B----4-:R-:W-:Y:S02]  /*20930*/  ISETP.GE.AND P5, PT, R10, RZ, PT ;  /* 0x000000ff0a00720c */ /* 0x010fe40003fa6270 */
[----:B------:R-:W2:Y:S04]  /*20940*/  LDL R10, [R1+0x11d4] ;  /* 0x0011d400010a7983 */ /* 0x000ea80000100800 */
[----:B------:R-:W4:Y:S05]  /*20950*/  LDL.LU R5, [R1+0x11c] ;  /* 0x00011c0001057983 */ /* 0x000f2a0000300800 */
[----:B------:R-:W-:Y:S01]  /*20960*/  @!P3 IMAD.IADD R13, R13, 0x1, -R8 ;  /* 0x000000010d0db824 */ /* 0x000fe200078e0a08 */
[----:B0-----:R-:W3:Y:S01]  /*20970*/  LDL.LU R4, [R1+0x114] ;  /* 0x0001140001047983 */ /* 0x001ee20000300800 */
[----:B------:R-:W-:Y:S01]  /*20980*/  @!P5 IMAD.MOV R22, RZ, RZ, -R22 ;  /* 0x000000ffff16d224 */ /* 0x000fe200078e0a16 */
[----:B------:R-:W-:-:S02]  /*20990*/  IADD3 R3, P5, PT, R23, R7, RZ ;  /* 0x0000000717037210 */ /* 0x000fc40007fbe0ff */
[----:B------:R-:W-:Y:S04]  /*209a0*/  STL [R1+0x7d0], R16 ;  /* 0x0007d01001007387 */ /* 0x000fe80000100800 */
[----:B------:R0:W-:Y:S01]  /*209b0*/  STL [R1+0x7d8], R3 ;  /* 0x0007d80301007387 */ /* 0x0001e20000100800 */
[----:B------:R-:W-:-:S03]  /*209c0*/  ISETP.GE.AND P3, PT, R12, RZ, PT ;  /* 0x000000ff0c00720c */ /* 0x000fc60003f66270 */
[----:B------:R-:W3:Y:S01]  /*209d0*/  LDL R12, [R1+0x1218] ;  /* 0x00121800010c7983 */ /* 0x000ee20000100800 */
[----:B------:R-:W-:Y:S02]  /*209e0*/  ISETP.GT.U32.AND P1, PT, R8, R14, PT ;  /* 0x0000000e0800720c */ /* 0x000fe40003f24070 */
[-C--:B------:R-:W-:Y:S02]  /*209f0*/  LEA.HI.X.SX32 R25, R24, R6.reuse, 0x1, P6 ;  /* 0x0000000618197211 */ /* 0x080fe400030f0eff */
[----:B------:R-:W-:Y:S02]  /*20a00*/  LEA.HI.X.SX32 R15, R23, R6, 0x1, P5 ;  /* 0x00000006170f7211 */ /* 0x000fe400028f0eff */
[----:B------:R-:W-:Y:S01]  /*20a10*/  SEL R24, R11, R22, !P4 ;  /* 0x000000160b187207 */ /* 0x000fe20006000000 */
[----:B------:R-:W-:Y:S02]  /*20a20*/  @P0 IMAD.MOV.U32 R22, RZ, RZ, R16 ;  /* 0x000000ffff160224 */ /* 0x000fe400078e0010 */
[----:B------:R-:W-:-:S04]  /*20a30*/  @P0 IMAD.MOV.U32 R23, RZ, RZ, R25 ;  /* 0x000000ffff170224 */ /* 0x000fc800078e0019 */
[----:B------:R-:W-:Y:S01]  /*20a40*/  @!P1 IMAD.IADD R14, R14, 0x1, -R8 ;  /* 0x000000010e0e9824 */ /* 0x000fe200078e0a08 */
[----:B------:R0:W3:Y:S04]  /*20a50*/  @P0 LDG.E.U8 R84, desc[UR18][R22.64] ;  /* 0x0000001216540981 */ /* 0x0000e8000c1e1100 */
[C---:B------:R-:W-:Y:S02]  /*20a60*/  ISETP.GT.U32.AND P1, PT, R8.reuse, R14, PT ;  /* 0x0000000e0800720c */ /* 0x040fe40003f24070 */
[----:B------:R-:W-:Y:S01]  /*20a70*/  ISETP.GT.U32.AND P6, PT, R8, R85, PT ;  /* 0x000000550800720c */ /* 0x000fe20003fc4070 */
[----:B0-----:R-:W-:Y:S02]  /*20a80*/  @P0 IMAD.MOV.U32 R22, RZ, RZ, R3 ;  /* 0x000000ffff160224 */ /* 0x001fe400078e0003 */
[----:B------:R-:W-:-:S05]  /*20a90*/  @P0 IMAD.MOV.U32 R23, RZ, RZ, R15 ;  /* 0x000000ffff170224 */ /* 0x000fca00078e000f */
[----:B------:R0:W3:Y:S01]  /*20aa0*/  @P0 LDG.E.U8 R83, desc[UR18][R22.64] ;  /* 0x0000001216530981 */ /* 0x0000e2000c1e1100 */
[----:B-1----:R-:W-:Y:S01]  /*20ab0*/  IMAD R24, R24, UR5, RZ ;  /* 0x0000000518187c24 */ /* 0x002fe2000f8e02ff */
[----:B------:R-:W-:Y:S02]  /*20ac0*/  PRMT R81, RZ, 0x7610, R81 ;  /* 0x00007610ff517816 */ /* 0x000fe40000000051 */
[----:B------:R1:W-:Y:S01]  /*20ad0*/  STL [R1+0x7cc], R25 ;  /* 0x0007cc1901007387 */ /* 0x0003e20000100800 */
[----:B------:R-:W-:Y:S01]  /*20ae0*/  @!P1 IMAD.IADD R14, R14, 0x1, -R8 ;  /* 0x000000010e0e9824 */ /* 0x000fe200078e0a08 */
[----:B------:R-:W1:Y:S01]  /*20af0*/  LDCU UR5, c[0x0][0x3b0] ;  /* 0x00007600ff0577ac */ /* 0x000e620008000800 */
[----:B0-----:R-:W-:Y:S01]  /*20b00*/  IMAD.MOV.U32 R22, RZ, RZ, R13 ;  /* 0x000000ffff167224 */ /* 0x001fe200078e000d */
[----:B------:R-:W-:Y:S03]  /*20b10*/  STL [R1+0x7d4], R15 ;  /* 0x0007d40f01007387 */ /* 0x000fe60000100800 */
[----:B------:R-:W-:Y:S01]  /*20b20*/  @!P3 IMAD.MOV R22, RZ, RZ, -R22 ;  /* 0x000000ffff16b224 */ /* 0x000fe200078e0a16 */
[----:B------:R-:W-:Y:S01]  /*20b30*/  IADD3 R3, P3, PT, R24, R7, RZ ;  /* 0x0000000718037210 */ /* 0x000fe20007f7e0ff */
[----:B------:R-:W-:-:S03]  /*20b40*/  @!P6 IMAD.IADD R85, R85, 0x1, -R8 ;  /* 0x000000015555e824 */ /* 0x000fc600078e0a08 */
[----:B------:R-:W-:Y:S01]  /*20b50*/  SEL R23, R11, R22, !P4 ;  /* 0x000000160b177207 */ /* 0x000fe20006000000 */
[----:B------:R-:W-:Y:S01]  /*20b60*/  IMAD.MOV.U32 R22, RZ, RZ, R14 ;  /* 0x000000ffff167224 */ /* 0x000fe200078e000e */
[----:B------:R-:W-:-:S03]  /*20b70*/  LEA.HI.X.SX32 R13, R24, R6, 0x1, P3 ;  /* 0x00000006180d7211 */ /* 0x000fc600018f0eff */
[----:B------:R-:W-:Y:S01]  /*20b80*/  IMAD R23, R23, UR13, RZ ;  /* 0x0000000d17177c24 */ /* 0x000fe2000f8e02ff */
[----:B------:R-:W-:Y:S01]  /*20b90*/  ISETP.GT.U32.AND P6, PT, R8, R85, PT ;  /* 0x000000550800720c */ /* 0x000fe20003fc4070 */
[----:B------:R-:W-:Y:S01]  /*20ba0*/  @P0 IMAD.MOV.U32 R24, RZ, RZ, R3 ;  /* 0x000000ffff180224 */ /* 0x000fe200078e0003 */
[----:B------:R-:W-:Y:S01]  /*20bb0*/  PRMT R80, RZ, 0x7610, R80 ;  /* 0x00007610ff507816 */ /* 0x000fe20000000050 */
[----:B-1----:R-:W-:Y:S01]  /*20bc0*/  @P0 IMAD.MOV.U32 R25, RZ, RZ, R13 ;  /* 0x000000ffff190224 */ /* 0x002fe200078e000d */
[----:B------:R-:W-:Y:S01]  /*20bd0*/  PRMT R79, RZ, 0x7610, R79 ;  /* 0x00007610ff4f7816 */ /* 0x000fe2000000004f */
[----:B------:R-:W0:Y:S03]  /*20be0*/  LDCU UR13, c[0x0][0x3b0] ;  /* 0x00007600ff0d77ac */ /* 0x000e260008000800 */
[----:B------:R1:W3:Y:S05]  /*20bf0*/  @P0 LDG.E.U8 R82, desc[UR18][R24.64] ;  /* 0x0000001218520981 */ /* 0x0002ea000c1e1100 */
[----:B------:R-:W-:Y:S01]  /*20c00*/  @!P6 IMAD.IADD R85, R85, 0x1, -R8 ;  /* 0x000000015555e824 */ /* 0x000fe200078e0a08 */
[----:B--2---:R-:W-:-:S02]  /*20c10*/  ISETP.GE.AND P5, PT, R10, RZ, PT ;  /* 0x000000ff0a00720c */ /* 0x004fc40003fa6270 */
[----:B------:R-:W2:Y:S01]  /*20c20*/  LDL.LU R10, [R1+0x10c] ;  /* 0x00010c00010a7983 */ /* 0x000ea20000300800 */
[----:B----4-:R-:W-:-:S03]  /*20c30*/  ISETP.GT.U32.AND P1, PT, R8, R5, PT ;  /* 0x000000050800720c */ /* 0x010fc60003f24070 */
[----:B------:R4:W-:Y:S04]  /*20c40*/  STL [R1+0x7e0], R3 ;  /* 0x0007e00301007387 */ /* 0x0009e80000100800 */
[----:B------:R0:W-:Y:S03]  /*20c50*/  STL [R1+0x7dc], R13 ;  /* 0x0007dc0d01007387 */ /* 0x0001e60000100800 */
[----:B------:R-:W-:Y:S01]  /*20c60*/  @!P5 IMAD.MOV R22, RZ, RZ, -R22 ;  /* 0x000000ffff16d224 */ /* 0x000fe200078e0a16 */
[----:B----4-:R-:W-:Y:S02]  /*20c70*/  IADD3 R3, P5, PT, R23, R7, RZ ;  /* 0x0000000717037210 */ /* 0x010fe40007fbe0ff */
[----:B------:R-:W-:Y:S01]  /*20c80*/  @!P1 IMAD.IADD R5, R5, 0x1, -R8 ;  /* 0x0000000105059824 */ /* 0x000fe200078e0a08 */
[----:B0-----:R-:W4:Y:S01]  /*20c90*/  LDL R13, [R1+0x1214] ;  /* 0x00121400010d7983 */ /* 0x001f220000100800 */
[----:B---3--:R-:W-:-:S03]  /*20ca0*/  ISETP.GE.AND P1, PT, R12, RZ, PT ;  /* 0x000000ff0c00720c */ /* 0x008fc60003f26270 */
[----:B------:R-:W3:Y:S01]  /*20cb0*/  LDL.LU R15, [R1+0x104] ;  /* 0x00010400010f7983 */ /* 0x000ee20000300800 */
[----:B------:R-:W-:-:S03]  /*20cc0*/  SEL R22, R11, R22, !P4 ;  /* 0x000000160b167207 */ /* 0x000fc60006000000 */
[----:B------:R-:W3:Y:S01]  /*20cd0*/  LDL R14, [R1+0x1200] ;  /* 0x00120000010e7983 */ /* 0x000ee20000100800 */
[----:B------:R-:W-:Y:S01]  /*20ce0*/  LEA.HI.X.SX32 R12, R23, R6, 0x1, P5 ;  /* 0x00000006170c7211 */ /* 0x000fe200028f0eff */
[----:B-1----:R-:W-:Y:S02]  /*20cf0*/  IMAD R24, R22, UR4, RZ ;  /* 0x0000000416187c24 */ /* 0x002fe4000f8e02ff */
        /* <DEDUP_REMOVED lines=21> */
[----:B------:R-:W-:-:S04]  /*20e50*/  @P0 IMAD.MOV.U32 R22, RZ, RZ, R3 ;  /* 0x000000ffff160224 */ /* 0x000fc800078e0003 */
[----:B------:R-:W-:Y:S01]  /*20e60*/  IMAD R24, R24, UR5, RZ ;  /* 0x0000000518187c24 */ /* 0x000fe2000f8e02ff */
[----:B------:R0:W3:Y:S01]  /*20e70*/  @P0 LDG.E.U8 R80, desc[UR18][R22.64] ;  /* 0x0000001216500981 */ /* 0x0000e2000c1e1100 */
[--C-:B------:R-:W-:Y:S01]  /*20e80*/  @!P5 IMAD.IADD R5, R5, 0x1, -R8.reuse ;  /* 0x000000010505d824 */ /* 0x100fe200078e0a08 */
[----:B------:R-:W1:Y:S03]  /*20e90*/  LDCU UR5, c[0x0][0x3b0] ;  /* 0x00007600ff0577ac */ /* 0x000e660008000800 */
        /* <DEDUP_REMOVED lines=8> */
[----:B--2---:R-:W-:-:S13]  /*20f20*/  ISETP.GT.U32.AND P1, PT, R8, R10, PT ;  /* 0x0000000a0800720c */ /* 0x004fda0003f24070 */
[----:B------:R-:W-:Y:S01]  /*20f30*/  @!P1 IMAD.IADD R10, R10, 0x1, -R8 ;  /* 0x000000010a0a9824 */ /* 0x000fe200078e0a08 */
[----:B----4-:R-:W-:Y:S02]  /*20f40*/  ISETP.GE.AND P6, PT, R13, RZ, PT ;  /* 0x000000ff0d00720c */ /* 0x010fe40003fc6270 */
[----:B------:R-:W2:Y:S01]  /*20f50*/  LDL.LU R13, [R1+0xfc] ;  /* 0x0000fc00010d7983 */ /* 0x000ea20000300800 */
[----:B---3--:R-:W-:-:S03]  /*20f60*/  ISETP.GE.AND P1, PT, R14, RZ, PT ;  /* 0x000000ff0e00720c */ /* 0x008fc60003f26270 */
[----:B------:R-:W-:Y:S07]  /*20f70*/  STL [R1+0x808], R3 ;  /* 0x0008080301007387 */ /* 0x000fee0000100800 */
[----:B------:R-:W-:Y:S01]  /*20f80*/  @!P6 IMAD.MOV R23, RZ, RZ, -R23 ;  /* 0x000000ffff17e224 */ /* 0x000fe200078e0a17 */
[----:B------:R3:W-:Y:S01]  /*20f90*/  STL [R1+0x804], R5 ;  /* 0x0008040501007387 */ /* 0x0007e20000100800 */
[----:B------:R-:W-:-:S03]  /*20fa0*/  ISETP.GT.U32.AND P6, PT, R8, R16, PT ;  /* 0x000000100800720c */ /* 0x000fc60003fc4070 */
[----:B------:R-:W4:Y:S01]  /*20fb0*/  LDL.LU R14, [R1+0xf8] ;  /* 0x0000f800010e7983 */ /* 0x000f220000300800 */
[----:B------:R-:W-:Y:S01]  /*20fc0*/  @!P1 IMAD.MOV R22, RZ, RZ, -R22 ;  /* 0x000000ffff169224 */ /* 0x000fe200078e0a16 */
[----:B------:R-:W-:Y:S02]  /*20fd0*/  SEL R23, R11, R23, !P4 ;  /* 0x000000170b177207 */ /* 0x000fe40006000000 */
[----:B------:R-:W-:Y:S02]  /*20fe0*/  ISETP.GT.U32.AND P3, PT, R8, R10, PT ;  /* 0x0000000a0800720c */ /* 0x000fe40003f64070 */
[----:B------:R-:W-:Y:S02]  /*20ff0*/  ISETP.GE.AND P1, PT, R85, RZ, PT ;  /* 0x000000ff5500720c */ /* 0x000fe40003f26270 */
[----:B------:R-:W4:Y:S01]  /*21000*/  LDL R85, [R1+0x11fc] ;  /* 0x0011fc0001557983 */ /* 0x000f220000100800 */
[----:B0-----:R-:W-:Y:S02]  /*21010*/  IMAD R24, R23, UR4, RZ ;  /* 0x0000000417187c24 */ /* 0x001fe4000f8e02ff */
[----:B------:R-:W-:Y:S01]  /*21020*/  @!P6 IMAD.IADD R16, R16, 0x1, -R8 ;  /* 0x000000011010e824 */ /* 0x000fe200078e0a08 */
[----:B------:R-:W-:-:S05]  /*21030*/  ISETP.GT.U32.AND P5, PT, R8, R15, PT ;  /* 0x0000000f0800720c */ /* 0x000fca0003fa4070 */
[----:B------:R-:W-:Y:S01]  /*21040*/  @!P3 IMAD.IADD R10, R10, 0x1, -R8 ;  /* 0x000000010a0ab824 */ /* 0x000fe200078e0a08 */
[C---:B------:R-:W-:Y:S01]  /*21050*/  IADD3 R4, P6, PT, R24.reuse, R7, RZ ;  /* 0x0000000718047210 */ /* 0x040fe20007fde0ff */
[----:B------:R-:W0:Y:S03]  /*21060*/  LDCU UR4, c[0x0][0x3b0] ;  /* 0x00007600ff0477ac */ /* 0x000e260008000800 */
[----:B---3--:R-:W-:Y:S01]  /*21070*/  LEA.HI.X.SX32 R5, R24, R6, 0x1, P6 ;  /* 0x0000000618057211 */ /* 0x008fe200030f0eff */
        /* <DEDUP_REMOVED lines=12> */
[----:B------:R-:W4:Y:S05]  /*21140*/  LDL.LU R10, [R1+0xf0] ;  /* 0x0000f000010a7983 */ /* 0x000f2a0000300800 */
[----:B------:R-:W-:Y:S01]  /*21150*/  @!P5 IMAD.IADD R15, R15, 0x1, -R8 ;  /* 0x000000010f0fd824 */ /* 0x000fe200078e0a08 */
[----:B------:R-:W-:Y:S01]  /*21160*/  PRMT R77, RZ, 0x7610, R77 ;  /* 0x00007610ff4d7816 */ /* 0x000fe2000000004d */
[----:B------:R-:W-:Y:S01]  /*21170*/  @!P1 IMAD.MOV R23, RZ, RZ, -R23 ;  /* 0x000000ffff179224 */ /* 0x000fe200078e0a17 */
[C---:B------:R-:W-:Y:S01]  /*21180*/  IADD3 R3, P1, PT, R22.reuse, R7, RZ ;  /* 0x0000000716037210 */ /* 0x040fe20007f3e0ff */
[----:B------:R-:W-:Y:S01]  /*21190*/  @P0 IMAD.MOV.U32 R25, RZ, RZ, R5 ;  /* 0x000000ffff190224 */ /* 0x000fe200078e0005 */
[----:B------:R-:W1:Y:S02]  /*211a0*/  LDCU UR5, c[0x0][0x3b0] ;  /* 0x00007600ff0577ac */ /* 0x000e640008000800 */
[----:B---3--:R-:W-:Y:S01]  /*211b0*/  LEA.HI.X.SX32 R4, R22, R6, 0x1, P1 ;  /* 0x0000000616047211 */ /* 0x008fe200008f0eff */
[----:B------:R-:W-:Y:S01]  /*211c0*/  IMAD.MOV.U32 R22, RZ, RZ, R15 ;  /* 0x000000ffff167224 */ /* 0x000fe200078e000f */
[----:B------:R-:W-:Y:S04]  /*211d0*/  STL [R1+0x818], R3 ;  /* 0x0008180301007387 */ /* 0x000fe80000100800 */
[----:B------:R3:W4:Y:S01]  /*211e0*/  @P0 LDG.E.U8 R78, desc[UR18][R24.64] ;  /* 0x00000012184e0981 */ /* 0x000722000c1e1100 */
[----:B------:R-:W-:-:S03]  /*211f0*/  @!P3 IMAD.MOV R22, RZ, RZ, -R22 ;  /* 0x000000ffff16b224 */ /* 0x000fc600078e0a16 */
[----:B------:R0:W-:Y:S01]  /*21200*/  STL [R1+0x814], R4 ;  /* 0x0008140401007387 */ /* 0x0001e20000100800 */
[----:B---3--:R-:W-:Y:S02]  /*21210*/  @P0 IMAD.MOV.U32 R24, RZ, RZ, R3 ;  /* 0x000000ffff180224 */ /* 0x008fe400078e0003 */
[----:B------:R-:W-:Y:S02]  /*21220*/  @P0 IMAD.MOV.U32 R25, RZ, RZ, R4 ;  /* 0x000000ffff190224 */ /* 0x000fe400078e0004 */
[----:B------:R-:W-:-:S03]  /*21230*/  @!P6 IMAD.IADD R16, R16, 0x1, -R8 ;  /* 0x000000011010e824 */ /* 0x000fc600078e0a08 */
[----:B------:R3:W4:Y:S02]  /*21240*/  @P0 LDG.E.U8 R77, desc[UR18][R24.64] ;  /* 0x00000012184d0981 */ /* 0x000724000c1e1100 */
[C---:B---3--:R-:W-:Y:S02]  /*21250*/  SEL R24, R11.reuse, R23, !P4 ;  /* 0x000000170b187207 */ /* 0x048fe40006000000 */
[----:B------:R-:W-:Y:S01]  /*21260*/  SEL R23, R11, R22, !P4 ;  /* 0x000000160b177207 */ /* 0x000fe20006000000 */
[----:B------:R-:W-:Y:S02]  /*21270*/  IMAD.MOV.U32 R22, RZ, RZ, R16 ;  /* 0x000000ffff167224 */ /* 0x000fe400078e0010 */
[----:B------:R-:W-:Y:S01]  /*21280*/  IMAD R24, R24, UR12, RZ ;  /* 0x0000000c18187c24 */ /* 0x000fe2000f8e02ff */
[----:B------:R-:W-:Y:S01]  /*21290*/  PRMT R76, RZ, 0x7610, R76 ;  /* 0x00007610ff4c7816 */ /* 0x000fe2000000004c */
[----:B0-----:R-:W-:Y:S01]  /*212a0*/  IMAD R23, R23, UR4, RZ ;  /* 0x0000000417177c24 */ /* 0x001fe2000f8e02ff */
[----:B------:R-:W-:Y:S01]  /*212b0*/  PRMT R75, RZ, 0x7610, R75 ;  /* 0x00007610ff4b7816 */ /* 0x000fe2000000004b */
[----:B------:R-:W0:Y:S01]  /*212c0*/  LDCU UR4, c[0x0][0x3b0] ;  /* 0x00007600ff0477ac */ /* 0x000e220008000800 */
[----:B------:R-:W-:-:S02]  /*212d0*/  IADD3 R16, P6, PT, R24, R7, RZ ;  /* 0x0000000718107210 */ /* 0x000fc40007fde0ff */
[----:B------:R-:W-:Y:S01]  /*212e0*/  PRMT R74, RZ, 0x7610, R74 ;  /* 0x00007610ff4a7816 */ /* 0x000fe2000000004a */
[----:B------:R-:W3:Y:S01]  /*212f0*/  LDCU UR12, c[0x0][0x3b0] ;  /* 0x00007600ff0c77ac */ /* 0x000ee20008000800 */
[----:B--2---:R-:W-:-:S13]  /*21300*/  ISETP.GT.U32.AND P5, PT, R8, R13, PT ;  /* 0x0000000d0800720c */ /* 0x004fda0003fa4070 */
[----:B------:R-:W-:-:S05]  /*21310*/  @!P5 IMAD.IADD R13, R13, 0x1, -R8 ;  /* 0x000000010d0dd824 */ /* 0x000fca00078e0a08 */
[----:B------:R-:W-:Y:S02]  /*21320*/  ISETP.GT.U32.AND P3, PT, R8, R13, PT ;  /* 0x0000000d0800720c */ /* 0x000fe40003f64070 */
[----:B----4-:R-:W-:Y:S02]  /*21330*/  ISETP.GE.AND P5, PT, R85, RZ, PT ;  /* 0x000000ff5500720c */ /* 0x010fe40003fa6270 */
[----:B------:R-:W2:Y:S04]  /*21340*/  LDL R85, [R1+0x1224] ;  /* 0x0012240001557983 */ /* 0x000ea80000100800 */
[----:B------:R-:W4:Y:S05]  /*21350*/  LDL.LU R5, [R1+0xf4] ;  /* 0x0000f40001057983 */ /* 0x000f2a0000300800 */
[----:B------:R-:W-:Y:S01]  /*21360*/  @!P3 IMAD.IADD R13, R13, 0x1, -R8 ;  /* 0x000000010d0db824 */ /* 0x000fe200078e0a08 */
[----:B------:R-:W3:Y:S01]  /*21370*/  LDL.LU R4, [R1+0xec] ;  /* 0x0000ec0001047983 */ /* 0x000ee20000300800 */
        /* <DEDUP_REMOVED lines=14> */
[----:B------:R-:W-:Y:S01]  /*21460*/  ISETP.GT.U32.AND P1, PT, R8, R14, PT ;  /* 0x0000000e0800720c */ /* 0x000fe20003f24070 */
[----:B0-----:R-:W-:Y:S02]  /*21470*/  @P0 IMAD.MOV.U32 R22, RZ, RZ, R3 ;  /* 0x000000ffff160224 */ /* 0x001fe400078e0003 */
[----:B------:R-:W-:Y:S01]  /*21480*/  @P0 IMAD.MOV.U32 R23, RZ, RZ, R15 ;  /* 0x000000ffff170224 */ /* 0x000fe200078e000f */
[----:B------:R0:W-:Y:S01]  /*21490*/  STL [R1+0x81c], R25 ;  /* 0x00081c1901007387 */ /* 0x0001e20000100800 */
[----:B-1----:R-:W-:Y:S01]  /*214a0*/  IMAD R24, R24, UR5, RZ ;  /* 0x0000000518187c24 */ /* 0x002fe2000f8e02ff */
[----:B------:R-:W-:Y:S01]  /*214b0*/  ISETP.GT.U32.AND P6, PT, R8, R10, PT ;  /* 0x0000000a0800720c */ /* 0x000fe20003fc4070 */
[----:B------:R-:W1:Y:S01]  /*214c0*/  LDCU UR5, c[0x0][0x3b0] ;  /* 0x00007600ff0577ac */ /* 0x000e620008000800 */
[----:B------:R0:W3:Y:S04]  /*214d0*/  @P0 LDG.E.U8 R75, desc[UR18][R22.64] ;  /* 0x00000012164b0981 */ /* 0x0000e8000c1e1100 */
[----:B------:R1:W-:Y:S01]  /*214e0*/  STL [R1+0x834], R15 ;  /* 0x0008340f01007387 */ /* 0x0003e20000100800 */
[----:B0-----:R-:W-:-:S04]  /*214f0*/  IMAD.MOV.U32 R22, RZ, RZ, R13 ;  /* 0x000000ffff167224 */ /* 0x001fc800078e000d */
[----:B------:R-:W-:Y:S01]  /*21500*/  @!P3 IMAD.MOV R22, RZ, RZ, -R22 ;  /* 0x000000ffff16b224 */ /* 0x000fe200078e0a16 */
[----:B------:R-:W-:Y:S01]  /*21510*/  IADD3 R3, P3, PT, R24, R7, RZ ;  /* 0x0000000718037210 */ /* 0x000fe20007f7e0ff */
[----:B------:R-:W-:-:S03]  /*21520*/  @!P1 IMAD.IADD R14, R14, 0x1, -R8 ;  /* 0x000000010e0e9824 */ /* 0x000fc600078e0a08 */
[----:B------:R-:W-:Y:S02]  /*21530*/  LEA.HI.X.SX32 R13, R24, R6, 0x1, P3 ;  /* 0x00000006180d7211 */ /* 0x000fe400018f0eff */
[----:B------:R-:W-:Y:S01]  /*21540*/  SEL R23, R11, R22, !P4 ;  /* 0x000000160b177207 */ /* 0x000fe20006000000 */
[----:B------:R-:W-:Y:S02]  /*21550*/  IMAD.MOV.U32 R22, RZ, RZ, R14 ;  /* 0x000000ffff167224 */ /* 0x000fe400078e000e */
[----:B------:R-:W-:Y:S02]  /*21560*/  @P0 IMAD.MOV.U32 R25, RZ, RZ, R13 ;  /* 0x000000ffff190224 */ /* 0x000fe400078e000d */
[----:B------:R-:W-:Y:S01]  /*21570*/  IMAD R23, R23, UR13, RZ ;  /* 0x0000000d17177c24 */ /* 0x000fe2000f8e02ff */
[----:B------:R-:W-:Y:S01]  /*21580*/  PRMT R73, RZ, 0x7610, R73 ;  /* 0x00007610ff497816 */ /* 0x000fe20000000049 */
[----:B------:R-:W-:Y:S01]  /*21590*/  @P0 IMAD.MOV.U32 R24, RZ, RZ, R3 ;  /* 0x000000ffff180224 */ /* 0x000fe200078e0003 */
[----:B------:R-:W-:Y:S01]  /*215a0*/  PRMT R72, RZ, 0x7610, R72 ;  /* 0x00007610ff487816 */ /* 0x000fe20000000048 */
[----:B------:R-:W-:Y:S01]  /*215b0*/  @!P6 IMAD.IADD R10, R10, 0x1, -R8 ;  /* 0x000000010a0ae824 */ /* 0x000fe200078e0a08 */
[----:B------:R-:W-:Y:S01]  /*215c0*/  PRMT R71, RZ, 0x7610, R71 ;  /* 0x00007610ff477816 */ /* 0x000fe20000000047 */
[----:B------:R-:W0:Y:S01]  /*215d0*/  LDCU UR13, c[0x0][0x3b0] ;  /* 0x00007600ff0d77ac */ /* 0x000e220008000800 */
[----:B------:R0:W3:Y:S02]  /*215e0*/  @P0 LDG.E.U8 R74, desc[UR18][R24.64] ;  /* 0x00000012184a0981 */ /* 0x0000e4000c1e1100 */
[----:B------:R-:W-:-:S13]  /*215f0*/  ISETP.GT.U32.AND P6, PT, R8, R10, PT ;  /* 0x0000000a0800720c */ /* 0x000fda0003fc4070 */
[----:B------:R-:W-:Y:S01]  /*21600*/  @!P6 IMAD.IADD R10, R10, 0x1, -R8 ;  /* 0x000000010a0ae824 */ /* 0x000fe200078e0a08 */
[----:B--2---:R-:W-:Y:S02]  /*21610*/  ISETP.GE.AND P5, PT, R85, RZ, PT ;  /* 0x000000ff5500720c */ /* 0x004fe40003fa6270 */
[----:B------:R-:W2:Y:S01]  /*21620*/  LDL.LU R85, [R1+0xe4] ;  /* 0x0000e40001557983 */ /* 0x000ea20000300800 */
[----:B----4-:R-:W-:-:S03]  /*21630*/  ISETP.GT.U32.AND P1, PT, R8, R5, PT ;  /* 0x000000050800720c */ /* 0x010fc60003f24070 */
[----:B------:R-:W-:Y:S04]  /*21640*/  STL [R1+0x840], R3 ;  /* 0x0008400301007387 */ /* 0x000fe80000100800 */
[----:B------:R4:W-:Y:S04]  /*21650*/  STL [R1+0x83c], R13 ;  /* 0x00083c0d01007387 */ /* 0x0009e80000100800 */
[----:B------:R-:W2:Y:S04]  /*21660*/  LDL R14, [R1+0x1230] ;  /* 0x00123000010e7983 */ /* 0x000ea80000100800 */
[----:B-1----:R-:W2:Y:S01]  /*21670*/  LDL.LU R15, [R1+0xe8] ;  /* 0x0000e800010f7983 */ /* 0x002ea20000300800 */
[----:B------:R-:W-:-:S03]  /*21680*/  @!P5 IMAD.MOV R22, RZ, RZ, -R22 ;  /* 0x000000ffff16d224 */ /* 0x000fc600078e0a16 */
[----:B----4-:R-:W4:Y:S01]  /*21690*/  LDL R13, [R1+0x1220] ;  /* 0x00122000010d7983 */ /* 0x010f220000100800 */
[----:B------:R-:W-:Y:S01]  /*216a0*/  IADD3 R3, P5, PT, R23, R7, RZ ;  /* 0x0000000717037210 */ /* 0x000fe20007fbe0ff */
[----:B------:R-:W-:Y:S01]  /*216b0*/  @!P1 IMAD.IADD R5, R5, 0x1, -R8 ;  /* 0x0000000105059824 */ /* 0x000fe200078e0a08 */
[----:B---3--:R-:W-:Y:S02]  /*216c0*/  ISETP.GE.AND P1, PT, R12, RZ, PT ;  /* 0x000000ff0c00720c */ /* 0x008fe40003f26270 */
[----:B------:R-:W-:Y:S01]  /*216d0*/  LEA.HI.X.SX32 R12, R23, R6, 0x1, P5 ;  /* 0x00000006170c7211 */ /* 0x000fe200028f0eff */
[----:B------:R-:W-:Y:S04]  /*216e0*/  STL [R1+0x848], R3 ;  /* 0x0008480301007387 */ /* 0x000fe80000100800 */
[----:B------:R-:W3:Y:S01]  /*216f0*/  LDL.LU R16, [R1+0xdc] ;  /* 0x0000dc0001107983 */ /* 0x000ee20000300800 */
[----:B------:R-:W-:-:S03]  /*21700*/  @P0 IMAD.MOV.U32 R23, RZ, RZ, R12 ;  /* 0x000000ffff170224 */ /* 0x000fc600078e000c */
[----:B------:R1:W-:Y:S01]  /*21710*/  STL [R1+0x844], R12 ;  /* 0x0008440c01007387 */ /* 0x0003e20000100800 */
[----:B------:R-:W-:-:S03]  /*21720*/  SEL R22, R11, R22, !P4 ;  /* 0x000000160b167207 */ /* 0x000fc60006000000 */
[----:B-1----:R-:W3:Y:S02]  /*21730*/  LDL R12, [R1+0x121c] ;  /* 0x00121c00010c7983 */ /* 0x002ee40000100800 */
[----:B0-----:R-:W-:Y:S01]  /*21740*/  IMAD R24, R22, UR4, RZ ;  /* 0x0000000416187c24 */ /* 0x001fe2000f8e02ff */
[C---:B------:R-:W-:Y:S01]  /*21750*/  ISETP.GT.U32.AND P3, PT, R8.reuse, R4, PT ;  /* 0x000000040800720c */ /* 0x040fe20003f64070 */
[----:B------:R-:W-:Y:S01]  /*21760*/  @P0 IMAD.MOV.U32 R22, RZ, RZ, R3 ;  /* 0x000000ffff160224 */ /* 0x000fe200078e0003 */
[----:B------:R-:W-:Y:S01]  /*21770*/  ISETP.GT.U32.AND P5, PT, R8, R5, PT ;  /* 0x000000050800720c */ /* 0x000fe20003fa4070 */
[----:B------:R-:W0:Y:S01]  /*21780*/  LDCU UR4, c[0x0][0x3b0] ;  /* 0x00007600ff0477ac */ /* 0x000e220008000800 */
[C---:B------:R-:W-:Y:S02]  /*21790*/  IADD3 R3, P6, PT, R24.reuse, R7, RZ ;  /* 0x0000000718037210 */ /* 0x040fe40007fde0ff */
[----:B------:R1:W3:Y:S04]  /*217a0*/  @P0 LDG.E.U8 R73, desc[UR18][R22.64] ;  /* 0x0000001216490981 */ /* 0x0002e8000c1e1100 */
[----:B------:R-:W-:Y:S01]  /*217b0*/  STL [R1+0x850], R3 ;  /* 0x0008500301007387 */ /* 0x000fe20000100800 */
[----:B-1----:R-:W-:Y:S01]  /*217c0*/  IMAD.MOV.U32 R22, RZ, RZ, R10 ;  /* 0x000000ffff167224 */ /* 0x002fe200078e000a */
[----:B------:R-:W-:-:S05]  /*217d0*/  LEA.HI.X.SX32 R10, R24, R6, 0x1, P6 ;  /* 0x00000006180a7211 */ /* 0x000fca00030f0eff */
[----:B------:R1:W-:Y:S01]  /*217e0*/  STL [R1+0x84c], R10 ;  /* 0x00084c0a01007387 */ /* 0x0003e20000100800 */
[----:B------:R-:W-:-:S03]  /*217f0*/  @P0 IMAD.MOV.U32 R23, RZ, RZ, R10 ;  /* 0x000000ffff170224 */ /* 0x000fc600078e000a */
[----:B-1----:R-:W3:Y:S01]  /*21800*/  LDL R10, [R1+0x1274] ;  /* 0x00127400010a7983 */ /* 0x002ee20000100800 */
        /* <DEDUP_REMOVED lines=8> */
[----:B------:R-:W0:Y:S03]  /*21890*/  LDCU UR5, c[0x0][0x3b0] ;  /* 0x00007600ff0577ac */ /* 0x000e260008000800 */
[----:B------:R-:W-:Y:S01]  /*218a0*/  @!P3 IMAD.IADD R4, R4, 0x1, -R8 ;  /* 0x000000010404b824 */ /* 0x000fe200078e0a08 */
[----:B------:R-:W-:Y:S01]  /*218b0*/  IADD3 R3, P3, PT, R24, R7, RZ ;  /* 0x0000000718037210 */ /* 0x000fe20007f7e0ff */
[----:B-1----:R-:W-:-:S03]  /*218c0*/  IMAD.MOV.U32 R23, RZ, RZ, R5 ;  /* 0x000000ffff177224 */ /* 0x002fc600078e0005 */
[----:B------:R-:W-:Y:S01]  /*218d0*/  LEA.HI.X.SX32 R5, R24, R6, 0x1, P3 ;  /* 0x0000000618057211 */ /* 0x000fe200018f0eff */
[----:B------:R-:W-:Y:S02]  /*218e0*/  IMAD.MOV.U32 R22, RZ, RZ, R4 ;  /* 0x000000ffff167224 */ /* 0x000fe400078e0004 */
[----:B------:R-:W-:Y:S02]  /*218f0*/  @P0 IMAD.MOV.U32 R24, RZ, RZ, R3 ;  /* 0x000000ffff180224 */ /* 0x000fe400078e0003 */
[----:B------:R-:W-:-:S05]  /*21900*/  @P0 IMAD.MOV.U32 R25, RZ, RZ, R5 ;  /* 0x000000ffff190224 */ /* 0x000fca00078e0005 */
[----:B------:R0:W3:Y:S01]  /*21910*/  @P0 LDG.E.U8 R71, desc[UR18][R24.64] ;  /* 0x0000001218470981 */ /* 0x0000e2000c1e1100 */
[----:B--2---:R-:W-:Y:S02]  /*21920*/  ISETP.GT.U32.AND P1, PT, R8, R85, PT ;  /* 0x000000550800720c */ /* 0x004fe40003f24070 */
[----:B------:R-:W-:-:S11]  /*21930*/  ISETP.GE.AND P6, PT, R14, RZ, PT ;  /* 0x000000ff0e00720c */ /* 0x000fd60003fc6270 */
[----:B------:R-:W-:Y:S01]  /*21940*/  @!P1 IMAD.IADD R85, R85, 0x1, -R8 ;  /* 0x0000000155559824 */ /* 0x000fe200078e0a08 */
[----:B------:R-:W2:Y:S01]  /*21950*/  LDL.LU R14, [R1+0xd8] ;  /* 0x0000d800010e7983 */ /* 0x000ea20000300800 */
[----:B----4-:R-:W-:-:S03]  /*21960*/  ISETP.GE.AND P1, PT, R13, RZ, PT ;  /* 0x000000ff0d00720c */ /* 0x010fc60003f26270 */
[----:B------:R-:W-:Y:S04]  /*21970*/  STL [R1+0x858], R3 ;  /* 0x0008580301007387 */ /* 0x000fe80000100800 */
[----:B------:R1:W-:Y:S01]  /*21980*/  STL [R1+0x854], R5 ;  /* 0x0008540501007387 */ /* 0x0003e20000100800 */
[----:B------:R-:W-:-:S03]  /*21990*/  @!P6 IMAD.MOV R23, RZ, RZ, -R23 ;  /* 0x000000ffff17e224 */ /* 0x000fc600078e0a17 */
[----:B------:R-:W4:Y:S02]  /*219a0*/  LDL.LU R13, [R1+0xd0] ;  /* 0x0000d000010d7983 */ /* 0x000f240000300800 */
[----:B------:R-:W-:Y:S01]  /*219b0*/  @!P1 IMAD.MOV R22, RZ, RZ, -R22 ;  /* 0x000000ffff169224 */ /* 0x000fe200078e0a16 */
[----:B---3--:R-:W-:Y:S02]  /*219c0*/  ISETP.GT.U32.AND P6, PT, R8, R16, PT ;  /* 0x000000100800720c */ /* 0x008fe40003fc4070 */
[----:B------:R-:W-:Y:S02]  /*219d0*/  SEL R23, R11, R23, !P4 ;  /* 0x000000170b177207 */ /* 0x000fe40006000000 */
[----:B------:R-:W-:Y:S02]  /*219e0*/  ISETP.GE.AND P1, PT, R12, RZ, PT ;  /* 0x000000ff0c00720c */ /* 0x000fe40003f26270 */
[----:B------:R-:W3:Y:S01]  /*219f0*/  LDL R12, [R1+0x124c] ;  /* 0x00124c00010c7983 */ /* 0x000ee20000100800 */
[C---:B------:R-:W-:Y:S01]  /*21a00*/  ISETP.GT.U32.AND P3, PT, R8.reuse, R85, PT ;  /* 0x000000550800720c */ /* 0x040fe20003f64070 */
[----:B0-----:R-:W-:Y:S01]  /*21a10*/  IMAD R24, R23, UR4, RZ ;  /* 0x0000000417187c24 */ /* 0x001fe2000f8e02ff */
[----:B------:R-:W-:-:S04]  /*21a20*/  ISETP.GT.U32.AND P5, PT, R8, R15, PT ;  /* 0x0000000f0800720c */ /* 0x000fc80003fa4070 */
[----:B------:R-:W-:Y:S01]  /*21a30*/  @!P6 IMAD.IADD R16, R16, 0x1, -R8 ;  /* 0x000000011010e824 */ /* 0x000fe200078e0a08 */
[----:B------:R-:W-:Y:S01]  /*21a40*/  SEL R22, R11, R22, !P4 ;  /* 0x000000160b167207 */ /* 0x000fe20006000000 */
[----:B------:R-:W0:Y:S01]  /*21a50*/  LDCU UR4, c[0x0][0x3b0] ;  /* 0x00007600ff0477ac */ /* 0x000e220008000800 */
[----:B------:R-:W-:-:S04]  /*21a60*/  IADD3 R4, P6, PT, R24, R7, RZ ;  /* 0x0000000718047210 */ /* 0x000fc80007fde0ff */
[----:B-1----:R-:W-:Y:S01]  /*21a70*/  LEA.HI.X.SX32 R5, R24, R6, 0x1, P6 ;  /* 0x0000000618057211 */ /* 0x002fe200030f0eff */
[----:B------:R1:W-:Y:S01]  /*21a80*/  STL [R1+0x860], R4 ;  /* 0x0008600401007387 */ /* 0x0003e20000100800 */
[----:B------:R-:W-:-:S03]  /*21a90*/  @!P3 IMAD.IADD R85, R85, 0x1, -R8 ;  /* 0x000000015555b824 */ /* 0x000fc600078e0a08 */
[----:B------:R0:W-:Y:S01]  /*21aa0*/  STL [R1+0x85c], R5 ;  /* 0x00085c0501007387 */ /* 0x0001e20000100800 */
[----:B------:R-:W-:-:S03]  /*21ab0*/  ISETP.GE.AND P3, PT, R10, RZ, PT ;  /* 0x000000ff0a00720c */ /* 0x000fc60003f66270 */
[----:B------:R-:W4:Y:S01]  /*21ac0*/  LDL R10, [R1+0x1250] ;  /* 0x00125000010a7983 */ /* 0x000f220000100800 */
[----:B------:R-:W-:-:S05]  /*21ad0*/  @!P5 IMAD.IADD R15, R15, 0x1, -R8 ;  /* 0x000000010f0fd824 */ /* 0x000fca00078e0a08 */
[----:B------:R-:W-:Y:S01]  /*21ae0*/  ISETP.GT.U32.AND P5, PT, R8, R15, PT ;  /* 0x0000000f0800720c */ /* 0x000fe20003fa4070 */
[----:B------:R-:W-:Y:S02]  /*21af0*/  IMAD.MOV.U32 R23, RZ, RZ, R85 ;  /* 0x000000ffff177224 */ /* 0x000fe400078e0055 */
[----:B------:R-:W-:Y:S01]  /*21b00*/  IMAD R22, R22, UR5, RZ ;  /* 0x0000000516167c24 */ /* 0x000fe2000f8e02ff */
[----:B------:R-:W4:Y:S01]  /*21b10*/  LDL.LU R85, [R1+0xcc] ;  /* 0x0000cc0001557983 */ /* 0x000f220000300800 */
[----:B------:R-:W-:Y:S02]  /*21b20*/  @!P1 IMAD.MOV R23, RZ, RZ, -R23 ;  /* 0x000000ffff179224 */ /* 0x000fe400078e0a17 */
[----:B------:R-:W-:-:S06]  /*21b30*/  @P0 IMAD.MOV.U32 R24, RZ, RZ, R4 ;  /* 0x000000ffff180224 */ /* 0x000fcc00078e0004 */
[----:B------:R-:W-:Y:S01]  /*21b40*/  @!P5 IMAD.IADD R15, R15, 0x1, -R8 ;  /* 0x000000010f0fd824 */ /* 0x000fe200078e0a08 */
[C---:B------:R-:W-:Y:S01]  /*21b50*/  IADD3 R3, P1, PT, R22.reuse, R7, RZ ;  /* 0x0000000716037210 */ /* 0x040fe20007f3e0ff */
[----:B------:R-:W-:Y:S01]  /*21b60*/  @P0 IMAD.MOV.U32 R25, RZ, RZ, R5 ;  /* 0x000000ffff190224 */ /* 0x000fe200078e0005 */
[----:B------:R-:W-:Y:S01]  /*21b70*/  PRMT R70, RZ, 0x7610, R70 ;  /* 0x00007610ff467816 */ /* 0x000fe20000000046 */
[----:B------:R-:W0:Y:S01]  /*21b80*/  LDCU UR5, c[0x0][0x3b0] ;  /* 0x00007600ff0577ac */ /* 0x000e220008000800 */
[----:B-1----:R-:W-:Y:S01]  /*21b90*/  LEA.HI.X.SX32 R4, R22, R6, 0x1, P1 ;  /* 0x0000000616047211 */ /* 0x002fe200008f0eff */
[----:B------:R1:W-:Y:S01]  /*21ba0*/  STL [R1+0x878], R3 ;  /* 0x0008780301007387 */ /* 0x0003e20000100800 */
[----:B------:R-:W-:Y:S01]  /*21bb0*/  ISETP.GT.U32.AND P6, PT, R8, R16, PT ;  /* 0x000000100800720c */ /* 0x000fe20003fc4070 */
[----:B------:R-:W-:Y:S02]  /*21bc0*/  IMAD.MOV.U32 R22, RZ, RZ, R15 ;  /* 0x000000ffff167224 */ /* 0x000fe400078e000f */
[----:B------:R0:W-:Y:S01]  /*21bd0*/  STL [R1+0x874], R4 ;  /* 0x0008740401007387 */ /* 0x0001e20000100800 */
[----:B------:R-:W-:-:S03]  /*21be0*/  PRMT R69, RZ, 0x7610, R69 ;  /* 0x00007610ff457816 */ /* 0x000fc60000000045 */
[----:B------:R0:W4:Y:S01]  /*21bf0*/  @P0 LDG.E.U8 R70, desc[UR18][R24.64] ;  /* 0x0000001218460981 */ /* 0x000122000c1e1100 */
[----:B------:R-:W-:Y:S02]  /*21c00*/  @!P3 IMAD.MOV R22, RZ, RZ, -R22 ;  /* 0x000000ffff16b224 */ /* 0x000fe400078e0a16 */
[----:B0-----:R-:W-:Y:S02]  /*21c10*/  @P0 IMAD.MOV.U32 R24, RZ, RZ, R3 ;  /* 0x000000ffff180224 */ /* 0x001fe400078e0003 */
[----:B------:R-:W-:Y:S02]  /*21c20*/  @P0 IMAD.MOV.U32 R25, RZ, RZ, R4 ;  /* 0x000000ffff190224 */ /* 0x000fe400078e0004 */
[----:B------:R-:W-:-:S03]  /*21c30*/  @!P6 IMAD.IADD R16, R16, 0x1, -R8 ;  /* 0x000000011010e824 */ /* 0x000fc600078e0a08 */
[----:B------:R0:W4:Y:S02]  /*21c40*/  @P0 LDG.E.U8 R69, desc[UR18][R24.64] ;  /* 0x0000001218450981 */ /* 0x000124000c1e1100 */
[C---:B0-----:R-:W-:Y:S02]  /*21c50*/  SEL R24, R11.reuse, R23, !P4 ;  /* 0x000000170b187207 */ /* 0x041fe40006000000 */
[----:B------:R-:W-:Y:S01]  /*21c60*/  SEL R23, R11, R22, !P4 ;  /* 0x000000160b177207 */ /* 0x000fe20006000000 */
[----:B------:R-:W-:Y:S02]  /*21c70*/  IMAD.MOV.U32 R22, RZ, RZ, R16 ;  /* 0x000000ffff167224 */ /* 0x000fe400078e0010 */
[----:B------:R-:W-:Y:S01]  /*21c80*/  IMAD R24, R24, UR12, RZ ;  /* 0x0000000c18187c24 */ /* 0x000fe2000f8e02ff */
[----:B------:R-:W-:Y:S01]  /*21c90*/  PRMT R68, RZ, 0x7610, R68 ;  /* 0x00007610ff447816 */ /* 0x000fe20000000044 */
[----:B------:R-:W-:Y:S01]  /*21ca0*/  IMAD R23, R23, UR4, RZ ;  /* 0x0000000417177c24 */ /* 0x000fe2000f8e02ff */
[----:B------:R-:W-:Y:S01]  /*21cb0*/  PRMT R67, RZ, 0x7610, R67 ;  /* 0x00007610ff437816 */ /* 0x000fe20000000043 */
[----:B------:R-:W0:Y:S01]  /*21cc0*/  LDCU UR4, c[0x0][0x3b0] ;  /* 0x00007600ff0477ac */ /* 0x000e220008000800 */
[----:B------:R-:W-:-:S02]  /*21cd0*/  IADD3 R16, P6, PT, R24, R7, RZ ;  /* 0x0000000718107210 */ /* 0x000fc40007fde0ff */
[----:B------:R-:W-:Y:S01]  /*21ce0*/  PRMT R66, RZ, 0x7610, R66 ;  /* 0x00007610ff427816 */ /* 0x000fe20000000042 */
[----:B------:R-:W0:Y:S01]  /*21cf0*/  LDCU UR12, c[0x0][0x3b0] ;  /* 0x00007600ff0c77ac */ /* 0x000e220008000800 */
[----:B--2---:R-:W-:-:S13]  /*21d00*/  ISETP.GT.U32.AND P5, PT, R8, R14, PT ;  /* 0x0000000e0800720c */ /* 0x004fda0003fa4070 */
[----:B------:R-:W-:-:S05]  /*21d10*/  @!P5 IMAD.IADD R14, R14, 0x1, -R8 ;  /* 0x000000010e0ed824 */ /* 0x000fca00078e0a08 */
[----:B------:R-:W-:Y:S02]  /*21d20*/  ISETP.GT.U32.AND P3, PT, R8, R14, PT ;  /* 0x0000000e0800720c */ /* 0x000fe40003f64070 */
[----:B---3--:R-:W-:Y:S02]  /*21d30*/  ISETP.GE.AND P5, PT, R12, RZ, PT ;  /* 0x000000ff0c00720c */ /* 0x008fe40003fa6270 */
[----:B------:R-:W2:Y:S04]  /*21d40*/  LDL R12, [R1+0x1238] ;  /* 0x00123800010c7983 */ /* 0x000ea80000100800 */
[----:B------:R-:W3:Y:S05]  /*21d50*/  LDL.LU R5, [R1+0xc8] ;  /* 0x0000c80001057983 */ /* 0x000eea0000300800 */
[----:B------:R-:W-:Y:S01]  /*21d60*/  @!P3 IMAD.IADD R14, R14, 0x1, -R8 ;  /* 0x000000010e0eb824 */ /* 0x000fe200078e0a08 */
[----:B------:R-:W3:Y:S01]  /*21d70*/  LDL.LU R15, [R1+0xc4] ;  /* 0x0000c400010f7983 */ /* 0x000ee20000300800 */
[----:B------:R-:W-:Y:S01]  /*21d80*/  @!P5 IMAD.MOV R22, RZ, RZ, -R22 ;  /* 0x000000ffff16d224 */ /* 0x000fe200078e0a16 */
[----:B-1----:R-:W-:-:S02]  /*21d90*/  IADD3 R3, P5, PT, R23, R7, RZ ;  /* 0x0000000717037210 */ /* 0x002fc40007fbe0ff */
[----:B------:R-:W-:Y:S04]  /*21da0*/  STL [R1+0x880], R16 ;  /* 0x0008801001007387 */ /* 0x000fe80000100800 */
[----:B------:R1:W-:Y:S01]  /*21db0*/  STL [R1+0x888], R3 ;  /* 0x0008880301007387 */ /* 0x0003e20000100800 */
[----:B----4-:R-:W-:-:S03]  /*21dc0*/  ISETP.GE.AND P3, PT, R10, RZ, PT ;  /* 0x000000ff0a00720c */ /* 0x010fc60003f66270 */
[----:B------:R-:W4:Y:S01]  /*21dd0*/  LDL R10, [R1+0x1248] ;  /* 0x00124800010a7983 */ /* 0x000f220000100800 */
[----:B------:R-:W-:Y:S02]  /*21de0*/  ISETP.GT.U32.AND P1, PT, R8, R13, PT ;  /* 0x0000000d0800720c */ /* 0x000fe40003f24070 */
[-C--:B------:R-:W-:Y:S02]  /*21df0*/  LEA.HI.X.SX32 R25, R24, R6.reuse, 0x1, P6 ;  /* 0x0000000618197211 */ /* 0x080fe400030f0eff */
[----:B------:R-:W-:Y:S02]  /*21e00*/  LEA.HI.X.SX32 R4, R23, R6, 0x1, P5 ;  /* 0x0000000617047211 */ /* 0x000fe400028f0eff */
[----:B------:R-:W-:Y:S01]  /*21e10*/  SEL R24, R11, R22, !P4 ;  /* 0x000000160b187207 */ /* 0x000fe20006000000 */
[----:B------:R-:W-:Y:S02]  /*21e20*/  @P0 IMAD.MOV.U32 R22, RZ, RZ, R16 ;  /* 0x000000ffff160224 */ /* 0x000fe400078e0010 */
[----:B------:R-:W-:-:S04]  /*21e30*/  @P0 IMAD.MOV.U32 R23, RZ, RZ, R25 ;  /* 0x000000ffff170224 */ /* 0x000fc800078e0019 */
[----:B------:R-:W-:Y:S01]  /*21e40*/  @!P1 IMAD.IADD R13, R13, 0x1, -R8 ;  /* 0x000000010d0d9824 */ /* 0x000fe200078e0a08 */
[----:B------:R0:W4:Y:S01]  /*21e50*/  @P0 LDG.E.U8 R68, desc[UR18][R22.64] ;  /* 0x0000001216440981 */ /* 0x000122000c1e1100 */
[----:B------:R-:W-:-:S03]  /*21e60*/  ISETP.GT.U32.AND P6, PT, R8, R85, PT ;  /* 0x000000550800720c */ /* 0x000fc60003fc4070 */
[----:B------:R-:W-:Y:S01]  /*21e70*/  ISETP.GT.U32.AND P1, PT, R8, R13, PT ;  /* 0x0000000d0800720c */ /* 0x000fe20003f24070 */
[----:B0-----:R-:W-:Y:S02]  /*21e80*/  @P0 IMAD.MOV.U32 R22, RZ, RZ, R3 ;  /* 0x000000ffff160224 */ /* 0x001fe400078e0003 */
[----:B------:R-:W-:Y:S02]  /*21e90*/  @P0 IMAD.MOV.U32 R23, RZ, RZ, R4 ;  /* 0x000000ffff170224 */ /* 0x000fe400078e0004 */
[----:B------:R-:W-:Y:S01]  /*21ea0*/  IMAD R24, R24, UR5, RZ ;  /* 0x0000000518187c24 */ /* 0x000fe2000f8e02ff */
[----:B------:R-:W-:Y:S04]  /*21eb0*/  STL [R1+0x87c], R25 ;  /* 0x00087c1901007387 */ /* 0x000fe80000100800 */
[----:B------:R-:W-:Y:S01]  /*21ec0*/  @!P6 IMAD.IADD R85, R85, 0x1, -R8 ;  /* 0x000000015555e824 */ /* 0x000fe200078e0a08 */
[----:B------:R-:W-:-:S02]  /*21ed0*/  PRMT R65, RZ, 0x7610, R65 ;  /* 0x00007610ff417816 */ /* 0x000fc40000000041 */
[----:B------:R-:W-:Y:S01]  /*21ee0*/  @!P1 IMAD.IADD R13, R13, 0x1, -R8 ;  /* 0x000000010d0d9824 */ /* 0x000fe200078e0a08 */
[----:B------:R0:W4:Y:S01]  /*21ef0*/  @P0 LDG.E.U8 R67, desc[UR18][R22.64] ;  /* 0x0000001216430981 */ /* 0x000122000c1e1100 */
[----:B------:R-:W2:Y:S03]  /*21f00*/  LDCU UR5, c[0x0][0x3b0] ;  /* 0x00007600ff0577ac */ /* 0x000ea60008000800 */
[----:B------:R1:W-:Y:S01]  /*21f10*/  STL [R1+0x884], R4 ;  /* 0x0008840401007387 */ /* 0x0003e20000100800 */
[----:B0-----:R-:W-:-:S04]  /*21f20*/  IMAD.MOV.U32 R22, RZ, RZ, R14 ;  /* 0x000000ffff167224 */ /* 0x001fc800078e000e */
[----:B------:R-:W-:Y:S01]  /*21f30*/  @!P3 IMAD.MOV R22, RZ, RZ, -R22 ;  /* 0x000000ffff16b224 */ /* 0x000fe200078e0a16 */
[----:B-1----:R-:W-:-:S04]  /*21f40*/  IADD3 R3, P3, PT, R24, R7, RZ ;  /* 0x0000000718037210 */ /* 0x002fc80007f7e0ff */
        /* <DEDUP_REMOVED lines=10> */
[----:B------:R1:W4:Y:S05]  /*21ff0*/  @P0 LDG.E.U8 R66, desc[UR18][R24.64] ;  /* 0x0000001218420981 */ /* 0x00032a000c1e1100 */
[----:B------:R-:W-:Y:S01]  /*22000*/  @!P6 IMAD.IADD R85, R85, 0x1, -R8 ;  /* 0x000000015555e824 */ /* 0x000fe200078e0a08 */
[----:B--2---:R-:W-:-:S02]  /*22010*/  ISETP.GE.AND P5, PT, R12, RZ, PT ;  /* 0x000000ff0c00720c */ /* 0x004fc40003fa6270 */
[----:B------:R-:W2:Y:S01]  /*22020*/  LDL.LU R12, [R1+0xbc] ;  /* 0x0000bc00010c7983 */ /* 0x000ea20000300800 */
[----:B---3--:R-:W-:-:S03]  /*22030*/  ISETP.GT.U32.AND P1, PT, R8, R5, PT ;  /* 0x000000050800720c */ /* 0x008fc60003f24070 */
[----:B------:R3:W-:Y:S04]  /*22040*/  STL [R1+0x890], R3 ;  /* 0x0008900301007387 */ /* 0x0007e80000100800 */
[----:B------:R0:W-:Y:S03]  /*22050*/  STL [R1+0x88c], R4 ;  /* 0x00088c0401007387 */ /* 0x0001e60000100800 */
[----:B------:R-:W-:Y:S01]  /*22060*/  @!P5 IMAD.MOV R22, RZ, RZ, -R22 ;  /* 0x000000ffff16d224 */ /* 0x000fe200078e0a16 */
[----:B------:R-:W2:Y:S01]  /*22070*/  LDL R13, [R1+0x1244] ;  /* 0x00124400010d7983 */ /* 0x000ea20000100800 */
[----:B---3--:R-:W-:-:S03]  /*22080*/  IADD3 R3, P5, PT, R23, R7, RZ ;  /* 0x0000000717037210 */ /* 0x008fc60007fbe0ff */
[----:B------:R-:W3:Y:S01]  /*22090*/  LDL.LU R14, [R1+0xc0] ;  /* 0x0000c000010e7983 */ /* 0x000ee20000300800 */
[----:B------:R-:W-:-:S03]  /*220a0*/  SEL R22, R11, R22, !P4 ;  /* 0x000000160b167207 */ /* 0x000fc60006000000 */
[----:B------:R-:W3:Y:S01]  /*220b0*/  LDL R16, [R1+0x127c] ;  /* 0x00127c0001107983 */ /* 0x000ee20000100800 */
[----:B0-----:R-:W-:Y:S01]  /*220c0*/  LEA.HI.X.SX32 R4, R23, R6, 0x1, P5 ;  /* 0x0000000617047211 */ /* 0x001fe200028f0eff */
[----:B-1----:R-:W-:Y:S01]  /*220d0*/  IMAD R24, R22, UR4, RZ ;  /* 0x0000000416187c24 */ /* 0x002fe2000f8e02ff */
[----:B------:R-:W-:Y:S01]  /*220e0*/  ISETP.GT.U32.AND P3, PT, R8, R15, PT ;  /* 0x0000000f0800720c */ /* 0x000fe20003f64070 */
[----:B------:R-:W-:Y:S01]  /*220f0*/  @P0 IMAD.MOV.U32 R22, RZ, RZ, R3 ;  /* 0x000000ffff160224 */ /* 0x000fe200078e0003 */
[----:B------:R0:W-:Y:S01]  /*22100*/  STL [R1+0x898], R3 ;  /* 0x0008980301007387 */ /* 0x0001e20000100800 */
[----:B------:R-:W-:Y:S01]  /*22110*/  @P0 IMAD.MOV.U32 R23, RZ, RZ, R4 ;  /* 0x000000ffff170224 */ /* 0x000fe200078e0004 */
[----:B------:R-:W1:Y:S01]  /*22120*/  LDCU UR4, c[0x0][0x3b0] ;  /* 0x00007600ff0477ac */ /* 0x000e620008000800 */
[----:B------:R-:W-:-:S03]  /*22130*/  @!P1 IMAD.IADD R5, R5, 0x1, -R8 ;  /* 0x0000000105059824 */ /* 0x000fc600078e0a08 */
[----:B------:R0:W3:Y:S01]  /*22140*/  @P0 LDG.E.U8 R65, desc[UR18][R22.64] ;  /* 0x0000001216410981 */ /* 0x0000e2000c1e1100 */
[----:B----4-:R-:W-:-:S03]  /*22150*/  ISETP.GE.AND P1, PT, R10, RZ, PT ;  /* 0x000000ff0a00720c */ /* 0x010fc60003f26270 */
[----:B------:R-:W4:Y:S04]  /*22160*/  LDL.LU R10, [R1+0xb8] ;  /* 0x0000b800010a7983 */ /* 0x000f280000300800 */
[----:B------:R1:W-:Y:S01]  /*22170*/  STL [R1+0x894], R4 ;  /* 0x0008940401007387 */ /* 0x0003e20000100800 */
[----:B0-----:R-:W-:-:S03]  /*22180*/  IMAD.MOV.U32 R22, RZ, RZ, R85 ;  /* 0x000000ffff167224 */ /* 0x001fc600078e0055 */
[----:B------:R-:W4:Y:S01]  /*22190*/  LDL R85, [R1+0x1270] ;  /* 0x0012700001557983 */ /* 0x000f220000100800 */
[----:B------:R-:W-:Y:S02]  /*221a0*/  @!P3 IMAD.IADD R15, R15, 0x1, -R8 ;  /* 0x000000010f0fb824 */ /* 0x000fe400078e0a08 */
[----:B------:R-:W-:Y:S01]  /*221b0*/  @!P1 IMAD.MOV R22, RZ, RZ, -R22 ;  /* 0x000000ffff169224 */ /* 0x000fe200078e0a16 */
[----:B------:R-:W-:Y:S02]  /*221c0*/  ISETP.GT.U32.AND P5, PT, R8, R5, PT ;  /* 0x000000050800720c */ /* 0x000fe40003fa4070 */
[----:B------:R-:W-:Y:S02]  /*221d0*/  IADD3 R3, P6, PT, R24, R7, RZ ;  /* 0x0000000718037210 */ /* 0x000fe40007fde0ff */
[----:B------:R-:W-:Y:S02]  /*221e0*/  ISETP.GT.U32.AND P3, PT, R8, R15, PT ;  /* 0x0000000f0800720c */ /* 0x000fe40003f64070 */
[----:B-1----:R-:W-:-:S02]  /*221f0*/  LEA.HI.X.SX32 R4, R24, R6, 0x1, P6 ;  /* 0x0000000618047211 */ /* 0x002fc400030f0eff */
[----:B------:R-:W-:Y:S01]  /*22200*/  SEL R24, R11, R22, !P4 ;  /* 0x000000160b187207 */ /* 0x000fe20006000000 */
[----:B------:R-:W-:Y:S01]  /*22210*/  STL [R1+0x8a0], R3 ;  /* 0x0008a00301007387 */ /* 0x000fe20000100800 */
[----:B------:R-:W-:Y:S02]  /*22220*/  @P0 IMAD.MOV.U32 R22, RZ, RZ, R3 ;  /* 0x000000ffff160224 */ /* 0x000fe400078e0003 */
[----:B------:R-:W-:Y:S01]  /*22230*/  @P0 IMAD.MOV.U32 R23, RZ, RZ, R4 ;  /* 0x000000ffff170224 */ /* 0x000fe200078e0004 */
[----:B------:R0:W-:Y:S01]  /*22240*/  STL [R1+0x89c], R4 ;  /* 0x00089c0401007387 */ /* 0x0001e20000100800 */
[----:B------:R-:W-:Y:S01]  /*22250*/  IMAD R24, R24, UR5, RZ ;  /* 0x0000000518187c24 */ /* 0x000fe2000f8e02ff */
[----:B------:R-:W1:Y:S01]  /*22260*/  LDCU UR5, c[0x0][0x3b0] ;  /* 0x00007600ff0577ac */ /* 0x000e620008000800 */
[--C-:B------:R-:W-:Y:S01]  /*22270*/  @!P5 IMAD.IADD R5, R5, 0x1, -R8.reuse ;  /* 0x000000010505d824 */ /* 0x100fe200078e0a08 */
[----:B------:R0:W4:Y:S01]  /*22280*/  @P0 LDG.E.U8 R64, desc[UR18][R22.64] ;  /* 0x0000001216400981 */ /* 0x000122000c1e1100 */
[----:B------:R-:W-:Y:S01]  /*22290*/  @!P3 IMAD.IADD R15, R15, 0x1, -R8 ;  /* 0x000000010f0fb824 */ /* 0x000fe200078e0a08 */
[----:B0-----:R-:W-:Y:S01]  /*222a0*/  IADD3 R4, P3, PT, R24, R7, RZ ;  /* 0x0000000718047210 */ /* 0x001fe20007f7e0ff */
[----:B------:R-:W-:-:S03]  /*222b0*/  IMAD.MOV.U32 R23, RZ, RZ, R5 ;  /* 0x000000ffff177224 */ /* 0x000fc600078e0005 */
[----:B------:R-:W-:Y:S01]  /*222c0*/  LEA.HI.X.SX32 R5, R24, R6, 0x1, P3 ;  /* 0x0000000618057211 */ /* 0x000fe200018f0eff */
[----:B------:R-:W-:Y:S02]  /*222d0*/  IMAD.MOV.U32 R22, RZ, RZ, R15 ;  /* 0x000000ffff167224 */ /* 0x000fe400078e000f */
[----:B------:R-:W-:Y:S02]  /*222e0*/  @P0 IMAD.MOV.U32 R24, RZ, RZ, R4 ;  /* 0x000000ffff180224 */ /* 0x000fe400078e0004 */
[----:B------:R-:W-:-:S05]  /*222f0*/  @P0 IMAD.MOV.U32 R25, RZ, RZ, R5 ;  /* 0x000000ffff190224 */ /* 0x000fca00078e0005 */
[----:B------:R0:W4:Y:S01]  /*22300*/  @P0 LDG.E.U8 R63, desc[UR18][R24.64] ;  /* 0x00000012183f0981 */ /* 0x000122000c1e1100 */
[----:B--2---:R-:W-:Y:S02]  /*22310*/  ISETP.GT.U32.AND P1, PT, R8, R12, PT ;  /* 0x0000000c0800720c */ /* 0x004fe40003f24070 */
[----:B------:R-:W-:-:S11]  /*22320*/  ISETP.GE.AND P6, PT, R13, RZ, PT ;  /* 0x000000ff0d00720c */ /* 0x000fd60003fc6270 */
[----:B------:R-:W-:Y:S01]  /*22330*/  @!P1 IMAD.IADD R12, R12, 0x1, -R8 ;  /* 0x000000010c0c9824 */ /* 0x000fe200078e0a08 */
[----:B------:R-:W2:Y:S04]  /*22340*/  LDL R13, [R1+0x1280] ;  /* 0x00128000010d7983 */ /* 0x000ea80000100800 */
[----:B------:R-:W2:Y:S01]  /*22350*/  LDL.LU R3, [R1+0xac] ;  /* 0x0000ac0001037983 */ /* 0x000ea20000300800 */
[----:B---3--:R-:W-:Y:S02]  /*22360*/  ISETP.GE.AND P1, PT, R16, RZ, PT ;  /* 0x000000ff1000720c */ /* 0x008fe40003f26270 */
[----:B------:R-:W-:Y:S01]  /*22370*/  ISETP.GT.U32.AND P3, PT, R8, R12, PT ;  /* 0x0000000c0800720c */ /* 0x000fe20003f64070 */
[----:B------:R-:W-:Y:S01]  /*22380*/  @!P6 IMAD.MOV R23, RZ, RZ, -R23 ;  /* 0x000000ffff17e224 */ /* 0x000fe200078e0a17 */
[----:B------:R-:W-:Y:S04]  /*22390*/  STL [R1+0x8b8], R4 ;  /* 0x0008b80401007387 */ /* 0x000fe80000100800 */
[----:B------:R3:W-:Y:S01]  /*223a0*/  STL [R1+0x8b4], R5 ;  /* 0x0008b40501007387 */ /* 0x0007e20000100800 */
[----:B------:R-:W-:-:S04]  /*223b0*/  SEL R23, R11, R23, !P4 ;  /* 0x000000170b177207 */ /* 0x000fc80006000000 */
[----:B------:R-:W-:Y:S01]  /*223c0*/  @!P1 IMAD.MOV R22, RZ, RZ, -R22 ;  /* 0x000000ffff169224 */ /* 0x000fe200078e0a16 */
[----:B------:R-:W2:Y:S01]  /*223d0*/  LDL.LU R16, [R1+0xa8] ;  /* 0x0000a80001107983 */ /* 0x000ea20000300800 */
[C---:B----4-:R-:W-:Y:S01]  /*223e0*/  ISETP.GT.U32.AND P6, PT, R8.reuse, R10, PT ;  /* 0x0000000a0800720c */ /* 0x050fe20003fc4070 */
[----:B0-----:R-:W-:Y:S01]  /*223f0*/  IMAD R24, R23, UR4, RZ ;  /* 0x0000000417187c24 */ /* 0x001fe2000f8e02ff */
[----:B------:R-:W-:Y:S01]  /*22400*/  ISETP.GT.U32.AND P5, PT, R8, R14, PT ;  /* 0x0000000e0800720c */ /* 0x000fe20003fa4070 */
[--C-:B------:R-:W-:Y:S01]  /*22410*/  @!P3 IMAD.IADD R12, R12, 0x1, -R8.reuse ;  /* 0x000000010c0cb824 */ /* 0x100fe200078e0a08 */
[----:B------:R-:W-:Y:S01]  /*22420*/  ISETP.GE.AND P1, PT, R85, RZ, PT ;  /* 0x000000ff5500720c */ /* 0x000fe20003f26270 */
[----:B------:R-:W0:Y:S01]  /*22430*/  LDCU UR4, c[0x0][0x3b0] ;  /* 0x00007600ff0477ac */ /* 0x000e220008000800 */
[----:B------:R-:W4:Y:S07]  /*22440*/  LDL R85, [R1+0x1258] ;  /* 0x0012580001557983 */ /* 0x000f2e0000100800 */
[----:B------:R-:W-:Y:S01]  /*22450*/  @!P6 IMAD.IADD R10, R10, 0x1, -R8 ;  /* 0x000000010a0ae824 */ /* 0x000fe200078e0a08 */
[----:B---3--:R-:W-:Y:S01]  /*22460*/  IADD3 R5, P6, PT, R24, R7, RZ ;  /* 0x0000000718057210 */ /* 0x008fe20007fde0ff */
[----:B------:R-:W-:-:S03]  /*22470*/  IMAD.MOV.U32 R23, RZ, RZ, R12 ;  /* 0x000000ffff177224 */ /* 0x000fc600078e000c */
[----:B------:R-:W-:Y:S01]  /*22480*/  LEA.HI.X.SX32 R12, R24, R6, 0x1, P6 ;  /* 0x00000006180c7211 */ /* 0x000fe200030f0eff */
[----:B------:R-:W-:Y:S04]  /*22490*/  STL [R1+0x8c0], R5 ;  /* 0x0008c00501007387 */ /* 0x000fe80000100800 */
[----:B------:R3:W-:Y:S01]  /*224a0*/  STL [R1+0x8bc], R12 ;  /* 0x0008bc0c01007387 */ /* 0x0007e20000100800 */
[----:B------:R-:W-:-:S03]  /*224b0*/  @P0 IMAD.MOV.U32 R25, RZ, RZ, R12 ;  /* 0x000000ffff190224 */ /* 0x000fc600078e000c */
[----:B---3--:R-:W3:Y:S01]  /*224c0*/  LDL R12, [R1+0x126c] ;  /* 0x00126c00010c7983 */ /* 0x008ee20000100800 */
[----:B------:R-:W-:-:S05]  /*224d0*/  @!P5 IMAD.IADD R14, R14, 0x1, -R8 ;  /* 0x000000010e0ed824 */ /* 0x000fca00078e0a08 */
[----:B------:R-:W-:Y:S02]  /*224e0*/  ISETP.GT.U32.AND P5, PT, R8, R14, PT ;  /* 0x0000000e0800720c */ /* 0x000fe40003fa4070 */
[----:B------:R-:W-:Y:S01]  /*224f0*/  SEL R22, R11, R22, !P4 ;  /* 0x000000160b167207 */ /* 0x000fe20006000000 */
[----:B------:R-:W-:-:S04]  /*22500*/  @!P1 IMAD.MOV R23, RZ, RZ, -R23 ;  /* 0x000000ffff179224 */ /* 0x000fc800078e0a17 */
[----:B-1----:R-:W-:Y:S01]  /*22510*/  IMAD R22, R22, UR5, RZ ;  /* 0x0000000516167c24 */ /* 0x002fe2000f8e02ff */
[----:B------:R-:W-:Y:S01]  /*22520*/  PRMT R62, RZ, 0x7610, R62 ;  /* 0x00007610ff3e7816 */ /* 0x000fe2000000003e */
[----:B------:R-:W-:Y:S01]  /*22530*/  @P0 IMAD.MOV.U32 R24, RZ, RZ, R5 ;  /* 0x000000ffff180224 */ /* 0x000fe200078e0005 */
[----:B------:R-:W-:Y:S01]  /*22540*/  ISETP.GT.U32.AND P6, PT, R8, R10, PT ;  /* 0x0000000a0800720c */ /* 0x000fe20003fc4070 */
[----:B------:R-:W1:Y:S02]  /*22550*/  LDCU UR5, c[0x0][0x3b0] ;  /* 0x00007600ff0577ac */ /* 0x000e640008000800 */
[----:B------:R-:W-:Y:S01]  /*22560*/  @!P5 IMAD.IADD R14, R14, 0x1, -R8 ;  /* 0x000000010e0ed824 */ /* 0x000fe200078e0a08 */
[C---:B------:R-:W-:Y:S01]  /*22570*/  IADD3 R4, P1, PT, R22.reuse, R7, RZ ;  /* 0x0000000716047210 */ /* 0x040fe20007f3e0ff */
[----:B------:R0:W3:Y:S03]  /*22580*/  @P0 LDG.E.U8 R62, desc[UR18][R24.64] ;  /* 0x00000012183e0981 */ /* 0x0000e6000c1e1100 */
[----:B------:R-:W-:Y:S01]  /*22590*/  LEA.HI.X.SX32 R5, R22, R6, 0x1, P1 ;  /* 0x0000000616057211 */ /* 0x000fe200008f0eff */
[----:B------:R-:W-:Y:S01]  /*225a0*/  IMAD.MOV.U32 R22, RZ, RZ, R14 ;  /* 0x000000ffff167224 */ /* 0x000fe200078e000e */
[----:B------:R-:W-:Y:S01]  /*225b0*/  PRMT R61, RZ, 0x7610, R61 ;  /* 0x00007610ff3d7816 */ /* 0x000fe2000000003d */
[----:B0-----:R-:W-:-:S02]  /*225c0*/  @P0 IMAD.MOV.U32 R24, RZ, RZ, R4 ;  /* 0x000000ffff180224 */ /* 0x001fc400078e0004 */
[----:B------:R-:W-:Y:S02]  /*225d0*/  @P0 IMAD.MOV.U32 R25, RZ, RZ, R5 ;  /* 0x000000ffff190224 */ /* 0x000fe400078e0005 */
[----:B------:R-:W-:-:S03]  /*225e0*/  @!P6 IMAD.IADD R10, R10, 0x1, -R8 ;  /* 0x000000010a0ae824 */ /* 0x000fc600078e0a08 */
[----:B------:R0:W3:Y:S02]  /*225f0*/  @P0 LDG.E.U8 R61, desc[UR18][R24.64] ;  /* 0x00000012183d0981 */ /* 0x0000e4000c1e1100 */
[----:B0-----:R-:W-:-:S05]  /*22600*/  SEL R24, R11, R23, !P4 ;  /* 0x000000170b187207 */ /* 0x001fca0006000000 */
[----:B------:R-:W-:Y:S01]  /*22610*/  IMAD R24, R24, UR12, RZ ;  /* 0x0000000c18187c24 */ /* 0x000fe2000f8e02ff */
[----:B------:R-:W-:Y:S01]  /*22620*/  PRMT R60, RZ, 0x7610, R60 ;  /* 0x00007610ff3c7816 */ /* 0x000fe2000000003c */
[----:B------:R-:W0:Y:S01]  /*22630*/  LDCU UR12, c[0x0][0x3b0] ;  /* 0x00007600ff0c77ac */ /* 0x000e220008000800 */
[----:B--2---:R-:W-:Y:S02]  /*22640*/  ISETP.GE.AND P3, PT, R13, RZ, PT ;  /* 0x000000ff0d00720c */ /* 0x004fe40003f66270 */
[----:B------:R-:W2:Y:S01]  /*22650*/  LDL.LU R13, [R1+0xa4] ;  /* 0x0000a400010d7983 */ /* 0x000ea20000300800 */
[----:B------:R-:W-:-:S03]  /*22660*/  ISETP.GT.U32.AND P5, PT, R8, R3, PT ;  /* 0x000000030800720c */ /* 0x000fc60003fa4070 */
[----:B------:R0:W-:Y:S04]  /*22670*/  STL [R1+0x8c8], R4 ;  /* 0x0008c80401007387 */ /* 0x0001e80000100800 */
[----:B------:R0:W-:Y:S03]  /*22680*/  STL [R1+0x8c4], R5 ;  /* 0x0008c40501007387 */ /* 0x0001e60000100800 */
[----:B------:R-:W-:Y:S01]  /*22690*/  @!P3 IMAD.MOV R22, RZ, RZ, -R22 ;  /* 0x000000ffff16b224 */ /* 0x000fe200078e0a16 */
[----:B------:R-:W2:Y:S02]  /*226a0*/  LDL R14, [R1+0x1278] ;  /* 0x00127800010e7983 */ /* 0x000ea40000100800 */
[----:B------:R-:W-:-:S02]  /*226b0*/  @!P5 IMAD.IADD R3, R3, 0x1, -R8 ;  /* 0x000000010303d824 */ /* 0x000fc400078e0a08 */
[----:B------:R-:W-:-:S03]  /*226c0*/  SEL R23, R11, R22, !P4 ;  /* 0x000000160b177207 */ /* 0x000fc60006000000 */
[----:B------:R-:W-:Y:S02]  /*226d0*/  ISETP.GT.U32.AND P3, PT, R8, R3, PT ;  /* 0x000000030800720c */ /* 0x000fe40003f64070 */
[----:B----4-:R-:W-:Y:S02]  /*226e0*/  ISETP.GE.AND P5, PT, R85, RZ, PT ;  /* 0x000000ff5500720c */ /* 0x010fe40003fa6270 */
[----:B------:R-:W4:Y:S01]  /*226f0*/  LDL.LU R85, [R1+0xa0] ;  /* 0x0000a00001557983 */ /* 0x000f220000300800 */
[----:B------:R-:W-:Y:S02]  /*22700*/  IMAD.MOV.U32 R22, RZ, RZ, R10 ;  /* 0x000000ffff167224 */ /* 0x000fe400078e000a */
[----:B------:R-:W-:Y:S01]  /*22710*/  IMAD R23, R23, UR4, RZ ;  /* 0x0000000417177c24 */ /* 0x000fe2000f8e02ff */
[-C--:B------:R-:W-:Y:S01]  /*22720*/  IADD3 R10, P6, PT, R24, R7.reuse, RZ ;  /* 0x00000007180a7210 */ /* 0x080fe20007fde0ff */
[----:B0-----:R-:W4:Y:S04]  /*22730*/  LDL.LU R4, [R1+0x9c] ;  /* 0x00009c0001047983 */ /* 0x001f280000300800 */
[----:B------:R-:W-:Y:S01]  /*22740*/  @!P3 IMAD.IADD R3, R3, 0x1, -R8 ;  /* 0x000000010303b824 */ /* 0x000fe200078e0a08 */
[----:B------:R-:W-:Y:S01]  /*22750*/  ISETP.GT.U32.AND P1, PT, R8, R16, PT ;  /* 0x000000100800720c */ /* 0x000fe20003f24070 */
[----:B------:R-:W0:Y:S01]  /*22760*/  LDCU UR4, c[0x0][0x3b0] ;  /* 0x00007600ff0477ac */ /* 0x000e220008000800 */
[----:B------:R-:W-:Y:S01]  /*22770*/  @!P5 IMAD.MOV R22, RZ, RZ, -R22 ;  /* 0x000000ffff16d224 */ /* 0x000fe200078e0a16 */
[----:B------:R-:W-:Y:S01]  /*22780*/  IADD3 R5, P5, PT, R23, R7, RZ ;  /* 0x0000000717057210 */ /* 0x000fe20007fbe0ff */
[----:B------:R-:W-:Y:S04]  /*22790*/  STL [R1+0x8d0], R10 ;  /* 0x0008d00a01007387 */ /* 0x000fe80000100800 */
[----:B------:R-:W-:Y:S01]  /*227a0*/  STL [R1+0x8d8], R5 ;  /* 0x0008d80501007387 */ /* 0x000fe20000100800 */
[----:B---3--:R-:W-:-:S03]  /*227b0*/  ISETP.GE.AND P3, PT, R12, RZ, PT ;  /* 0x000000ff0c00720c */ /* 0x008fc60003f66270 */
[----:B------:R-:W3:Y:S01]  /*227c0*/  LDL R12, [R1+0x12a8] ;  /* 0x0012a800010c7983 */ /* 0x000ee20000100800 */
[-C--:B------:R-:W-:Y:S02]  /*227d0*/  LEA.HI.X.SX32 R15, R24, R6.reuse, 0x1, P6 ;  /* 0x00000006180f7211 */ /* 0x080fe400030f0eff */
[----:B------:R-:W-:Y:S02]  /*227e0*/  LEA.HI.X.SX32 R25, R23, R6, 0x1, P5 ;  /* 0x0000000617197211 */ /* 0x000fe400028f0eff */
[----:B------:R-:W-:Y:S01]  /*227f0*/  SEL R24, R11, R22, !P4 ;  /* 0x000000160b187207 */ /* 0x000fe20006000000 */
[----:B------:R-:W-:Y:S02]  /*22800*/  @P0 IMAD.MOV.U32 R22, RZ, RZ, R10 ;  /* 0x000000ffff160224 */ /* 0x000fe400078e000a */
[----:B------:R-:W-:Y:S02]  /*22810*/  @P0 IMAD.MOV.U32 R23, RZ, RZ, R15 ;  /* 0x000000ffff170224 */ /* 0x000fe400078e000f */
[----:B------:R-:W-:Y:S01]  /*22820*/  @!P1 IMAD.IADD R16, R16, 0x1, -R8 ;  /* 0x0000000110109824 */ /* 0x000fe200078e0a08 */
[----:B------:R-:W-:-:S02]  /*22830*/  PRMT R59, RZ, 0x7610, R59 ;  /* 0x00007610ff3b7816 */ /* 0x000fc4000000003b */
[----:B------:R0:W3:Y:S02]  /*22840*/  @P0 LDG.E.U8 R60, desc[UR18][R22.64] ;  /* 0x00000012163c0981 */ /* 0x0000e4000c1e1100 */
[----:B------:R-:W-:Y:S01]  /*22850*/  ISETP.GT.U32.AND P1, PT, R8, R16, PT ;  /* 0x000000100800720c */ /* 0x000fe20003f24070 */
[----:B0-----:R-:W-:Y:S02]  /*22860*/  @P0 IMAD.MOV.U32 R22, RZ, RZ, R5 ;  /* 0x000000ffff160224 */ /* 0x001fe400078e0005 */
[----:B------:R-:W-:-:S05]  /*22870*/  @P0 IMAD.MOV.U32 R23, RZ, RZ, R25 ;  /* 0x000000ffff170224 */ /* 0x000fca00078e0019 */
[----:B------:R0:W3:Y:S01]  /*22880*/  @P0 LDG.E.U8 R59, desc[UR18][R22.64] ;  /* 0x00000012163b0981 */ /* 0x0000e2000c1e1100 */
[----:B-1----:R-:W-:Y:S01]  /*22890*/  IMAD R24, R24, UR5, RZ ;  /* 0x0000000518187c24 */ /* 0x002fe2000f8e02ff */
[----:B------:R-:W-:-:S03]  /*228a0*/  PRMT R58, RZ, 0x7610, R58 ;  /* 0x00007610ff3a7816 */ /* 0x000fc6000000003a */
[----:B------:R-:W-:Y:S01]  /*228b0*/  @!P1 IMAD.IADD R16, R16, 0x1, -R8 ;  /* 0x0000000110109824 */ /* 0x000fe200078e0a08 */
[----:B------:R1:W-:Y:S01]  /*228c0*/  STL [R1+0x8cc], R15 ;  /* 0x0008cc0f01007387 */ /* 0x0003e20000100800 */
[----:B------:R-:W-:Y:S01]  /*228d0*/  PRMT R57, RZ, 0x7610, R57 ;  /* 0x00007610ff397816 */ /* 0x000fe20000000039 */
[----:B------:R-:W2:Y:S01]  /*228e0*/  LDCU UR5, c[0x0][0x3b0] ;  /* 0x00007600ff0577ac */ /* 0x000ea20008000800 */
[----:B0-----:R-:W-:-:S04]  /*228f0*/  IMAD.MOV.U32 R22, RZ, RZ, R3 ;  /* 0x000000ffff167224 */ /* 0x001fc800078e0003 */
[----:B------:R-:W-:Y:S01]  /*22900*/  @!P3 IMAD.MOV R22, RZ, RZ, -R22 ;  /* 0x000000ffff16b224 */ /* 0x000fe200078e0a16 */
[C---:B------:R-:W-:Y:S01]  /*22910*/  IADD3 R3, P3, PT, R24.reuse, R7, RZ ;  /* 0x0000000718037210 */ /* 0x040fe20007f7e0ff */
[----:B-1----:R-:W3:Y:S03]  /*22920*/  LDL.LU R15, [R1+0x1304] ;  /* 0x00130400010f7983 */ /* 0x002ee60000300800 */
[----:B------:R-:W-:Y:S01]  /*22930*/  SEL R23, R11, R22, !P4 ;  /* 0x000000160b177207 */ /* 0x000fe20006000000 */
[----:B------:R-:W-:Y:S01]  /*22940*/  IMAD.MOV.U32 R22, RZ, RZ, R16 ;  /* 0x000000ffff167224 */ /* 0x000fe200078e0010 */
[----:B------:R-:W3:Y:S01]  /*22950*/  LDL.LU R10, [R1+0x1300] ;  /* 0x00130000010a7983 */ /* 0x000ee20000300800 */
[----:B------:R-:W-:Y:S02]  /*22960*/  LEA.HI.X.SX32 R5, R24, R6, 0x1, P3 ;  /* 0x0000000618057211 */ /* 0x000fe400018f0eff */
[----:B------:R-:W-:Y:S01]  /*22970*/  IMAD R23, R23, UR13, RZ ;  /* 0x0000000d17177c24 */ /* 0x000fe2000f8e02ff */
[----:B------:R0:W-:Y:S01]  /*22980*/  STL [R1+0x8d4], R25 ;  /* 0x0008d41901007387 */ /* 0x0001e20000100800 */
[----:B------:R-:W-:Y:S01]  /*22990*/  @P0 IMAD.MOV.U32 R24, RZ, RZ, R3 ;  /* 0x000000ffff180224 */ /* 0x000fe200078e0003 */
[----:B------:R-:W-:Y:S01]  /*229a0*/  PRMT R56, RZ, 0x7610, R56 ;  /* 0x00007610ff387816 */ /* 0x000fe20000000038 */
[----:B------:R-:W1:Y:S01]  /*229b0*/  LDCU UR13, c[0x0][0x3b0] ;  /* 0x00007600ff0d77ac */ /* 0x000e620008000800 */
[----:B0-----:R-:W-:-:S05]  /*229c0*/  @P0 IMAD.MOV.U32 R25, RZ, RZ, R5 ;  /* 0x000000ffff190224 */ /* 0x001fca00078e0005 */
[----:B------:R0:W3:Y:S01]  /*229d0*/  @P0 LDG.E.U8 R58, desc[UR18][R24.64] ;  /* 0x00000012183a0981 */ /* 0x0000e2000c1e1100 */
[----:B--2---:R-:W-:Y:S02]  /*229e0*/  ISETP.GT.U32.AND P6, PT, R8, R13, PT ;  /* 0x0000000d0800720c */ /* 0x004fe40003fc4070 */
[----:B------:R-:W-:-:S11]  /*229f0*/  ISETP.GE.AND P5, PT, R14, RZ, PT ;  /* 0x000000ff0e00720c */ /* 0x000fd60003fa6270 */
[----:B------:R-:W-:Y:S01]  /*22a00*/  @!P6 IMAD.IADD R13, R13, 0x1, -R8 ;  /* 0x000000010d0de824 */ /* 0x000fe200078e0a08 */
[----:B------:R-:W2:Y:S04]  /*22a10*/  LDL.LU R14, [R1+0x98] ;  /* 0x00009800010e7983 */ /* 0x000ea80000300800 */
[C---:B------:R-:W-:Y:S01]  /*22a20*/  ISETP.GT.U32.AND P6, PT, R8.reuse, R13, PT ;  /* 0x0000000d0800720c */ /* 0x040fe20003fc4070 */
[----:B------:R0:W-:Y:S01]  /*22a30*/  STL [R1+0x8e0], R3 ;  /* 0x0008e00301007387 */ /* 0x0001e20000100800 */
[----:B------:R-:W-:Y:S01]  /*22a40*/  @!P5 IMAD.MOV R22, RZ, RZ, -R22 ;  /* 0x000000ffff16d224 */ /* 0x000fe200078e0a16 */
[----:B----4-:R-:W-:Y:S02]  /*22a50*/  ISETP.GT.U32.AND P1, PT, R8, R85, PT ;  /* 0x000000550800720c */ /* 0x010fe40003f24070 */
[----:B0-----:R-:W-:Y:S01]  /*22a60*/  IADD3 R3, P5, PT, R23, R7, RZ ;  /* 0x0000000717037210 */ /* 0x001fe20007fbe0ff */
[----:B------:R0:W-:Y:S01]  /*22a70*/  STL [R1+0x8dc], R5 ;  /* 0x0008dc0501007387 */ /* 0x0001e20000100800 */
[----:B------:R-:W-:-:S06]  /*22a80*/  SEL R22, R11, R22, !P4 ;  /* 0x000000160b167207 */ /* 0x000fcc0006000000 */
[--C-:B------:R-:W-:Y:S01]  /*22a90*/  @!P6 IMAD.IADD R13, R13, 0x1, -R8.reuse ;  /* 0x000000010d0de824 */ /* 0x100fe200078e0a08 */
[----:B------:R-:W4:Y:S01]  /*22aa0*/  LDL.LU R16, [R1+0x94] ;  /* 0x0000940001107983 */ /* 0x000f220000300800 */
[----:B------:R-:W-:Y:S01]  /*22ab0*/  IMAD R24, R22, UR4, RZ ;  /* 0x0000000416187c24 */ /* 0x000fe2000f8e02ff */
[----:B------:R-:W-:Y:S02]  /*22ac0*/  ISETP.GT.U32.AND P3, PT, R8, R4, PT ;  /* 0x000000040800720c */ /* 0x000fe40003f64070 */
[----:B0-----:R-:W-:Y:S01]  /*22ad0*/  LEA.HI.X.SX32 R5, R23, R6, 0x1, P5 ;  /* 0x0000000617057211 */ /* 0x001fe200028f0eff */
[----:B------:R-:W-:Y:S01]  /*22ae0*/  @!P1 IMAD.IADD R85, R85, 0x1, -R8 ;  /* 0x0000000155559824 */ /* 0x000fe200078e0a08 */
[----:B------:R-:W4:Y:S01]  /*22af0*/  LDL R25, [R1+0x12a4] ;  /* 0x0012a40001197983 */ /* 0x000f220000100800 */
[----:B------:R-:W-:Y:S01]  /*22b00*/  @P0 IMAD.MOV.U32 R22, RZ, RZ, R3 ;  /* 0x000000ffff160224 */ /* 0x000fe200078e0003 */
[----:B------:R-:W0:Y:S01]  /*22b10*/  LDCU UR4, c[0x0][0x3b0] ;  /* 0x00007600ff0477ac */ /* 0x000e220008000800 */
[----:B------:R-:W-:Y:S01]  /*22b20*/  @P0 IMAD.MOV.U32 R23, RZ, RZ, R5 ;  /* 0x000000ffff170224 */ /* 0x000fe200078e0005 */
[----:B---3--:R-:W-:-:S04]  /*22b30*/  ISETP.GE.AND P1, PT, R12, RZ, PT ;  /* 0x000000ff0c00720c */ /* 0x008fc80003f26270 */
[----:B------:R3:W4:Y:S04]  /*22b40*/  @P0 LDG.E.U8 R57, desc[UR18][R22.64] ;  /* 0x0000001216390981 */ /* 0x000728000c1e1100 */
[----:B------:R-:W4:Y:S04]  /*22b50*/  LDL.LU R12, [R1+0x84] ;  /* 0x00008400010c7983 */ /* 0x000f280000300800 */
[----:B------:R0:W-:Y:S01]  /*22b60*/  STL [R1+0x8f8], R3 ;  /* 0x0008f80301007387 */ /* 0x0001e20000100800 */
[----:B---3--:R-:W-:-:S03]  /*22b70*/  IMAD.MOV.U32 R22, RZ, RZ, R13 ;  /* 0x000000ffff167224 */ /* 0x008fc600078e000d */
[----:B------:R3:W-:Y:S01]  /*22b80*/  STL [R1+0x8f4], R5 ;  /* 0x0008f40501007387 */ /* 0x0007e20000100800 */
[----:B------:R-:W-:-:S03]  /*22b90*/  @!P1 IMAD.MOV R22, RZ, RZ, -R22 ;  /* 0x000000ffff169224 */ /* 0x000fc600078e0a16 */
[----:B------:R-:W4:Y:S01]  /*22ba0*/  LDL R13, [R1+0x1288] ;  /* 0x00128800010d7983 */ /* 0x000f220000100800 */
[----:B0-----:R-:W-:-:S04]  /*22bb0*/  IADD3 R3, P6, PT, R24, R7, RZ ;  /* 0x0000000718037210 */ /* 0x001fc80007fde0ff */
[----:B---3--:R-:W-:Y:S02]  /*22bc0*/  LEA.HI.X.SX32 R5, R24, R6, 0x1, P6 ;  /* 0x0000000618057211 */ /* 0x008fe400030f0eff */
[----:B------:R-:W-:Y:S01]  /*22bd0*/  SEL R24, R11, R22, !P4 ;  /* 0x000000160b187207 */ /* 0x000fe20006000000 */
[----:B------:R-:W-:Y:S02]  /*22be0*/  @P0 IMAD.MOV.U32 R22, RZ, RZ, R3 ;  /* 0x000000ffff160224 */ /* 0x000fe400078e0003 */
[----:B------:R-:W-:Y:S01]  /*22bf0*/  @P0 IMAD.MOV.U32 R23, RZ, RZ, R5 ;  /* 0x000000ffff170224 */ /* 0x000fe200078e0005 */
[----:B------:R0:W-:Y:S04]  /*22c00*/  STL [R1+0x900], R3 ;  /* 0x0009000301007387 */ /* 0x0001e80000100800 */
[----:B------:R3:W-:Y:S04]  /*22c10*/  STL [R1+0x8fc], R5 ;  /* 0x0008fc0501007387 */ /* 0x0007e80000100800 */
[----:B------:R1:W4:Y:S04]  /*22c20*/  @P0 LDG.E.U8 R56, desc[UR18][R22.64] ;  /* 0x0000001216380981 */ /* 0x000328000c1e1100 */
[----:B0-----:R-:W4:Y:S04]  /*22c30*/  LDL R3, [R1+0x12a0] ;  /* 0x0012a00001037983 */ /* 0x001f280000100800 */
[----:B---3--:R-:W3:Y:S04]  /*22c40*/  LDL.LU R5, [R1+0x88] ;  /* 0x0000880001057983 */ /* 0x008ee80000300800 */
[----:B------:R-:W3:Y:S01]  /*22c50*/  LDL R22, [R1+0x1284] ;  /* 0x0012840001167983 */ /* 0x000ee20000100800 */
[----:B------:R-:W-:Y:S01]  /*22c60*/  @!P3 IMAD.IADD R4, R4, 0x1, -R8 ;  /* 0x000000010404b824 */ /* 0x000fe200078e0a08 */
[----:B------:R-:W-:-:S04]  /*22c70*/  ISETP.GT.U32.AND P5, PT, R8, R85, PT ;  /* 0x000000550800720c */ /* 0x000fc80003fa4070 */
[----:B------:R-:W-:Y:S01]  /*22c80*/  ISETP.GT.U32.AND P3, PT, R8, R4, PT ;  /* 0x000000040800720c */ /* 0x000fe20003f64070 */
[----:B------:R-:W-:Y:S01]  /*22c90*/  IMAD R24, R24, UR5, RZ ;  /* 0x0000000518187c24 */ /* 0x000fe2000f8e02ff */
[----:B------:R-:W-:Y:S01]  /*22ca0*/  PRMT R55, RZ, 0x7610, R55 ;  /* 0x00007610ff377816 */ /* 0x000fe20000000037 */
[----:B------:R-:W0:Y:S06]  /*22cb0*/  LDCU UR5, c[0x0][0x3b0] ;  /* 0x00007600ff0577ac */ /* 0x000e2c0008000800 */
[----:B------:R-:W-:-:S04]  /*22cc0*/  @!P5 IMAD.IADD R85, R85, 0x1, -R8 ;  /* 0x000000015555d824 */ /* 0x000fc800078e0a08 */
[----:B------:R-:W-:Y:S02]  /*22cd0*/  @!P3 IMAD.IADD R4, R4, 0x1, -R8 ;  /* 0x000000010404b824 */ /* 0x000fe400078e0a08 */
[----:B-1----:R-:W-:Y:S02]  /*22ce0*/  IMAD.MOV.U32 R23, RZ, RZ, R85 ;  /* 0x000000ffff177224 */ /* 0x002fe400078e0055 */
[----:B------:R-:W3:Y:S01]  /*22cf0*/  LDL.LU R85, [R1+0x12fc] ;  /* 0x0012fc0001557983 */ /* 0x000ee20000300800 */
[----:B--2---:R-:W-:-:S13]  /*22d00*/  ISETP.GT.U32.AND P1, PT, R8, R14, PT ;  /* 0x0000000e0800720c */ /* 0x004fda0003f24070 */
[----:B------:R-:W-:Y:S01]  /*22d10*/  @!P1 IMAD.IADD R14, R14, 0x1, -R8 ;  /* 0x000000010e0e9824 */ /* 0x000fe200078e0a08 */
[----:B----4-:R-:W-:Y:S02]  /*22d20*/  ISETP.GE.AND P6, PT, R25, RZ, PT ;  /* 0x000000ff1900720c */ /* 0x010fe40003fc6270 */
[----:B------:R-:W-:-:S05]  /*22d30*/  IADD3 R25, P3, PT, R24, R7, RZ ;  /* 0x0000000718197210 */ /* 0x000fca0007f7e0ff */
[----:B------:R1:W-:Y:S06]  /*22d40*/  STL [R1+0x908], R25 ;  /* 0x0009081901007387 */ /* 0x0003ec0000100800 */
[----:B------:R-:W-:Y:S01]  /*22d50*/  @!P6 IMAD.MOV R23, RZ, RZ, -R23 ;  /* 0x000000ffff17e224 */ /* 0x000fe200078e0a17 */
[----:B------:R-:W-:-:S04]  /*22d60*/  ISETP.GT.U32.AND P6, PT, R8, R12, PT ;  /* 0x0000000c0800720c */ /* 0x000fc80003fc4070 */
[----:B------:R-:W-:-:S09]  /*22d70*/  SEL R23, R11, R23, !P4 ;  /* 0x000000170b177207 */ /* 0x000fd20006000000 */
[----:B------:R-:W-:Y:S01]  /*22d80*/  @!P6 IMAD.IADD R12, R12, 0x1, -R8 ;  /* 0x000000010c0ce824 */ /* 0x000fe200078e0a08 */
[----:B---3--:R-:W-:Y:S02]  /*22d90*/  ISETP.GE.AND P1, PT, R22, RZ, PT ;  /* 0x000000ff1600720c */ /* 0x008fe40003f26270 */
[----:B------:R-:W-:Y:S01]  /*22da0*/  LEA.HI.X.SX32 R22, R24, R6, 0x1, P3 ;  /* 0x0000000618167211 */ /* 0x000fe200018f0eff */
[----:B------:R-:W-:Y:S01]  /*22db0*/  @P0 IMAD.MOV.U32 R24, RZ, RZ, R25 ;  /* 0x000000ffff180224 */ /* 0x000fe200078e0019 */
[----:B------:R-:W-:-:S03]  /*22dc0*/  ISETP.GT.U32.AND P3, PT, R8, R14, PT ;  /* 0x0000000e0800720c */ /* 0x000fc60003f64070 */
[----:B------:R2:W-:Y:S01]  /*22dd0*/  STL [R1+0x904], R22 ;  /* 0x0009041601007387 */ /* 0x0005e20000100800 */
[----:B-1----:R-:W-:-:S05]  /*22de0*/  @P0 IMAD.MOV.U32 R25, RZ, RZ, R22 ;  /* 0x000000ffff190224 */ /* 0x002fca00078e0016 */
[----:B------:R1:W3:Y:S01]  /*22df0*/  @P0 LDG.E.U8 R55, desc[UR18][R24.64] ;  /* 0x0000001218370981 */ /* 0x0002e2000c1e1100 */
[----:B--2---:R-:W-:-:S04]  /*22e00*/  IMAD.MOV.U32 R22, RZ, RZ, R4 ;  /* 0x000000ffff167224 */ /* 0x004fc800078e0004 */
[----:B------:R-:W-:Y:S01]  /*22e10*/  @!P1 IMAD.MOV R22, RZ, RZ, -R22 ;  /* 0x000000ffff169224 */ /* 0x000fe200078e0a16 */
[----:B------:R-:W-:Y:S02]  /*22e20*/  ISETP.GE.AND P1, PT, R13, RZ, PT ;  /* 0x000000ff0d00720c */ /* 0x000fe40003f26270 */
[----:B------:R-:W2:Y:S01]  /*22e30*/  LDL R13, [R1+0x1268] ;  /* 0x00126800010d7983 */ /* 0x000ea20000100800 */
[----:B-1----:R-:W-:Y:S02]  /*22e40*/  IMAD R24, R23, UR4, RZ ;  /* 0x0000000417187c24 */ /* 0x002fe4000f8e02ff */
[----:B------:R-:W-:Y:S01]  /*22e50*/  @!P3 IMAD.IADD R14, R14, 0x1, -R8 ;  /* 0x000000010e0eb824 */ /* 0x000fe200078e0a08 */
[----:B------:R-:W-:Y:S01]  /*22e60*/  ISETP.GT.U32.AND P5, PT, R8, R16, PT ;  /* 0x000000100800720c */ /* 0x000fe20003fa4070 */
[----:B------:R-:W1:Y:S01]  /*22e70*/  LDCU UR4, c[0x0][0x3b0] ;  /* 0x00007600ff0477ac */ /* 0x000e620008000800 */
[----:B------:R-:W-:Y:S01]  /*22e80*/  IADD3 R4, P6, PT, R24, R7, RZ ;  /* 0x0000000718047210 */ /* 0x000fe20007fde0ff */
[----:B------:R-:W-:-:S03]  /*22e90*/  IMAD.MOV.U32 R23, RZ, RZ, R14 ;  /* 0x000000ffff177224 */ /* 0x000fc600078e000e */
[----:B------:R-:W-:Y:S01]  /*22ea0*/  LEA.HI.X.SX32 R14, R24, R6, 0x1, P6 ;  /* 0x00000006180e7211 */ /* 0x000fe200030f0eff */
[----:B------:R-:W-:Y:S04]  /*22eb0*/  STL [R1+0x910], R4 ;  /* 0x0009100401007387 */ /* 0x000fe80000100800 */
[----:B------:R4:W-:Y:S01]  /*22ec0*/  STL [R1+0x90c], R14 ;  /* 0x00090c0e01007387 */ /* 0x0009e20000100800 */
[----:B------:R-:W-:-:S03]  /*22ed0*/  @P0 IMAD.MOV.U32 R25, RZ, RZ, R14 ;  /* 0x000000ffff190224 */ /* 0x000fc600078e000e */
[----:B----4-:R-:W4:Y:S01]  /*22ee0*/  LDL R14, [R1+0x12b4] ;  /* 0x0012b400010e7983 */ /* 0x010f220000100800 */
[----:B------:R-:W-:Y:S01]  /*22ef0*/  @!P5 IMAD.IADD R16, R16, 0x1, -R8 ;  /* 0x000000011010d824 */ /* 0x000fe200078e0a08 */
[----:B------:R-:W-:-:S04]  /*22f00*/  SEL R22, R11, R22, !P4 ;  /* 0x000000160b167207 */ /* 0x000fc80006000000 */
[----:B------:R-:W-:Y:S01]  /*22f10*/  ISETP.GT.U32.AND P5, PT, R8, R16, PT ;  /* 0x000000100800720c */ /* 0x000fe20003fa4070 */
[----:B0-----:R-:W-:Y:S01]  /*22f20*/  IMAD R22, R22, UR5, RZ ;  /* 0x0000000516167c24 */ /* 0x001fe2000f8e02ff */
[----:B------:R-:W-:Y:S01]  /*22f30*/  ISETP.GE.AND P3, PT, R3, RZ, PT ;  /* 0x000000ff0300720c */ /* 0x000fe20003f66270 */
[----:B------:R-:W-:Y:S01]  /*22f40*/  @!P1 IMAD.MOV R23, RZ, RZ, -R23 ;  /* 0x000000ffff179224 */ /* 0x000fe200078e0a17 */
[----:B------:R-:W-:Y:S01]  /*22f50*/  PRMT R54, RZ, 0x7610, R54 ;  /* 0x00007610ff367816 */ /* 0x000fe20000000036 */
[----:B------:R-:W-:Y:S01]  /*22f60*/  @P0 IMAD.MOV.U32 R24, RZ, RZ, R4 ;  /* 0x000000ffff180224 */ /* 0x000fe200078e0004 */
[----:B------:R-:W-:Y:S01]  /*22f70*/  IADD3 R3, P1, PT, R22, R7, RZ ;  /* 0x0000000716037210 */ /* 0x000fe20007f3e0ff */
[----:B------:R-:W0:Y:S06]  /*22f80*/  LDCU UR5, c[0x0][0x3b0] ;  /* 0x00007600ff0577ac */ /* 0x000e2c0008000800 */
[----:B------:R-:W-:Y:S01]  /*22f90*/  @!P5 IMAD.IADD R16, R16, 0x1, -R8 ;  /* 0x000000011010d824 */ /* 0x000fe200078e0a08 */
[----:B------:R-:W-:Y:S01]  /*22fa0*/  ISETP.GT.U32.AND P5, PT, R8, R5, PT ;  /* 0x000000050800720c */ /* 0x000fe20003fa4070 */
[----:B------:R0:W3:Y:S01]  /*22fb0*/  @P0 LDG.E.U8 R54, desc[UR18][R24.64] ;  /* 0x0000001218360981 */ /* 0x0000e2000c1e1100 */
[----:B------:R-:W-:-:S02]  /*22fc0*/  LEA.HI.X.SX32 R4, R22, R6, 0x1, P1 ;  /* 0x0000000616047211 */ /* 0x000fc400008f0eff */
[----:B------:R-:W-:Y:S01]  /*22fd0*/  ISETP.GT.U32.AND P6, PT, R8, R12, PT ;  /* 0x0000000c0800720c */ /* 0x000fe20003fc4070 */
[----:B------:R-:W-:Y:S01]  /*22fe0*/  IMAD.MOV.U32 R22, RZ, RZ, R16 ;  /* 0x000000ffff167224 */ /* 0x000fe200078e0010 */
[----:B------:R-:W-:Y:S01]  /*22ff0*/  PRMT R53, RZ, 0x7610, R53 ;  /* 0x00007610ff357816 */ /* 0x000fe20000000035 */
[----:B0-----:R-:W-:Y:S02]  /*23000*/  @P0 IMAD.MOV.U32 R24, RZ, RZ, R3 ;  /* 0x000000ffff180224 */ /* 0x001fe400078e0003 */
[----:B------:R-:W-:-:S04]  /*23010*/  @P0 IMAD.MOV.U32 R25, RZ, RZ, R4 ;  /* 0x000000ffff190224 */ /* 0x000fc800078e0004 */
[----:B------:R-:W-:Y:S02]  /*23020*/  @!P5 IMAD.IADD R5, R5, 0x1, -R8 ;  /* 0x000000010505d824 */ /* 0x000fe400078e0a08 */
[----:B------:R-:W-:Y:S01]  /*23030*/  @!P3 IMAD.MOV R22, RZ, RZ, -R22 ;  /* 0x000000ffff16b224 */ /* 0x000fe200078e0a16 */
[----:B------:R0:W3:Y:S01]  /*23040*/  @P0 LDG.E.U8 R53, desc[UR18][R24.64] ;  /* 0x0000001218350981 */ /* 0x0000e2000c1e1100 */
[----:B------:R-:W-:Y:S01]  /*23050*/  @!P6 IMAD.IADD R12, R12, 0x1, -R8 ;  /* 0x000000010c0ce824 */ /* 0x000fe200078e0a08 */
[----:B------:R-:W-:Y:S02]  /*23060*/  ISETP.GT.U32.AND P3, PT, R8, R5, PT ;  /* 0x000000050800720c */ /* 0x000fe40003f64070 */
[C---:B0-----:R-:W-:Y:S02]  /*23070*/  SEL R24, R11.reuse, R23, !P4 ;  /* 0x000000170b187207 */ /* 0x041fe40006000000 */
[----:B------:R-:W-:-:S03]  /*23080*/  SEL R23, R11, R22, !P4 ;  /* 0x000000160b177207 */ /* 0x000fc60006000000 */
[----:B------:R-:W-:Y:S01]  /*23090*/  IMAD R24, R24, UR12, RZ ;  /* 0x0000000c18187c24 */ /* 0x000fe2000f8e02ff */
[----:B------:R0:W-:Y:S01]  /*230a0*/  STL [R1+0x918], R3 ;  /* 0x0009180301007387 */ /* 0x0001e20000100800 */
[----:B------:R-:W-:Y:S01]  /*230b0*/  IMAD.MOV.U32 R22, RZ, RZ, R12 ;  /* 0x000000ffff167224 */ /* 0x000fe200078e000c */
[----:B------:R-:W-:Y:S01]  /*230c0*/  ISETP.GT.U32.AND P1, PT, R8, R85, PT ;  /* 0x000000550800720c */ /* 0x000fe20003f24070 */
[----:B-1----:R-:W-:Y:S01]  /*230d0*/  IMAD R23, R23, UR4, RZ ;  /* 0x0000000417177c24 */ /* 0x002fe2000f8e02ff */
[C---:B------:R-:W-:Y:S01]  /*230e0*/  IADD3 R12, P6, PT, R24.reuse, R7, RZ ;  /* 0x00000007180c7210 */ /* 0x040fe20007fde0ff */
[----:B------:R1:W-:Y:S01]  /*230f0*/  STL [R1+0x914], R4 ;  /* 0x0009140401007387 */ /* 0x0003e20000100800 */
[----:B------:R-:W-:Y:S01]  /*23100*/  @!P3 IMAD.IADD R5, R5, 0x1, -R8 ;  /* 0x000000010505b824 */ /* 0x000fe200078e0a08 */
[----:B------:R-:W-:Y:S01]  /*23110*/  PRMT R52, RZ, 0x7610, R52 ;  /* 0x00007610ff347816 */ /* 0x000fe20000000034 */
[----:B------:R-:W2:Y:S01]  /*23120*/  LDCU UR4, c[0x0][0x3b0] ;  /* 0x00007600ff0477ac */ /* 0x000ea20008000800 */
[----:B------:R-:W-:Y:S01]  /*23130*/  LEA.HI.X.SX32 R16, R24, R6, 0x1, P6 ;  /* 0x0000000618107211 */ /* 0x000fe200030f0eff */
[----:B0-----:R-:W3:Y:S01]  /*23140*/  LDL R3, [R1+0xf84] ;  /* 0x000f840001037983 */ /* 0x001ee20000100800 */
[----:B------:R-:W-:Y:S01]  /*23150*/  PRMT R51, RZ, 0x7610, R51 ;  /* 0x00007610ff337816 */ /* 0x000fe20000000033 */
[----:B------:R-:W0:Y:S02]  /*23160*/  LDCU UR12, c[0x0][0x3b0] ;  /* 0x00007600ff0c77ac */ /* 0x000e240008000800 */
[----:B-1----:R-:W3:Y:S04]  /*23170*/  LDL R4, [R1+0xf30] ;  /* 0x000f300001047983 */ /* 0x002ee80000100800 */
[----:B------:R-:W-:Y:S01]  /*23180*/  STL [R1+0x920], R12 ;  /* 0x0009200c01007387 */ /* 0x000fe20000100800 */
[----:B--2---:R-:W-:-:S13]  /*23190*/  ISETP.GE.AND P5, PT, R13, RZ, PT ;  /* 0x000000ff0d00720c */ /* 0x004fda0003fa6270 */
[----:B------:R-:W-:Y:S01]  /*231a0*/  @!P5 IMAD.MOV R22, RZ, RZ, -R22 ;  /* 0x000000ffff16d224 */ /* 0x000fe200078e0a16 */
[----:B------:R-:W-:-:S04]  /*231b0*/  IADD3 R13, P5, PT, R23, R7, RZ ;  /* 0x00000007170d7210 */ /* 0x000fc80007fbe0ff */
[----:B------:R-:W-:Y:S01]  /*231c0*/  SEL R24, R11, R22, !P4 ;  /* 0x000000160b187207 */ /* 0x000fe20006000000 */
[----:B------:R-:W-:Y:S01]  /*231d0*/  STL [R1+0x938], R13 ;  /* 0x0009380d01007387 */ /* 0x000fe20000100800 */
[----:B------:R-:W-:-:S03]  /*231e0*/  @P0 IMAD.MOV.U32 R22, RZ, RZ, R12 ;  /* 0x000000ffff160224 */ /* 0x000fc600078e000c */
[----:B------:R1:W-:Y:S01]  /*231f0*/  STL [R1+0x91c], R16 ;  /* 0x00091c1001007387 */ /* 0x0003e20000100800 */
[----:B----4-:R-:W-:Y:S02]  /*23200*/  ISETP.GE.AND P3, PT, R14, RZ, PT ;  /* 0x000000ff0e00720c */ /* 0x010fe40003f66270 */
[----:B------:R-:W-:Y:S01]  /*23210*/  LEA.HI.X.SX32 R14, R23, R6, 0x1, P5 ;  /* 0x00000006170e7211 */ /* 0x000fe200028f0eff */
[----:B------:R-:W-:Y:S02]  /*23220*/  @P0 IMAD.MOV.U32 R23, RZ, RZ, R16 ;  /* 0x000000ffff170224 */ /* 0x000fe400078e0010 */
[----:B-1----:R-:W2:Y:S04]  /*23230*/  LDL.LU R16, [R1+0x12f8] ;  /* 0x0012f80001107983 */ /* 0x002ea80000300800 */
[----:B------:R-:W4:Y:S01]  /*23240*/  LDL.LU R12, [R1+0x12f4] ;  /* 0x0012f400010c7983 */ /* 0x000f220000300800 */
[----:B------:R-:W-:-:S03]  /*23250*/  @!P1 IMAD.IADD R85, R85, 0x1, -R8 ;  /* 0x0000000155559824 */ /* 0x000fc600078e0a08 */
[----:B------:R1:W2:Y:S02]  /*23260*/  @P0 LDG.E.U8 R52, desc[UR18][R22.64] ;  /* 0x0000001216340981 */ /* 0x0002a4000c1e1100 */
[C---:B------:R-:W-:Y:S01]  /*23270*/  ISETP.GT.U32.AND P1, PT, R8.reuse, R85, PT ;  /* 0x000000550800720c */ /* 0x040fe20003f24070 */
[----:B-1----:R-:W-:Y:S02]  /*23280*/  @P0 IMAD.MOV.U32 R22, RZ, RZ, R13 ;  /* 0x000000ffff160224 */ /* 0x002fe400078e000d */
[----:B------:R-:W-:Y:S01]  /*23290*/  @P0 IMAD.MOV.U32 R23, RZ, RZ, R14 ;  /* 0x000000ffff170224 */ /* 0x000fe200078e000e */
[----:B------:R-:W-:-:S04]  /*232a0*/  ISETP.GT.U32.AND P6, PT, R8, R10, PT ;  /* 0x0000000a0800720c */ /* 0x000fc80003fc4070 */
[----:B------:R1:W2:Y:S01]  /*232b0*/  @P0 LDG.E.U8 R51, desc[UR18][R22.64] ;  /* 0x0000001216330981 */ /* 0x0002a2000c1e1100 */
[----:B------:R-:W-:Y:S01]  /*232c0*/  IMAD R24, R24, UR5, RZ ;  /* 0x0000000518187c24 */ /* 0x000fe2000f8e02ff */
[----:B------:R-:W-:-:S03]  /*232d0*/  PRMT R50, RZ, 0x7610, R50 ;  /* 0x00007610ff327816 */ /* 0x000fc60000000032 */
[----:B------:R-:W-:Y:S01]  /*232e0*/  @!P1 IMAD.IADD R85, R85, 0x1, -R8 ;  /* 0x0000000155559824 */ /* 0x000fe200078e0a08 */
[----:B------:R0:W-:Y:S01]  /*232f0*/  STL [R1+0x934], R14 ;  /* 0x0009340e01007387 */ /* 0x0001e20000100800 */
[----:B------:R-:W-:Y:S01]  /*23300*/  PRMT R49, RZ, 0x7610, R49 ;  /* 0x00007610ff317816 */ /* 0x000fe20000000031 */
[----:B------:R-:W2:Y:S01]  /*23310*/  LDCU UR5, c[0x0][0x3b0] ;  /* 0x00007600ff0577ac */ /* 0x000ea20008000800 */
[----:B-1----:R-:W-:-:S04]  /*23320*/  IMAD.MOV.U32 R22, RZ, RZ, R5 ;  /* 0x000000ffff167224 */ /* 0x002fc800078e0005 */
[----:B------:R-:W-:Y:S01]  /*23330*/  @!P3 IMAD.MOV R22, RZ, RZ, -R22 ;  /* 0x000000ffff16b224 */ /* 0x000fe200078e0a16 */
[----:B0-----:R-:W2:Y:S04]  /*23340*/  LDL.LU R14, [R1+0x12f0] ;  /* 0x0012f000010e7983 */ /* 0x001ea80000300800 */
[----:B------:R-:W-:Y:S01]  /*23350*/  SEL R22, R11, R22, !P4 ;  /* 0x000000160b167207 */ /* 0x000fe20006000000 */
[----:B------:R-:W2:Y:S01]  /*23360*/  LDL.LU R13, [R1+0x12ec] ;  /* 0x0012ec00010d7983 */ /* 0x000ea20000300800 */
[----:B------:R-:W-:Y:S01]  /*23370*/  @!P6 IMAD.IADD R10, R10, 0x1, -R8 ;  /* 0x000000010a0ae824 */ /* 0x000fe200078e0a08 */
[----:B---3--:R-:W-:Y:S02]  /*23380*/  ISETP.GE.AND P5, PT, R3, RZ, PT ;  /* 0x000000ff0300720c */ /* 0x008fe40003fa6270 */
[----:B------:R-:W-:-:S04]  /*23390*/  IADD3 R3, P3, PT, R24, R7, RZ ;  /* 0x0000000718037210 */ /* 0x000fc80007f7e0ff */
[----:B------:R-:W-:Y:S01]  /*233a0*/  LEA.HI.X.SX32 R5, R24, R6, 0x1, P3 ;  /* 0x0000000618057211 */ /* 0x000fe200018f0eff */
[----:B------:R-:W-:Y:S01]  /*233b0*/  IMAD R24, R22, UR13, RZ ;  /* 0x0000000d16187c24 */ /* 0x000fe2000f8e02ff */
[----:B------:R0:W-:Y:S01]  /*233c0*/  STL [R1+0x940], R3 ;  /* 0x0009400301007387 */ /* 0x0001e20000100800 */
[----:B------:R-:W-:Y:S01]  /*233d0*/  @P0 IMAD.MOV.U32 R22, RZ, RZ, R3 ;  /* 0x000000ffff160224 */ /* 0x000fe200078e0003 */
[----:B------:R-:W-:-:S03]  /*233e0*/  ISETP.GT.U32.AND P6, PT, R8, R10, PT ;  /* 0x0000000a0800720c */ /* 0x000fc60003fc4070 */
[----:B------:R-:W-:Y:S01]  /*233f0*/  @!P5 IMAD.MOV R85, RZ, RZ, -R85 ;  /* 0x000000ffff55d224 */ /* 0x000fe200078e0a55 */
[----:B------:R-:W-:Y:S01]  /*23400*/  PRMT R48, RZ, 0x7610, R48 ;  /* 0x00007610ff307816 */ /* 0x000fe20000000030 */
[----:B------:R-:W-:Y:S01]  /*23410*/  @P0 IMAD.MOV.U32 R23, RZ, RZ, R5 ;  /* 0x000000ffff170224 */ /* 0x000fe200078e0005 */
[----:B------:R-:W-:Y:S01]  /*23420*/  PRMT R46, RZ, 0x7610, R46 ;  /* 0x00007610ff2e7816 */ /* 0x000fe2000000002e */
[----:B------:R-:W1:Y:S01]  /*23430*/  LDCU UR13, c[0x0][0x3b0] ;  /* 0x00007600ff0d77ac */ /* 0x000e620008000800 */
[----:B0-----:R-:W-:Y:S02]  /*23440*/  IADD3 R3, P5, PT, R24, R7, RZ ;  /* 0x0000000718037210 */ /* 0x001fe40007fbe0ff */
[----:B------:R-:W-:Y:S01]  /*23450*/  SEL R85, R11, R85, !P4 ;  /* 0x000000550b557207 */ /* 0x000fe20006000000 */
[----:B------:R0:W3:Y:S04]  /*23460*/  @P0 LDG.E.U8 R50, desc[UR18][R22.64] ;  /* 0x0000001216320981 */ /* 0x0000e8000c1e1100 */
[----:B------:R-:W-:Y:S01]  /*23470*/  IMAD R85, R85, UR4, RZ ;  /* 0x0000000455557c24 */ /* 0x000fe2000f8e02ff */
[----:B------:R-:W-:Y:S01]  /*23480*/  STL [R1+0x93c], R5 ;  /* 0x00093c0501007387 */ /* 0x000fe20000100800 */
[----:B------:R-:W-:Y:S01]  /*23490*/  @!P6 IMAD.IADD R10, R10, 0x1, -R8 ;  /* 0x000000010a0ae824 */ /* 0x000fe200078e0a08 */
[----:B------:R-:W1:Y:S01]  /*234a0*/  LDCU UR4, c[0x0][0x3b0] ;  /* 0x00007600ff0477ac */ /* 0x000e620008000800 */
[----:B0-----:R-:W-:Y:S01]  /*234b0*/  @P0 IMAD.MOV.U32 R22, RZ, RZ, R3 ;  /* 0x000000ffff160224 */ /* 0x001fe200078e0003 */
[----:B------:R0:W-:Y:S01]  /*234c0*/  STL [R1+0x948], R3 ;  /* 0x0009480301007387 */ /* 0x0001e20000100800 */
[----:B----4-:R-:W-:-:S13]  /*234d0*/  ISETP.GT.U32.AND P1, PT, R8, R12, PT ;  /* 0x0000000c0800720c */ /* 0x010fda0003f24070 */
[----:B------:R-:W-:Y:S01]  /*234e0*/  @!P1 IMAD.IADD R12, R12, 0x1, -R8 ;  /* 0x000000010c0c9824 */ /* 0x000fe200078e0a08 */
[----:B------:R-:W-:Y:S02]  /*234f0*/  ISETP.GE.AND P1, PT, R4, RZ, PT ;  /* 0x000000ff0400720c */ /* 0x000fe40003f26270 */
[----:B------:R-:W-:-:S05]  /*23500*/  LEA.HI.X.SX32 R4, R24, R6, 0x1, P5 ;  /* 0x0000000618047211 */ /* 0x000fca00028f0eff */
[----:B------:R-:W-:Y:S01]  /*23510*/  @P0 IMAD.MOV.U32 R23, RZ, RZ, R4 ;  /* 0x000000ffff170224 */ /* 0x000fe200078e0004 */
[----:B------:R4:W-:Y:S04]  /*23520*/  STL [R1+0x944], R4 ;  /* 0x0009440401007387 */ /* 0x0009e80000100800 */
[----:B------:R1:W3:Y:S04]  /*23530*/  @P0 LDG.E.U8 R49, desc[UR18][R22.64] ;  /* 0x0000001216310981 */ /* 0x0002e8000c1e1100 */
[----:B0-----:R-:W3:Y:S01]  /*23540*/  LDL R3, [R1+0xf38] ;  /* 0x000f380001037983 */ /* 0x001ee20000100800 */
[----:B----4-:R-:W-:-:S03]  /*23550*/  IADD3 R4, P6, PT, R85, R7, RZ ;  /* 0x0000000755047210 */ /* 0x010fc60007fde0ff */
[----:B------:R-:W4:Y:S01]  /*23560*/  LDL R23, [R1+0xf34] ;  /* 0x000f340001177983 */ /* 0x000f220000100800 */
[----:B------:R-:W-:-:S03]  /*23570*/  LEA.HI.X.SX32 R5, R85, R6, 0x1, P6 ;  /* 0x0000000655057211 */ /* 0x000fc600030f0eff */
[----:B------:R0:W-:Y:S04]  /*23580*/  STL [R1+0x950], R4 ;  /* 0x0009500401007387 */ /* 0x0001e80000100800 */
[----:B------:R-:W3:Y:S01]  /*23590*/  LDL R85, [R1+0xf3c] ;  /* 0x000f3c0001557983 */ /* 0x000ee20000100800 */
[----:B-1----:R-:W-:-:S03]  /*235a0*/  @P0 IMAD.MOV.U32 R22, RZ, RZ, R4 ;  /* 0x000000ffff160224 */ /* 0x002fc600078e0004 */
[----:B------:R1:W-:Y:S04]  /*235b0*/  STL [R1+0x94c], R5 ;  /* 0x00094c0501007387 */ /* 0x0003e80000100800 */
[----:B0-----:R-:W3:Y:S01]  /*235c0*/  LDL R4, [R1+0xf40] ;  /* 0x000f400001047983 */ /* 0x001ee20000100800 */
[C---:B--2---:R-:W-:Y:S01]  /*235d0*/  ISETP.GT.U32.AND P3, PT, R8.reuse, R13, PT ;  /* 0x0000000d0800720c */ /* 0x044fe20003f64070 */
[----:B------:R-:W-:Y:S01]  /*235e0*/  @!P1 IMAD.MOV R10, RZ, RZ, -R10 ;  /* 0x000000ffff0a9224 */ /* 0x000fe200078e0a0a */
[C---:B------:R-:W-:Y:S02]  /*235f0*/  ISETP.GT.U32.AND P1, PT, R8.reuse, R14, PT ;  /* 0x0000000e0800720c */ /* 0x040fe40003f24070 */
[----:B------:R-:W-:-:S09]  /*23600*/  ISETP.GT.U32.AND P5, PT, R8, R12, PT ;  /* 0x0000000c0800720c */ /* 0x000fd20003fa4070 */
[----:B------:R-:W-:Y:S01]  /*23610*/  @!P3 IMAD.IADD R13, R13, 0x1, -R8 ;  /* 0x000000010d0db824 */ /* 0x000fe200078e0a08 */
[----:B------:R-:W-:-:S04]  /*23620*/  SEL R10, R11, R10, !P4 ;  /* 0x0000000a0b0a7207 */ /* 0x000fc80006000000 */
[----:B------:R-:W-:Y:S01]  /*23630*/  ISETP.GT.U32.AND P3, PT, R8, R13, PT ;  /* 0x0000000d0800720c */ /* 0x000fe20003f64070 */
[--C-:B------:R-:W-:Y:S02]  /*23640*/  @!P1 IMAD.IADD R14, R14, 0x1, -R8.reuse ;  /* 0x000000010e0e9824 */ /* 0x100fe400078e0a08 */
[----:B------:R-:W-:Y:S01]  /*23650*/  IMAD R10, R10, UR5, RZ ;  /* 0x000000050a0a7c24 */ /* 0x000fe2000f8e02ff */
[----:B------:R-:W0:Y:S01]  /*23660*/  LDCU UR5, c[0x0][0x3b0] ;  /* 0x00007600ff0577ac */ /* 0x000e220008000800 */
[----:B------:R-:W-:-:S08]  /*23670*/  @!P5 IMAD.IADD R12, R12, 0x1, -R8 ;  /* 0x000000010c0cd824 */ /* 0x000fd000078e0a08 */
[----:B------:R-:W-:Y:S01]  /*23680*/  @!P3 IMAD.IADD R13, R13, 0x1, -R8 ;  /* 0x000000010d0db824 */ /* 0x000fe200078e0a08 */
[----:B----4-:R-:W-:Y:S01]  /*23690*/  ISETP.GE.AND P6, PT, R23, RZ, PT ;  /* 0x000000ff1700720c */ /* 0x010fe20003fc6270 */
[----:B------:R-:W-:Y:S01]  /*236a0*/  @P0 IMAD.MOV.U32 R23, RZ, RZ, R5 ;  /* 0x000000ffff170224 */ /* 0x000fe200078e0005 */
[C---:B-1----:R-:W-:Y:S02]  /*236b0*/  IADD3 R5, P3, PT, R10.reuse, R7, RZ ;  /* 0x000000070a057210 */ /* 0x042fe40007f7e0ff */
[----:B---3--:R-:W-:Y:S02]  /*236c0*/  ISETP.GE.AND P1, PT, R85, RZ, PT ;  /* 0x000000ff5500720c */ /* 0x008fe40003f26270 */
[----:B------:R1:W2:Y:S01]  /*236d0*/  @P0 LDG.E.U8 R48, desc[UR18][R22.64] ;  /* 0x0000001216300981 */ /* 0x0002a2000c1e1100 */
[----:B------:R-:W-:-:S06]  /*236e0*/  LEA.HI.X.SX32 R10, R10, R6, 0x1, P3 ;  /* 0x000000060a0a7211 */ /* 0x000fcc00018f0eff */
[----:B------:R-:W-:Y:S01]  /*236f0*/  @!P6 IMAD.MOV R12, RZ, RZ, -R12 ;  /* 0x000000ffff0ce224 */ /* 0x000fe200078e0a0c */
[C---:B------:R-:W-:Y:S01]  /*23700*/  ISETP.GT.U32.AND P6, PT, R8.reuse, R15, PT ;  /* 0x0000000f0800720c */ /* 0x040fe20003fc4070 */
[----:B------:R3:W-:Y:S01]  /*23710*/  STL [R1+0x958], R5 ;  /* 0x0009580501007387 */ /* 0x0007e20000100800 */
[----:B------:R-:W-:Y:S02]  /*23720*/  ISETP.GT.U32.AND P3, PT, R8, R14, PT ;  /* 0x0000000e0800720c */ /* 0x000fe40003f64070 */
[----:B------:R-:W-:Y:S01]  /*23730*/  SEL R12, R11, R12, !P4 ;  /* 0x0000000c0b0c7207 */ /* 0x000fe20006000000 */
[----:B------:R0:W-:Y:S01]  /*23740*/  STL [R1+0x954], R10 ;  /* 0x0009540a01007387 */ /* 0x0001e20000100800 */
[----:B------:R-:W-:Y:S01]  /*23750*/  @!P1 IMAD.MOV R13, RZ, RZ, -R13 ;  /* 0x000000ffff0d9224 */ /* 0x000fe200078e0a0d */
[----:B------:R-:W-:Y:S02]  /*23760*/  ISETP.GE.AND P1, PT, R3, RZ, PT ;  /* 0x000000ff0300720c */ /* 0x000fe40003f26270 */
[----:B------:R-:W4:Y:S01]  /*23770*/  LDL R3, [R1+0xf2c] ;  /* 0x000f2c0001037983 */ /* 0x000f220000100800 */
[----:B------:R-:W-:Y:S01]  /*23780*/  IMAD R12, R12, UR4, RZ ;  /* 0x000000040c0c7c24 */ /* 0x000fe2000f8e02ff */
[----:B------:R-:W-:Y:S01]  /*23790*/  SEL R13, R11, R13, !P4 ;  /* 0x0000000d0b0d7207 */ /* 0x000fe20006000000 */
[----:B-1----:R-:W-:Y:S01]  /*237a0*/  @P0 IMAD.MOV.U32 R22, RZ, RZ, R5 ;  /* 0x000000ffff160224 */ /* 0x002fe200078e0005 */
[----:B------:R-:W-:Y:S01]  /*237b0*/  ISETP.GT.U32.AND P5, PT, R8, R16, PT ;  /* 0x000000100800720c */ /* 0x000fe20003fa4070 */
[----:B------:R-:W-:Y:S01]  /*237c0*/  @!P6 IMAD.IADD R15, R15, 0x1, -R8 ;  /* 0x000000010f0fe824 */ /* 0x000fe200078e0a08 */
[----:B---3--:R-:W-:Y:S01]  /*237d0*/  IADD3 R5, P6, PT, R12, R7, RZ ;  /* 0x000000070c057210 */ /* 0x008fe20007fde0ff */
[----:B------:R-:W-:Y:S01]  /*237e0*/  @P0 IMAD.MOV.U32 R23, RZ, RZ, R10 ;  /* 0x000000ffff170224 */ /* 0x000fe200078e000a */
[----:B------:R-:W1:Y:S01]  /*237f0*/  LDCU UR4, c[0x0][0x3b0] ;  /* 0x00007600ff0477ac */ /* 0x000e620008000800 */
[----:B------:R-:W-:-:S02]  /*23800*/  @!P3 IMAD.IADD R14, R14, 0x1, -R8 ;  /* 0x000000010e0eb824 */ /* 0x000fc400078e0a08 */
[----:B0-----:R-:W-:Y:S01]  /*23810*/  IMAD R10, R13, UR5, RZ ;  /* 0x000000050d0a7c24 */ /* 0x001fe2000f8e02ff */
[-C--:B------:R-:W-:Y:S01]  /*23820*/  LEA.HI.X.SX32 R12, R12, R6.reuse, 0x1, P6 ;  /* 0x000000060c0c7211 */ /* 0x080fe200030f0eff */
[----:B------:R-:W-:Y:S01]  /*23830*/  @!P1 IMAD.MOV R14, RZ, RZ, -R14 ;  /* 0x000000ffff0e9224 */ /* 0x000fe200078e0a0e */
[----:B------:R-:W-:Y:S01]  /*23840*/  ISETP.GE.AND P3, PT, R4, RZ, PT ;  /* 0x000000ff0400720c */ /* 0x000fe20003f66270 */
[----:B------:R-:W-:Y:S01]  /*23850*/  STL [R1+0x960], R5 ;  /* 0x0009600501007387 */ /* 0x000fe20000100800 */
[C---:B------:R-:W-:Y:S01]  /*23860*/  IADD3 R4, P1, PT, R10.reuse, R7, RZ ;  /* 0x000000070a047210 */ /* 0x040fe20007f3e0ff */
[----:B------:R-:W-:Y:S01]  /*23870*/  @P0 IMAD.MOV.U32 R13, RZ, RZ, R12 ;  /* 0x000000ffff0d0224 */ /* 0x000fe200078e000c */
[----:B------:R-:W-:Y:S01]  /*23880*/  PRMT R45, RZ, 0x7610, R45 ;  /* 0x00007610ff2d7816 */ /* 0x000fe2000000002d */
[----:B------:R0:W-:Y:S01]  /*23890*/  STL [R1+0x95c], R12 ;  /* 0x00095c0c01007387 */ /* 0x0001e20000100800 */
[----:B------:R-:W-:Y:S01]  /*238a0*/  LEA.HI.X.SX32 R10, R10, R6, 0x1, P1 ;  /* 0x000000060a0a7211 */ /* 0x000fe200008f0eff */
[----:B------:R-:W-:Y:S01]  /*238b0*/  @!P5 IMAD.IADD R16, R16, 0x1, -R8 ;  /* 0x000000011010d824 */ /* 0x000fe200078e0a08 */
[----:B------:R-:W3:Y:S01]  /*238c0*/  LDCU UR5, c[0x0][0x3b0] ;  /* 0x00007600ff0577ac */ /* 0x000ee20008000800 */
[----:B0-----:R-:W-:-:S02]  /*238d0*/  @P0 IMAD.MOV.U32 R12, RZ, RZ, R5 ;  /* 0x000000ffff0c0224 */ /* 0x001fc400078e0005 */
[----:B------:R-:W2:Y:S04]  /*238e0*/  LDL R5, [R1+0xf28] ;  /* 0x000f280001057983 */ /* 0x000ea80000100800 */
[----:B------:R0:W3:Y:S04]  /*238f0*/  @P0 LDG.E.U8 R46, desc[UR18][R12.64] ;  /* 0x000000120c2e0981 */ /* 0x0000e8000c1e1100 */
[----:B------:R1:W-:Y:S04]  /*23900*/  STL [R1+0x978], R4 ;  /* 0x0009780401007387 */ /* 0x0003e80000100800 */
[----:B------:R4:W-:Y:S01]  /*23910*/  STL [R1+0x974], R10 ;  /* 0x0009740a01007387 */ /* 0x0009e20000100800 */
[----:B0-----:R-:W-:-:S03]  /*23920*/  @P0 IMAD.MOV.U32 R12, RZ, RZ, R4 ;  /* 0x000000ffff0c0224 */ /* 0x001fc600078e0004 */
[----:B-1----:R-:W3:Y:S01]  /*23930*/  LDL R4, [R1+0xf24] ;  /* 0x000f240001047983 */ /* 0x002ee20000100800 */
[C---:B------:R-:W-:Y:S02]  /*23940*/  ISETP.GT.U32.AND P5, PT, R8.reuse, R16, PT ;  /* 0x000000100800720c */ /* 0x040fe40003fa4070 */
[----:B------:R-:W-:-:S11]  /*23950*/  ISETP.GT.U32.AND P6, PT, R8, R15, PT ;  /* 0x0000000f0800720c */ /* 0x000fd60003fc4070 */
[----:B------:R-:W-:Y:S01]  /*23960*/  @!P5 IMAD.IADD R16, R16, 0x1, -R8 ;  /* 0x000000011010d824 */ /* 0x000fe200078e0a08 */
[----:B------:R-:W-:-:S03]  /*23970*/  ISETP.GT.U32.AND P5, PT, R8, R17, PT ;  /* 0x000000110800720c */ /* 0x000fc60003fa4070 */
[----:B------:R-:W-:Y:S01]  /*23980*/  @!P3 IMAD.MOV R16, RZ, RZ, -R16 ;  /* 0x000000ffff10b224 */ /* 0x000fe200078e0a10 */
[----:B------:R-:W-:Y:S01]  /*23990*/  SEL R14, R11, R14, !P4 ;  /* 0x0000000e0b0e7207 */ /* 0x000fe20006000000 */
[----:B------:R-:W-:-:S03]  /*239a0*/  @P0 IMAD.MOV.U32 R13, RZ, RZ, R10 ;  /* 0x000000ffff0d0224 */ /* 0x000fc600078e000a */
[----:B------:R-:W-:-:S05]  /*239b0*/  SEL R16, R11, R16, !P4 ;  /* 0x000000100b107207 */ /* 0x000fca0006000000 */
[--C-:B------:R-:W-:Y:S01]  /*239c0*/  @!P5 IMAD.IADD R17, R17, 0x1, -R8.reuse ;  /* 0x000000011111d824 */ /* 0x100fe200078e0a08 */
[----:B------:R0:W3:Y:S01]  /*239d0*/  @P0 LDG.E.U8 R45, desc[UR18][R12.64] ;  /* 0x000000120c2d0981 */ /* 0x0000e2000c1e1100 */
[----:B------:R-:W-:Y:S01]  /*239e0*/  IMAD R14, R14, UR12, RZ ;  /* 0x0000000c0e0e7c24 */ /* 0x000fe2000f8e02ff */
[C---:B------:R-:W-:Y:S01]  /*239f0*/  ISETP.GT.U32.AND P1, PT, R8.reuse, R18, PT ;  /* 0x000000120800720c */ /* 0x040fe20003f24070 */
[----:B------:R-:W-:Y:S01]  /*23a00*/  @!P6 IMAD.IADD R15, R15, 0x1, -R8 ;  /* 0x000000010f0fe824 */ /* 0x000fe200078e0a08 */
[----:B------:R-:W-:Y:S01]  /*23a10*/  ISETP.GT.U32.AND P3, PT, R8, R17, PT ;  /* 0x000000110800720c */ /* 0x000fe20003f64070 */
[----:B------:R-:W-:Y:S01]  /*23a20*/  IMAD R16, R16, UR4, RZ ;  /* 0x0000000410107c24 */ /* 0x000fe2000f8e02ff */
[----:B------:R-:W-:Y:S01]  /*23a30*/  PRMT R44, RZ, 0x7610, R44 ;  /* 0x00007610ff2c7816 */ /* 0x000fe2000000002c */
[----:B------:R-:W1:Y:S01]  /*23a40*/  LDCU UR4, c[0x0][0x3b0] ;  /* 0x00007600ff0477ac */ /* 0x000e620008000800 */
[C---:B0-----:R-:W-:Y:S01]  /*23a50*/  IADD3 R12, P6, PT, R14.reuse, R7, RZ ;  /* 0x000000070e0c7210 */ /* 0x041fe20007fde0ff */
[----:B------:R-:W0:Y:S03]  /*23a60*/  LDCU UR12, c[0x0][0x3b0] ;  /* 0x00007600ff0c77ac */ /* 0x000e260008000800 */
[----:B------:R-:W-:Y:S01]  /*23a70*/  LEA.HI.X.SX32 R13, R14, R6, 0x1, P6 ;  /* 0x000000060e0d7211 */ /* 0x000fe200030f0eff */
[----:B------:R0:W-:Y:S04]  /*23a80*/  STL [R1+0x980], R12 ;  /* 0x0009800c01007387 */ /* 0x0001e80000100800 */
[--C-:B------:R-:W-:Y:S01]  /*23a90*/  @!P3 IMAD.IADD R17, R17, 0x1, -R8.reuse ;  /* 0x000000011111b824 */ /* 0x100fe200078e0a08 */
[----:B----4-:R-:W-:Y:S01]  /*23aa0*/  ISETP.GE.AND P5, PT, R3, RZ, PT ;  /* 0x000000ff0300720c */ /* 0x010fe20003fa6270 */
[----:B------:R-:W-:Y:S01]  /*23ab0*/  @!P1 IMAD.IADD R18, R18, 0x1, -R8 ;  /* 0x0000000112129824 */ /* 0x000fe200078e0a08 */
[----:B------:R-:W-:Y:S01]  /*23ac0*/  ISETP.GT.U32.AND P6, PT, R8, R19, PT ;  /* 0x000000130800720c */ /* 0x000fe20003fc4070 */
[----:B------:R0:W4:Y:S10]  /*23ad0*/  @P0 LDG.E.U8 R44, desc[UR18][R12.64] ;  /* 0x000000120c2c0981 */ /* 0x000134000c1e1100 */
[----:B------:R-:W-:Y:S01]  /*23ae0*/  @!P5 IMAD.MOV R15, RZ, RZ, -R15 ;  /* 0x000000ffff0fd224 */ /* 0x000fe200078e0a0f */
[----:B------:R-:W-:-:S04]  /*23af0*/  IADD3 R3, P5, PT, R16, R7, RZ ;  /* 0x0000000710037210 */ /* 0x000fc80007fbe0ff */
[----:B------:R-:W-:Y:S01]  /*23b00*/  LEA.HI.X.SX32 R10, R16, R6, 0x1, P5 ;  /* 0x00000006100a7211 */ /* 0x000fe200028f0eff */
[----:B------:R0:W-:Y:S01]  /*23b10*/  STL [R1+0x988], R3 ;  /* 0x0009880301007387 */ /* 0x0001e20000100800 */
[----:B--2---:R-:W-:-:S03]  /*23b20*/  ISETP.GE.AND P3, PT, R5, RZ, PT ;  /* 0x000000ff0500720c */ /* 0x004fc60003f66270 */
[----:B------:R-:W2:Y:S04]  /*23b30*/  LDL R5, [R1+0xf20] ;  /* 0x000f200001057983 */ /* 0x000ea80000100800 */
[----:B------:R0:W-:Y:S04]  /*23b40*/  STL [R1+0x97c], R13 ;  /* 0x00097c0d01007387 */ /* 0x0001e80000100800 */
[----:B------:R0:W-:Y:S01]  /*23b50*/  STL [R1+0x984], R10 ;  /* 0x0009840a01007387 */ /* 0x0001e20000100800 */
[----:B---3--:R-:W-:-:S03]  /*23b60*/  ISETP.GE.AND P5, PT, R4, RZ, PT ;  /* 0x000000ff0400720c */ /* 0x008fc60003fa6270 */
[----:B------:R-:W3:Y:S01]  /*23b70*/  LDL R4, [R1+0xf1c] ;  /* 0x000f1c0001047983 */ /* 0x000ee20000100800 */
[----:B------:R-:W-:Y:S01]  /*23b80*/  ISETP.GT.U32.AND P1, PT, R8, R18, PT ;  /* 0x000000120800720c */ /* 0x000fe20003f24070 */
[----:B------:R-:W-:Y:S01]  /*23b90*/  @!P3 IMAD.MOV R17, RZ, RZ, -R17 ;  /* 0x000000ffff11b224 */ /* 0x000fe200078e0a11 */
[----:B------:R-:W-:Y:S01]  /*23ba0*/  SEL R15, R11, R15, !P4 ;  /* 0x0000000f0b0f7207 */ /* 0x000fe20006000000 */
[----:B------:R-:W-:Y:S01]  /*23bb0*/  @!P6 IMAD.IADD R19, R19, 0x1, -R8 ;  /* 0x000000011313e824 */ /* 0x000fe200078e0a08 */
[----:B------:R-:W-:Y:S02]  /*23bc0*/  PRMT R43, RZ, 0x7610, R43 ;  /* 0x00007610ff2b7816 */ /* 0x000fe4000000002b */
[----:B------:R-:W-:Y:S01]  /*23bd0*/  SEL R17, R11, R17, !P4 ;  /* 0x000000110b117207 */ /* 0x000fe20006000000 */
[----:B------:R-:W-:-:S06]  /*23be0*/  IMAD R15, R15, UR5, RZ ;  /* 0x000000050f0f7c24 */ /* 0x000fcc000f8e02ff */
[----:B------:R-:W-:Y:S01]  /*23bf0*/  @!P1 IMAD.IADD R18, R18, 0x1, -R8 ;  /* 0x0000000112129824 */ /* 0x000fe200078e0a08 */
[C---:B------:R-:W-:Y:S01]  /*23c00*/  ISETP.GT.U32.AND P1, PT, R8.reuse, R20, PT ;  /* 0x000000140800720c */ /* 0x040fe20003f24070 */
[----:B0-----:R-:W-:Y:S01]  /*23c10*/  @P0 IMAD.MOV.U32 R12, RZ, RZ, R3 ;  /* 0x000000ffff0c0224 */ /* 0x001fe200078e0003 */
[----:B------:R-:W-:Y:S01]  /*23c20*/  IADD3 R3, P3, PT, R15, R7, RZ ;  /* 0x000000070f037210 */ /* 0x000fe20007f7e0ff */
[----:B------:R-:W-:Y:S01]  /*23c30*/  @P0 IMAD.MOV.U32 R13, RZ, RZ, R10 ;  /* 0x000000ffff0d0224 */ /* 0x000fe200078e000a */
[----:B------:R-:W-:Y:S01]  /*23c40*/  ISETP.GT.U32.AND P6, PT, R8, R19, PT ;  /* 0x000000130800720c */ /* 0x000fe20003fc4070 */
[----:B------:R-:W-:Y:S01]  /*23c50*/  IMAD R17, R17, UR13, RZ ;  /* 0x0000000d11117c24 */ /* 0x000fe2000f8e02ff */
[----:B------:R-:W-:Y:S01]  /*23c60*/  LEA.HI.X.SX32 R10, R15, R6, 0x1, P3 ;  /* 0x000000060f0a7211 */ /* 0x000fe200018f0eff */
[----:B------:R0:W-:Y:S01]  /*23c70*/  STL [R1+0x990], R3 ;  /* 0x0009900301007387 */ /* 0x0001e20000100800 */
[----:B------:R-:W-:Y:S01]  /*23c80*/  @!P5 IMAD.MOV R18, RZ, RZ, -R18 ;  /* 0x000000ffff12d224 */ /* 0x000fe200078e0a12 */
[----:B------:R-:W-:Y:S01]  /*23c90*/  PRMT R42, RZ, 0x7610, R42 ;  /* 0x00007610ff2a7816 */ /* 0x000fe2000000002a */
[----:B------:R-:W1:Y:S01]  /*23ca0*/  LDCU UR5, c[0x0][0x3b0] ;  /* 0x00007600ff0577ac */ /* 0x000e620008000800 */
[----:B------:R0:W4:Y:S02]  /*23cb0*/  @P0 LDG.E.U8 R43, desc[UR18][R12.64] ;  /* 0x000000120c2b0981 */ /* 0x000124000c1e1100 */
[----:B------:R-:W-:Y:S01]  /*23cc0*/  @!P1 IMAD.IADD R20, R20, 0x1, -R8 ;  /* 0x0000000114149824 */ /* 0x000fe200078e0a08 */
[----:B------:R-:W-:Y:S01]  /*23cd0*/  PRMT R41, RZ, 0x7610, R41 ;  /* 0x00007610ff297816 */ /* 0x000fe20000000029 */
[----:B------:R1:W-:Y:S01]  /*23ce0*/  STL [R1+0x98c], R10 ;  /* 0x00098c0a01007387 */ /* 0x0003e20000100800 */
[----:B------:R-:W-:Y:S01]  /*23cf0*/  PRMT R36, RZ, 0x7610, R36 ;  /* 0x00007610ff247816 */ /* 0x000fe20000000024 */
[----:B------:R-:W-:Y:S01]  /*23d00*/  @!P6 IMAD.IADD R19, R19, 0x1, -R8 ;  /* 0x000000011313e824 */ /* 0x000fe200078e0a08 */
[----:B------:R-:W-:Y:S01]  /*23d10*/  PRMT R35, RZ, 0x7610, R35 ;  /* 0x00007610ff237816 */ /* 0x000fe20000000023 */
[----:B------:R-:W2:Y:S01]  /*23d20*/  LDCU UR13, c[0x0][0x3b0] ;  /* 0x00007600ff0d77ac */ /* 0x000ea20008000800 */
[----:B0-----:R-:W-:Y:S01]  /*23d30*/  @P0 IMAD.MOV.U32 R12, RZ, RZ, R3 ;  /* 0x000000ffff0c0224 */ /* 0x001fe200078e0003 */
[----:B------:R-:W-:Y:S01]  /*23d40*/  IADD3 R3, P5, PT, R17, R7, RZ ;  /* 0x0000000711037210 */ /* 0x000fe20007fbe0ff */
[----:B------:R-:W-:-:S02]  /*23d50*/  @P0 IMAD.MOV.U32 R13, RZ, RZ, R10 ;  /* 0x000000ffff0d0224 */ /* 0x000fc400078e000a */
[----:B-1----:R-:W4:Y:S04]  /*23d60*/  LDL R10, [R1+0xf18] ;  /* 0x000f1800010a7983 */ /* 0x002f280000100800 */
[----:B------:R0:W-:Y:S01]  /*23d70*/  STL [R1+0x998], R3 ;  /* 0x0009980301007387 */ /* 0x0001e20000100800 */
[----:B------:R-:W-:Y:S02]  /*23d80*/  ISETP.GT.U32.AND P3, PT, R8, R21, PT ;  /* 0x000000150800720c */ /* 0x000fe40003f64070 */
[----:B------:R-:W-:Y:S01]  /*23d90*/  SEL R18, R11, R18, !P4 ;  /* 0x000000120b127207 */ /* 0x000fe20006000000 */
[----:B------:R1:W4:Y:S01]  /*23da0*/  @P0 LDG.E.U8 R42, desc[UR18][R12.64] ;  /* 0x000000120c2a0981 */ /* 0x000322000c1e1100 */
[----:B--2---:R-:W-:Y:S02]  /*23db0*/  ISETP.GE.AND P1, PT, R5, RZ, PT ;  /* 0x000000ff0500720c */ /* 0x004fe40003f26270 */
[----:B------:R-:W-:-:S05]  /*23dc0*/  LEA.HI.X.SX32 R5, R17, R6, 0x1, P5 ;  /* 0x0000000611057211 */ /* 0x000fca00028f0eff */
[----:B------:R2:W-:Y:S01]  /*23dd0*/  STL [R1+0x994], R5 ;  /* 0x0009940501007387 */ /* 0x0005e20000100800 */
[----:B---3--:R-:W-:-:S03]  /*23de0*/  ISETP.GE.AND P6, PT, R4, RZ, PT ;  /* 0x000000ff0400720c */ /* 0x008fc60003fc6270 */
[----:B------:R-:W3:Y:S01]  /*23df0*/  LDL R4, [R1+0xf14] ;  /* 0x000f140001047983 */ /* 0x000ee20000100800 */
[----:B------:R-:W-:Y:S01]  /*23e00*/  ISETP.GT.U32.AND P5, PT, R8, R20, PT ;  /* 0x000000140800720c */ /* 0x000fe20003fa4070 */
[----:B------:R-:W-:Y:S01]  /*23e10*/  IMAD R18, R18, UR4, RZ ;  /* 0x0000000412127c24 */ /* 0x000fe2000f8e02ff */
[----:B------:R-:W4:Y:S01]  /*23e20*/  LDCU UR4, c[0x0][0x3b0] ;  /* 0x00007600ff0477ac */ /* 0x000f220008000800 */
[----:B-1----:R-:W-:Y:S02]  /*23e30*/  @P0 IMAD.MOV.U32 R12, RZ, RZ, R3 ;  /* 0x000000ffff0c0224 */ /* 0x002fe400078e0003 */
[----:B------:R-:W-:Y:S01]  /*23e40*/  @!P3 IMAD.IADD R21, R21, 0x1, -R8 ;  /* 0x000000011515b824 */ /* 0x000fe200078e0a08 */
[----:B0-----:R-:W-:Y:S01]  /*23e50*/  IADD3 R3, P3, PT, R18, R7, RZ ;  /* 0x0000000712037210 */ /* 0x001fe20007f7e0ff */
[----:B------:R-:W-:-:S06]  /*23e60*/  @P0 IMAD.MOV.U32 R13, RZ, RZ, R5 ;  /* 0x000000ffff0d0224 */ /* 0x000fcc00078e0005 */
[----:B------:R-:W-:Y:S01]  /*23e70*/  @!P5 IMAD.IADD R20, R20, 0x1, -R8 ;  /* 0x000000011414d824 */ /* 0x000fe200078e0a08 */
[----:B------:R-:W-:Y:S01]  /*23e80*/  ISETP.GT.U32.AND P5, PT, R8, R39, PT ;  /* 0x000000270800720c */ /* 0x000fe20003fa4070 */
[----:B------:R-:W-:Y:S01]  /*23e90*/  STL [R1+0x9a0], R3 ;  /* 0x0009a00301007387 */ /* 0x000fe20000100800 */
[----:B--2---:R-:W-:Y:S02]  /*23ea0*/  LEA.HI.X.SX32 R5, R18, R6, 0x1, P3 ;  /* 0x0000000612057211 */ /* 0x004fe400018f0eff */
[C---:B------:R-:W-:Y:S01]  /*23eb0*/  ISETP.GT.U32.AND P3, PT, R8.reuse, R38, PT ;  /* 0x000000260800720c */ /* 0x040fe20003f64070 */
[----:B------:R-:W-:Y:S01]  /*23ec0*/  @!P1 IMAD.MOV R19, RZ, RZ, -R19 ;  /* 0x000000ffff139224 */ /* 0x000fe200078e0a13 */
[----:B------:R0:W2:Y:S04]  /*23ed0*/  @P0 LDG.E.U8 R41, desc[UR18][R12.64] ;  /* 0x000000120c290981 */ /* 0x0000a8000c1e1100 */
[----:B------:R1:W-:Y:S01]  /*23ee0*/  STL [R1+0x99c], R5 ;  /* 0x00099c0501007387 */ /* 0x0003e20000100800 */
[----:B------:R-:W-:-:S03]  /*23ef0*/  ISETP.GT.U32.AND P1, PT, R8, R21, PT ;  /* 0x000000150800720c */ /* 0x000fc60003f24070 */
[----:B------:R-:W2:Y:S01]  /*23f00*/  LDL R85, [R1+0xf10] ;  /* 0x000f100001557983 */ /* 0x000ea20000100800 */
[----:B------:R-:W-:Y:S01]  /*23f10*/  @!P5 IMAD.IADD R39, R39, 0x1, -R8 ;  /* 0x000000012727d824 */ /* 0x000fe200078e0a08 */
[----:B------:R-:W-:Y:S01]  /*23f20*/  SEL R19, R11, R19, !P4 ;  /* 0x000000130b137207 */ /* 0x000fe20006000000 */
[----:B------:R-:W-:Y:S02]  /*23f30*/  @!P6 IMAD.MOV R20, RZ, RZ, -R20 ;  /* 0x000000ffff14e224 */ /* 0x000fe400078e0a14 */
[--C-:B------:R-:W-:Y:S01]  /*23f40*/  @!P3 IMAD.IADD R38, R38, 0x1, -R8.reuse ;  /* 0x000000012626b824 */ /* 0x100fe200078e0a08 */
[C---:B------:R-:W-:Y:S01]  /*23f50*/  ISETP.GT.U32.AND P3, PT, R8.reuse, R39, PT ;  /* 0x000000270800720c */ /* 0x040fe20003f64070 */
[----:B0-----:R-:W-:Y:S02]  /*23f60*/  @P0 IMAD.MOV.U32 R13, RZ, RZ, R5 ;  /* 0x000000ffff0d0224 */ /* 0x001fe400078e0005 */
[----:B-1----:R-:W2:Y:S01]  /*23f70*/  LDL R5, [R1+0xf0c] ;  /* 0x000f0c0001057983 */ /* 0x002ea20000100800 */
[----:B------:R-:W-:Y:S01]  /*23f80*/  IMAD R19, R19, UR5, RZ ;  /* 0x0000000513137c24 */ /* 0x000fe2000f8e02ff */
[----:B------:R-:W-:Y:S01]  /*23f90*/  ISETP.GT.U32.AND P6, PT, R8, R37, PT ;  /* 0x000000250800720c */ /* 0x000fe20003fc4070 */
[----:B------:R-:W-:Y:S01]  /*23fa0*/  @P0 IMAD.MOV.U32 R12, RZ, RZ, R3 ;  /* 0x000000ffff0c0224 */ /* 0x000fe200078e0003 */
[----:B------:R-:W-:Y:S01]  /*23fb0*/  SEL R20, R11, R20, !P4 ;  /* 0x000000140b147207 */ /* 0x000fe20006000000 */
[--C-:B------:R-:W-:Y:S01]  /*23fc0*/  @!P1 IMAD.IADD R21, R21, 0x1, -R8.reuse ;  /* 0x0000000115159824 */ /* 0x100fe200078e0a08 */
[C---:B------:R-:W-:Y:S01]  /*23fd0*/  IADD3 R3, P1, PT, R19.reuse, R7, RZ ;  /* 0x0000000713037210 */ /* 0x040fe20007f3e0ff */
[----:B------:R-:W0:Y:S01]  /*23fe0*/  LDCU UR5, c[0x0][0x3b0] ;  /* 0x00007600ff0577ac */ /* 0x000e220008000800 */
[----:B----4-:R-:W-:Y:S01]  /*23ff0*/  ISETP.GE.AND P5, PT, R10, RZ, PT ;  /* 0x000000ff0a00720c */ /* 0x010fe20003fa6270 */
[----:B------:R-:W-:Y:S01]  /*24000*/  IMAD R20, R20, UR4, RZ ;  /* 0x0000000414147c24 */ /* 0x000fe2000f8e02ff */
[----:B------:R1:W4:Y:S01]  /*24010*/  @P0 LDG.E.U8 R36, desc[UR18][R12.64] ;  /* 0x000000120c240981 */ /* 0x000322000c1e1100 */
[----:B------:R-:W-:Y:S01]  /*24020*/  LEA.HI.X.SX32 R10, R19, R6, 0x1, P1 ;  /* 0x00000006130a7211 */ /* 0x000fe200008f0eff */
[--C-:B------:R-:W-:Y:S01]  /*24030*/  @!P3 IMAD.IADD R39, R39, 0x1, -R8.reuse ;  /* 0x000000012727b824 */ /* 0x100fe200078e0a08 */
[----:B------:R-:W0:Y:S01]  /*24040*/  LDCU UR4, c[0x0][0x3b0] ;  /* 0x00007600ff0477ac */ /* 0x000e220008000800 */
[----:B------:R1:W-:Y:S01]  /*24050*/  STL [R1+0x9b8], R3 ;  /* 0x0009b80301007387 */ /* 0x0003e20000100800 */
[----:B------:R-:W-:-:S02]  /*24060*/  @!P6 IMAD.IADD R37, R37, 0x1, -R8 ;  /* 0x000000012525e824 */ /* 0x000fc400078e0a08 */
[----:B-1----:R-:W-:Y:S01]  /*24070*/  @P0 IMAD.MOV.U32 R12, RZ, RZ, R3 ;  /* 0x000000ffff0c0224 */ /* 0x002fe200078e0003 */
[----:B------:R-:W-:Y:S01]  /*24080*/  IADD3 R3, P3, PT, R20, R7, RZ ;  /* 0x0000000714037210 */ /* 0x000fe20007f7e0ff */
[----:B------:R-:W-:Y:S01]  /*24090*/  @P0 IMAD.MOV.U32 R13, RZ, RZ, R10 ;  /* 0x000000ffff0d0224 */ /* 0x000fe200078e000a */
[----:B------:R-:W-:Y:S04]  /*240a0*/  STL [R1+0x9b4], R10 ;  /* 0x0009b40a01007387 */ /* 0x000fe80000100800 */
[----:B------:R1:W4:Y:S04]  /*240b0*/  @P0 LDG.E.U8 R35, desc[UR18][R12.64] ;  /* 0x000000120c230981 */ /* 0x000328000c1e1100 */
[----:B------:R-:W-:Y:S01]  /*240c0*/  STL [R1+0x9c0], R3 ;  /* 0x0009c00301007387 */ /* 0x000fe20000100800 */
[----:B---3--:R-:W-:-:S02]  /*240d0*/  ISETP.GE.AND P6, PT, R4, RZ, PT ;  /* 0x000000ff0400720c */ /* 0x008fc40003fc6270 */
[----:B------:R-:W-:-:S05]  /*240e0*/  LEA.HI.X.SX32 R4, R20, R6, 0x1, P3 ;  /* 0x0000000614047211 */ /* 0x000fca00018f0eff */
[----:B------:R3:W-:Y:S01]  /*240f0*/  STL [R1+0x9bc], R4 ;  /* 0x0009bc0401007387 */ /* 0x0007e20000100800 */
[----:B-1----:R-:W-:-:S03]  /*24100*/  @P0 IMAD.MOV.U32 R13, RZ, RZ, R4 ;  /* 0x000000ffff0d0224 */ /* 0x002fc600078e0004 */
[----:B---3--:R-:W3:Y:S01]  /*24110*/  LDL R4, [R1+0xf08] ;  /* 0x000f080001047983 */ /* 0x008ee20000100800 */
[C---:B------:R-:W-:Y:S01]  /*24120*/  ISETP.GT.U32.AND P1, PT, R8.reuse, R38, PT ;  /* 0x000000260800720c */ /* 0x040fe20003f24070 */
[----:B------:R-:W-:Y:S01]  /*24130*/  @!P5 IMAD.MOV R21, RZ, RZ, -R21 ;  /* 0x000000ffff15d224 */ /* 0x000fe200078e0a15 */
[----:B------:R-:W-:Y:S01]  /*24140*/  ISETP.GT.U32.AND P5, PT, R8, R37, PT ;  /* 0x000000250800720c */ /* 0x000fe20003fa4070 */
[----:B------:R-:W-:-:S10]  /*24150*/  @!P6 IMAD.MOV R39, RZ, RZ, -R39 ;  /* 0x000000ffff27e224 */ /* 0x000fd400078e0a27 */
[--C-:B------:R-:W-:Y:S01]  /*24160*/  @!P1 IMAD.IADD R38, R38, 0x1, -R8.reuse ;  /* 0x0000000126269824 */ /* 0x100fe200078e0a08 */
[----:B--2---:R-:W-:Y:S02]  /*24170*/  ISETP.GE.AND P1, PT, R85, RZ, PT ;  /* 0x000000ff5500720c */ /* 0x004fe40003f26270 */
[----:B------:R-:W-:Y:S01]  /*24180*/  SEL R21, R11, R21, !P4 ;  /* 0x000000150b157207 */ /* 0x000fe20006000000 */
[----:B------:R-:W-:Y:S01]  /*24190*/  @!P5 IMAD.IADD R37, R37, 0x1, -R8 ;  /* 0x000000012525d824 */ /* 0x000fe200078e0a08 */
[----:B------:R-:W-:Y:S02]  /*241a0*/  ISETP.GT.U32.AND P5, PT, R8, R40, PT ;  /* 0x000000280800720c */ /* 0x000fe40003fa4070 */
[----:B------:R-:W-:Y:S01]  /*241b0*/  ISETP.GE.AND P3, PT, R5, RZ, PT ;  /* 0x000000ff0500720c */ /* 0x000fe20003f66270 */
[----:B0-----:R-:W-:Y:S01]  /*241c0*/  IMAD R21, R21, UR5, RZ ;  /* 0x0000000515157c24 */ /* 0x001fe2000f8e02ff */
[----:B------:R-:W-:Y:S01]  /*241d0*/  SEL R39, R11, R39, !P4 ;  /* 0x000000270b277207 */ /* 0x000fe20006000000 */
[----:B------:R-:W-:Y:S01]  /*241e0*/  @P0 IMAD.MOV.U32 R12, RZ, RZ, R3 ;  /* 0x000000ffff0c0224 */ /* 0x000fe200078e0003 */
[----:B------:R-:W-:Y:S01]  /*241f0*/  PRMT R34, RZ, 0x7610, R34 ;  /* 0x00007610ff227816 */ /* 0x000fe20000000022 */
[----:B------:R-:W0:Y:S02]  /*24200*/  LDCU UR5, c[0x0][0x3b0] ;  /* 0x00007600ff0577ac */ /* 0x000e240008000800 */
[----:B------:R-:W-:Y:S01]  /*24210*/  @!P1 IMAD.MOV R38, RZ, RZ, -R38 ;  /* 0x000000ffff269224 */ /* 0x000fe200078e0a26 */
[-C--:B------:R-:W-:Y:S01]  /*24220*/  IADD3 R5, P6, PT, R21, R7.reuse, RZ ;  /* 0x0000000715057210 */ /* 0x080fe20007fde0ff */
[----:B------:R-:W-:Y:S01]  /*24230*/  IMAD R39, R39, UR12, RZ ;  /* 0x0000000c27277c24 */ /* 0x000fe2000f8e02ff */
[----:B------:R1:W2:Y:S02]  /*24240*/  @P0 LDG.E.U8 R34, desc[UR18][R12.64] ;  /* 0x000000120c220981 */ /* 0x0002a4000c1e1100 */
[----:B------:R-:W-:Y:S01]  /*24250*/  SEL R38, R11, R38, !P4 ;  /* 0x000000260b267207 */ /* 0x000fe20006000000 */
[----:B------:R-:W-:Y:S01]  /*24260*/  @!P3 IMAD.MOV R37, RZ, RZ, -R37 ;  /* 0x000000ffff25b224 */ /* 0x000fe200078e0a25 */
[-C--:B------:R-:W-:Y:S01]  /*24270*/  LEA.HI.X.SX32 R10, R21, R6.reuse, 0x1, P6 ;  /* 0x00000006150a7211 */ /* 0x080fe200030f0eff */
[----:B------:R-:W-:Y:S01]  /*24280*/  @!P5 IMAD.IADD R40, R40, 0x1, -R8 ;  /* 0x000000012828d824 */ /* 0x000fe200078e0a08 */
[----:B------:R-:W-:Y:S01]  /*24290*/  IADD3 R3, P1, PT, R39, R7, RZ ;  /* 0x0000000727037210 */ /* 0x000fe20007f3e0ff */
[----:B------:R-:W-:Y:S01]  /*242a0*/  IMAD R38, R38, UR4, RZ ;  /* 0x0000000426267c24 */ /* 0x000fe2000f8e02ff */
[----:B------:R0:W-:Y:S01]  /*242b0*/  STL [R1+0x9c8], R5 ;  /* 0x0009c80501007387 */ /* 0x0001e20000100800 */
[----:B------:R-:W-:Y:S01]  /*242c0*/  PRMT R33, RZ, 0x7610, R33 ;  /* 0x00007610ff217816 */ /* 0x000fe20000000021 */
[----:B-1----:R-:W-:Y:S01]  /*242d0*/  @P0 IMAD.MOV.U32 R12, RZ, RZ, R5 ;  /* 0x000000ffff0c0224 */ /* 0x002fe200078e0005 */
[----:B------:R-:W-:Y:S01]  /*242e0*/  SEL R37, R11, R37, !P4 ;  /* 0x000000250b257207 */ /* 0x000fe20006000000 */
[----:B------:R1:W-:Y:S01]  /*242f0*/  STL [R1+0x9c4], R10 ;  /* 0x0009c40a01007387 */ /* 0x0003e20000100800 */
[----:B------:R-:W-:Y:S01]  /*24300*/  @P0 IMAD.MOV.U32 R13, RZ, RZ, R10 ;  /* 0x000000ffff0d0224 */ /* 0x000fe200078e000a */
[----:B------:R-:W-:Y:S01]  /*24310*/  PRMT R32, RZ, 0x7610, R32 ;  /* 0x00007610ff207816 */ /* 0x000fe20000000020 */
[----:B------:R-:W3:Y:S01]  /*24320*/  LDCU UR4, c[0x0][0x3b0] ;  /* 0x00007600ff0477ac */ /* 0x000ee20008000800 */
[----:B0-----:R-:W-:Y:S01]  /*24330*/  LEA.HI.X.SX32 R5, R39, R6, 0x1, P1 ;  /* 0x0000000627057211 */ /* 0x001fe200008f0eff */
[----:B------:R-:W-:Y:S01]  /*24340*/  IMAD R37, R37, UR13, RZ ;  /* 0x0000000d25257c24 */ /* 0x000fe2000f8e02ff */
[----:B------:R-:W-:Y:S01]  /*24350*/  ISETP.GT.U32.AND P1, PT, R8, R40, PT ;  /* 0x000000280800720c */ /* 0x000fe20003f24070 */
[----:B------:R0:W2:Y:S01]  /*24360*/  @P0 LDG.E.U8 R33, desc[UR18][R12.64] ;  /* 0x000000120c210981 */ /* 0x0000a2000c1e1100 */
[----:B-1----:R-:W-:-:S04]  /*24370*/  IADD3 R10, P3, PT, R38, R7, RZ ;  /* 0x00000007260a7210 */ /* 0x002fc80007f7e0ff */
[----:B------:R-:W-:Y:S01]  /*24380*/  LEA.HI.X.SX32 R14, R38, R6, 0x1, P3 ;  /* 0x00000006260e7211 */ /* 0x000fe200018f0eff */
[----:B------:R1:W-:Y:S01]  /*24390*/  STL [R1+0x9d0], R3 ;  /* 0x0009d00301007387 */ /* 0x0003e20000100800 */
[----:B0-----:R-:W-:Y:S02]  /*243a0*/  @P0 IMAD.MOV.U32 R12, RZ, RZ, R3 ;  /* 0x000000ffff0c0224 */ /* 0x001fe400078e0003 */
[----:B------:R-:W-:Y:S01]  /*243b0*/  @P0 IMAD.MOV.U32 R13, RZ, RZ, R5 ;  /* 0x000000ffff0d0224 */ /* 0x000fe200078e0005 */
[----:B------:R-:W-:Y:S02]  /*243c0*/  PRMT R31, RZ, 0x7610, R31 ;  /* 0x00007610ff1f7816 */ /* 0x000fe4000000001f */
[----:B-1----:R-:W-:Y:S02]  /*243d0*/  IADD3 R3, P5, PT, R37, R7, RZ ;  /* 0x0000000725037210 */ /* 0x002fe40007fbe0ff */
[----:B------:R0:W2:Y:S01]  /*243e0*/  @P0 LDG.E.U8 R32, desc[UR18][R12.64] ;  /* 0x000000120c200981 */ /* 0x0000a2000c1e1100 */
[----:B------:R-:W-:-:S03]  /*243f0*/  @!P1 IMAD.IADD R40, R40, 0x1, -R8 ;  /* 0x0000000128289824 */ /* 0x000fc600078e0a08 */
[----:B------:R1:W-:Y:S01]  /*24400*/  STL [R1+0x9cc], R5 ;  /* 0x0009cc0501007387 */ /* 0x0003e20000100800 */
[----:B------:R-:W-:Y:S01]  /*24410*/  PRMT R30, RZ, 0x7610, R30 ;  /* 0x00007610ff1e7816 */ /* 0x000fe2000000001e */
[----:B0-----:R-:W-:Y:S02]  /*24420*/  @P0 IMAD.MOV.U32 R12, RZ, RZ, R10 ;  /* 0x000000ffff0c0224 */ /* 0x001fe400078e000a */
[----:B------:R-:W-:Y:S01]  /*24430*/  @P0 IMAD.MOV.U32 R13, RZ, RZ, R14 ;  /* 0x000000ffff0d0224 */ /* 0x000fe200078e000e */
[----:B-1----:R-:W-:Y:S01]  /*24440*/  LEA.HI.X.SX32 R5, R37, R6, 0x1, P5 ;  /* 0x0000000625057211 */ /* 0x002fe200028f0eff */
[----:B------:R0:W-:Y:S04]  /*24450*/  STL [R1+0x9d8], R10 ;  /* 0x0009d80a01007387 */ /* 0x0001e80000100800 */
[----:B------:R1:W2:Y:S02]  /*24460*/  @P0 LDG.E.U8 R31, desc[UR18][R12.64] ;  /* 0x000000120c1f0981 */ /* 0x0002a4000c1e1100 */
[----:B-1----:R-:W-:-:S02]  /*24470*/  @P0 IMAD.MOV.U32 R12, RZ, RZ, R3 ;  /* 0x000000ffff0c0224 */ /* 0x002fc400078e0003 */
[----:B------:R-:W-:-:S05]  /*24480*/  @P0 IMAD.MOV.U32 R13, RZ, RZ, R5 ;  /* 0x000000ffff0d0224 */ /* 0x000fca00078e0005 */
[----:B------:R1:W2:Y:S04]  /*24490*/  @P0 LDG.E.U8 R30, desc[UR18][R12.64] ;  /* 0x000000120c1e0981 */ /* 0x0002a8000c1e1100 */
[----:B------:R0:W-:Y:S04]  /*244a0*/  STL [R1+0x9e0], R3 ;  /* 0x0009e00301007387 */ /* 0x0001e80000100800 */
[----:B------:R-:W-:Y:S04]  /*244b0*/  STL [R1+0x9d4], R14 ;  /* 0x0009d40e01007387 */ /* 0x000fe80000100800 */
[----:B------:R0:W-:Y:S01]  /*244c0*/  STL [R1+0x9dc], R5 ;  /* 0x0009dc0501007387 */ /* 0x0001e20000100800 */
[----:B------:R-:W-:-:S02]  /*244d0*/  PRMT R29, RZ, 0x7610, R29 ;  /* 0x00007610ff1d7816 */ /* 0x000fc4000000001d */
[----:B------:R-:W-:Y:S02]  /*244e0*/  PRMT R27, RZ, 0x7610, R27 ;  /* 0x00007610ff1b7816 */ /* 0x000fe4000000001b */
[----:B------:R-:W-:Y:S02]  /*244f0*/  PRMT R28, RZ, 0x7610, R28 ;  /* 0x00007610ff1c7816 */ /* 0x000fe4000000001c */
[----:B---3--:R-:W-:Y:S01]  /*24500*/  ISETP.GE.AND P3, PT, R4, RZ, PT ;  /* 0x000000ff0400720c */ /* 0x008fe20003f66270 */
[----:B------:R-:W-:-:S05]  /*24510*/  VIADD R4, R0, 0xeb ;  /* 0x000000eb00047836 */ /* 0x000fca0000000000 */
[----:B0-----:R-:W-:-:S07]  /*24520*/  IABS R10, R4 ;  /* 0x00000004000a7213 */ /* 0x001fce0000000000 */
[----:B------:R-:W-:Y:S02]  /*24530*/  @!P3 IMAD.MOV R40, RZ, RZ, -R40 ;  /* 0x000000ffff28b224 */ /* 0x000fe400078e0a28 */
[----:B-1----:R-:W-:-:S03]  /*24540*/  IMAD.HI.U32 R12, R9, R10, RZ ;  /* 0x0000000a090c7227 */ /* 0x002fc600078e00ff */
[----:B------:R-:W-:Y:S01]  /*24550*/  SEL R40, R11, R40, !P4 ;  /* 0x000000280b287207 */ /* 0x000fe20006000000 */
[----:B------:R-:W-:-:S04]  /*24560*/  IMAD.MOV R12, RZ, RZ, -R12 ;  /* 0x000000ffff0c7224 */ /* 0x000fc800078e0a0c */
[----:B------:R-:W-:Y:S01]  /*24570*/  IMAD R40, R40, UR4, RZ ;  /* 0x0000000428287c24 */ /* 0x000fe2000f8e02ff */
[----:B------:R-:W-:Y:S01]  /*24580*/  STL [R1+0xf00], R4 ;  /* 0x000f000401007387 */ /* 0x000fe20000100800 */
[----:B------:R-:W-:Y:S01]  /*24590*/  IMAD R10, R8, R12, R10 ;  /* 0x0000000c080a7224 */ /* 0x000fe200078e020a */
[----:B------:R-:W-:Y:S01]  /*245a0*/  ISETP.GE.AND P3, PT, R4, RZ, PT ;  /* 0x000000ff0400720c */ /* 0x000fe20003f66270 */
[----:B------:R-:W0:Y:S01]  /*245b0*/  LDCU UR4, c[0x0][0x3b0] ;  /* 0x00007600ff0477ac */ /* 0x000e220008000800 */
[----:B------:R-:W-:-:S04]  /*245c0*/  IADD3 R3, P1, PT, R40, R7, RZ ;  /* 0x0000000728037210 */ /* 0x000fc80007f3e0ff */
[----:B------:R-:W-:Y:S02]  /*245d0*/  LEA.HI.X.SX32 R5, R40, R6, 0x1, P1 ;  /* 0x0000000628057211 */ /* 0x000fe400008f0eff */
[----:B------:R-:W-:Y:S01]  /*245e0*/  ISETP.GT.U32.AND P1, PT, R8, R10, PT ;  /* 0x0000000a0800720c */ /* 0x000fe20003f24070 */
[----:B------:R1:W-:Y:S01]  /*245f0*/  STL [R1+0x9f8], R3 ;  /* 0x0009f80301007387 */ /* 0x0003e20000100800 */
[----:B------:R-:W-:Y:S02]  /*24600*/  @P0 IMAD.MOV.U32 R12, RZ, RZ, R3 ;  /* 0x000000ffff0c0224 */ /* 0x000fe400078e0003 */
[----:B------:R-:W-:-:S05]  /*24610*/  @P0 IMAD.MOV.U32 R13, RZ, RZ, R5 ;  /* 0x000000ffff0d0224 */ /* 0x000fca00078e0005 */
[----:B------:R3:W2:Y:S01]  /*24620*/  @P0 LDG.E.U8 R29, desc[UR18][R12.64] ;  /* 0x000000120c1d0981 */ /* 0x0006a2000c1e1100 */
[----:B-1----:R-:W-:-:S03]  /*24630*/  VIADD R3, R0, 0xec ;  /* 0x000000ec00037836 */ /* 0x002fc60000000000 */
[----:B------:R-:W-:Y:S02]  /*24640*/  @!P1 IMAD.IADD R10, R10, 0x1, -R8 ;  /* 0x000000010a0a9824 */ /* 0x000fe400078e0a08 */
[----:B---3--:R-:W-:-:S03]  /*24650*/  IABS R12, R3 ;  /* 0x00000003000c7213 */ /* 0x008fc60000000000 */
[----:B------:R-:W-:Y:S02]  /*24660*/  ISETP.GT.U32.AND P1, PT, R8, R10, PT ;  /* 0x0000000a0800720c */ /* 0x000fe40003f24070 */
[----:B------:R-:W-:-:S04]  /*24670*/  IMAD.HI.U32 R13, R9, R12, RZ ;  /* 0x0000000c090d7227 */ /* 0x000fc800078e00ff */
[----:B------:R-:W-:-:S04]  /*24680*/  IMAD.MOV R13, RZ, RZ, -R13 ;  /* 0x000000ffff0d7224 */ /* 0x000fc800078e0a0d */
[----:B------:R-:W-:-:S03]  /*24690*/  IMAD R12, R8, R13, R12 ;  /* 0x0000000d080c7224 */ /* 0x000fc600078e020c */
[----:B------:R-:W-:Y:S02]  /*246a0*/  @!P1 IMAD.IADD R10, R10, 0x1, -R8 ;  /* 0x000000010a0a9824 */ /* 0x000fe400078e0a08 */
[----:B------:R-:W-:Y:S02]  /*246b0*/  ISETP.GT.U32.AND P1, PT, R8, R12, PT ;  /* 0x0000000c0800720c */ /* 0x000fe40003f24070 */
[----:B------:R-:W-:-:S05]  /*246c0*/  @!P3 IMAD.MOV R10, RZ, RZ, -R10 ;  /* 0x000000ffff0ab224 */ /* 0x000fca00078e0a0a */
[----:B------:R-:W-:-:S05]  /*246d0*/  SEL R10, R11, R10, !P4 ;  /* 0x0000000a0b0a7207 */ /* 0x000fca0006000000 */
[----:B0-----:R-:W-:Y:S01]  /*246e0*/  IMAD R10, R10, UR4, RZ ;  /* 0x000000040a0a7c24 */ /* 0x001fe2000f8e02ff */
[----:B------:R0:W-:Y:S01]  /*246f0*/  STL [R1+0x9f4], R5 ;  /* 0x0009f40501007387 */ /* 0x0001e20000100800 */
[----:B------:R-:W-:Y:S01]  /*24700*/  @!P1 IMAD.IADD R12, R12, 0x1, -R8 ;  /* 0x000000010c0c9824 */ /* 0x000fe200078e0a08 */
[----:B------:R-:W1:Y:S02]  /*24710*/  LDCU UR4, c[0x0][0x3b0] ;  /* 0x00007600ff0477ac */ /* 0x000e640008000800 */
[----:B------:R-:W-:Y:S02]  /*24720*/  IADD3 R4, P3, PT, R10, R7, RZ ;  /* 0x000000070a047210 */ /* 0x000fe40007f7e0ff */
[----:B------:R-:W-:Y:S02]  /*24730*/  ISETP.GT.U32.AND P1, PT, R8, R12, PT ;  /* 0x0000000c0800720c */ /* 0x000fe40003f24070 */
[----:B0-----:R-:W-:Y:S02]  /*24740*/  LEA.HI.X.SX32 R5, R10, R6, 0x1, P3 ;  /* 0x000000060a057211 */ /* 0x001fe400018f0eff */
[----:B------:R-:W-:Y:S01]  /*24750*/  ISETP.GE.AND P3, PT, R3, RZ, PT ;  /* 0x000000ff0300720c */ /* 0x000fe20003f66270 */
[----:B------:R-:W-:Y:S01]  /*24760*/  STL [R1+0xefc], R3 ;  /* 0x000efc0301007387 */ /* 0x000fe20000100800 */
[----:B------:R-:W-:-:S03]  /*24770*/  @P0 IMAD.MOV.U32 R14, RZ, RZ, R4 ;  /* 0x000000ffff0e0224 */ /* 0x000fc600078e0004 */
[----:B------:R0:W-:Y:S04]  /*24780*/  STL [R1+0xa00], R4 ;  /* 0x000a000401007387 */ /* 0x0001e80000100800 */
[----:B------:R-:W-:Y:S02]  /*24790*/  @!P1 IMAD.IADD R12, R12, 0x1, -R8 ;  /* 0x000000010c0c9824 */ /* 0x000fe400078e0a08 */
[----:B0-----:R-:W-:Y:S02]  /*247a0*/  VIADD R4, R0, 0xed ;  /* 0x000000ed00047836 */ /* 0x001fe40000000000 */
[----:B------:R-:W-:-:S03]  /*247b0*/  @!P3 IMAD.MOV R12, RZ, RZ, -R12 ;  /* 0x000000ffff0cb224 */ /* 0x000fc600078e0a0c */
[----:B------:R-:W-:Y:S02]  /*247c0*/  IABS R10, R4 ;  /* 0x00000004000a7213 */ /* 0x000fe40000000000 */
[----:B------:R-:W-:-:S03]  /*247d0*/  SEL R13, R11, R12, !P4 ;  /* 0x0000000c0b0d7207 */ /* 0x000fc60006000000 */
[----:B------:R-:W-:-:S04]  /*247e0*/  IMAD.HI.U32 R12, R9, R10, RZ ;  /* 0x0000000a090c7227 */ /* 0x000fc800078e00ff */
[----:B-1----:R-:W-:Y:S01]  /*247f0*/  IMAD R13, R13, UR4, RZ ;  /* 0x000000040d0d7c24 */ /* 0x002fe2000f8e02ff */
[----:B------:R0:W-:Y:S01]  /*24800*/  STL [R1+0x9fc], R5 ;  /* 0x0009fc0501007387 */ /* 0x0001e20000100800 */
[----:B------:R-:W-:Y:S02]  /*24810*/  IMAD.MOV R12, RZ, RZ, -R12 ;  /* 0x000000ffff0c7224 */ /* 0x000fe400078e0a0c */
[----:B------:R-:W-:Y:S01]  /*24820*/  @P0 IMAD.MOV.U32 R15, RZ, RZ, R5 ;  /* 0x000000ffff0f0224 */ /* 0x000fe200078e0005 */
[C---:B------:R-:W-:Y:S01]  /*24830*/  IADD3 R3, P1, PT, R13.reuse, R7, RZ ;  /* 0x000000070d037210 */ /* 0x040fe20007f3e0ff */
[----:B------:R-:W-:Y:S01]  /*24840*/  IMAD R10, R8, R12, R10 ;  /* 0x0000000c080a7224 */ /* 0x000fe200078e020a */
[----:B------:R-:W-:Y:S01]  /*24850*/  STL [R1+0xef8], R4 ;  /* 0x000ef80401007387 */ /* 0x000fe20000100800 */
[----:B------:R-:W-:Y:S01]  /*24860*/  ISETP.GE.AND P3, PT, R4, RZ, PT ;  /* 0x000000ff0400720c */ /* 0x000fe20003f66270 */
[----:B------:R-:W1:Y:S01]  /*24870*/  LDCU UR4, c[0x0][0x3b0] ;  /* 0x00007600ff0477ac */ /* 0x000e620008000800 */
[----:B0-----:R-:W-:Y:S01]  /*24880*/  LEA.HI.X.SX32 R5, R13, R6, 0x1, P1 ;  /* 0x000000060d057211 */ /* 0x001fe200008f0eff */
[----:B------:R-:W3:Y:S01]  /*24890*/  @P0 LDG.E.U8 R28, desc[UR18][R14.64] ;  /* 0x000000120e1c0981 */ /* 0x000ee2000c1e1100 */
[----:B------:R-:W-:Y:S01]  /*248a0*/  ISETP.GT.U32.AND P1, PT, R8, R10, PT ;  /* 0x0000000a0800720c */ /* 0x000fe20003f24070 */
[----:B------:R-:W-:-:S02]  /*248b0*/  @P0 IMAD.MOV.U32 R12, RZ, RZ, R3 ;  /* 0x000000ffff0c0224 */ /* 0x000fc400078e0003 */
[----:B------:R0:W-:Y:S01]  /*248c0*/  STL [R1+0xa08], R3 ;  /* 0x000a080301007387 */ /* 0x0001e20000100800 */
[----:B------:R-:W-:-:S05]  /*248d0*/  @P0 IMAD.MOV.U32 R13, RZ, RZ, R5 ;  /* 0x000000ffff0d0224 */ /* 0x000fca00078e0005 */
[----:B------:R1:W2:Y:S01]  /*248e0*/  @P0 LDG.E.U8 R27, desc[UR18][R12.64] ;  /* 0x000000120c1b0981 */ /* 0x0002a2000c1e1100 */
[----:B0-----:R-:W-:-:S03]  /*248f0*/  VIADD R3, R0, 0xee ;  /* 0x000000ee00037836 */ /* 0x001fc60000000000 */
[----:B------:R-:W-:Y:S02]  /*24900*/  @!P1 IMAD.IADD R10, R10, 0x1, -R8 ;  /* 0x000000010a0a9824 */ /* 0x000fe400078e0a08 */
[----:B-1----:R-:W-:-:S03]  /*24910*/  IABS R12, R3 ;  /* 0x00000003000c7213 */ /* 0x002fc60000000000 */
        /* <DEDUP_REMOVED lines=8> */
[----:B------:R-:W-:Y:S01]  /*249a0*/  IMAD R10, R10, UR4, RZ ;  /* 0x000000040a0a7c24 */ /* 0x000fe2000f8e02ff */
        /* <DEDUP_REMOVED lines=21> */
[C---:B------:R-:W-:Y:S01]  /*24b00*/  IMAD R10, R8.reuse, R12, R10 ;  /* 0x0000000c080a7224 */ /* 0x040fe200078e020a */
[----:B------:R-:W-:Y:S01]  /*24b10*/  PRMT R25, RZ, 0x7610, R25 ;  /* 0x00007610ff197816 */ /* 0x000fe20000000019 */
[----:B------:R-:W1:Y:S01]  /*24b20*/  LDCU UR4, c[0x0][0x3b0] ;  /* 0x00007600ff0477ac */ /* 0x000e620008000800 */
[----:B0-----:R-:W-:Y:S02]  /*24b30*/  LEA.HI.X.SX32 R5, R13, R6, 0x1, P1 ;  /* 0x000000060d057211 */ /* 0x001fe400008f0eff */
[----:B------:R-:W-:Y:S01]  /*24b40*/  ISETP.GT.U32.AND P1, PT, R8, R10, PT ;  /* 0x0000000a0800720c */ /* 0x000fe20003f24070 */
[----:B------:R-:W-:Y:S01]  /*24b50*/  STL [R1+0xef0], R4 ;  /* 0x000ef00401007387 */ /* 0x000fe20000100800 */
[----:B------:R-:W-:-:S02]  /*24b60*/  @P0 IMAD.MOV.U32 R12, RZ, RZ, R3 ;  /* 0x000000ffff0c0224 */ /* 0x000fc400078e0003 */
[----:B------:R-:W-:Y:S01]  /*24b70*/  @P0 IMAD.MOV.U32 R13, RZ, RZ, R5 ;  /* 0x000000ffff0d0224 */ /* 0x000fe200078e0005 */
[----:B------:R0:W-:Y:S04]  /*24b80*/  STL [R1+0xa18], R3 ;  /* 0x000a180301007387 */ /* 0x0001e80000100800 */
[----:B------:R1:W2:Y:S01]  /*24b90*/  @P0 LDG.E.U8 R25, desc[UR18][R12.64] ;  /* 0x000000120c190981 */ /* 0x0002a2000c1e1100 */
[----:B0-----:R-:W-:-:S03]  /*24ba0*/  VIADD R3, R0, 0xf3 ;  /* 0x000000f300037836 */ /* 0x001fc60000000000 */
[----:B------:R-:W-:Y:S02]  /*24bb0*/  @!P1 IMAD.IADD R10, R10, 0x1, -R8 ;  /* 0x000000010a0a9824 */ /* 0x000fe400078e0a08 */
[----:B-1----:R-:W-:-:S03]  /*24bc0*/  IABS R12, R3 ;  /* 0x00000003000c7213 */ /* 0x002fc60000000000 */
[----:B------:R-:W-:Y:S02]  /*24bd0*/  ISETP.GT.U32.AND P1, PT, R8, R10, PT ;  /* 0x0000000a0800720c */ /* 0x000fe40003f24070 */
[----:B------:R-:W-:Y:S01]  /*24be0*/  IMAD.HI.U32 R13, R9, R12, RZ ;  /* 0x0000000c090d7227 */ /* 0x000fe200078e00ff */
[----:B------:R-:W-:-:S03]  /*24bf0*/  ISETP.GE.AND P3, PT, R4, RZ, PT ;  /* 0x000000ff0400720c */ /* 0x000fc60003f66270 */
        /* <DEDUP_REMOVED lines=9> */
[----:B------:R-:W-:Y:S01]  /*24c90*/  PRMT R26, RZ, 0x7610, R26 ;  /* 0x00007610ff1a7816 */ /* 0x000fe2000000001a */
[----:B------:R-:W1:Y:S01]  /*24ca0*/  LDCU UR4, c[0x0][0x3b0] ;  /* 0x00007600ff0477ac */ /* 0x000e620008000800 */
[----:B------:R-:W-:Y:S02]  /*24cb0*/  IADD3 R4, P3, PT, R10, R7, RZ ;  /* 0x000000070a047210 */ /* 0x000fe40007f7e0ff */
[----:B------:R-:W-:Y:S01]  /*24cc0*/  ISETP.GT.U32.AND P1, PT, R8, R12, PT ;  /* 0x0000000c0800720c */ /* 0x000fe20003f24070 */
[----:B------:R-:W-:Y:S01]  /*24cd0*/  STL [R1+0xeec], R3 ;  /* 0x000eec0301007387 */ /* 0x000fe20000100800 */
[----:B0-----:R-:W-:-:S03]  /*24ce0*/  LEA.HI.X.SX32 R5, R10, R6, 0x1, P3 ;  /* 0x000000060a057211 */ /* 0x001fc600018f0eff */
[----:B------:R0:W2:Y:S01]  /*24cf0*/  @P0 LDG.E.U8 R26, desc[UR18][R14.64] ;  /* 0x000000120e1a0981 */ /* 0x0000a2000c1e1100 */
[----:B------:R-:W-:-:S03]  /*24d00*/  ISETP.GE.AND P3, PT, R3, RZ, PT ;  /* 0x000000ff0300720c */ /* 0x000fc60003f66270 */
[----:B------:R1:W-:Y:S04]  /*24d10*/  STL [R1+0xa30], R4 ;  /* 0x000a300401007387 */ /* 0x0003e80000100800 */
[----:B------:R-:W-:Y:S02]  /*24d20*/  @!P1 IMAD.IADD R12, R12, 0x1, -R8 ;  /* 0x000000010c0c9824 */ /* 0x000fe400078e0a08 */
[----:B0-----:R-:W-:Y:S02]  /*24d30*/  @P0 IMAD.MOV.U32 R14, RZ, RZ, R4 ;  /* 0x000000ffff0e0224 */ /* 0x001fe400078e0004 */
[----:B-1----:R-:W-:Y:S02]  /*24d40*/  VIADD R4, R0, 0xf4 ;  /* 0x000000f400047836 */ /* 0x002fe40000000000 */
[----:B------:R-:W-:-:S03]  /*24d50*/  @!P3 IMAD.MOV R12, RZ, RZ, -R12 ;  /* 0x000000ffff0cb224 */ /* 0x000fc600078e0a0c */
[----:B------:R-:W-:Y:S02]  /*24d60*/  IABS R10, R4 ;  /* 0x00000004000a7213 */ /* 0x000fe40000000000 */
[----:B------:R-:W-:-:S03]  /*24d70*/  SEL R13, R11, R12, !P4 ;  /* 0x0000000c0b0d7207 */ /* 0x000fc60006000000 */
[----:B------:R-:W-:-:S04]  /*24d80*/  IMAD.HI.U32 R12, R9, R10, RZ ;  /* 0x0000000a090c7227 */ /* 0x000fc800078e00ff */
[----:B------:R-:W-:Y:S01]  /*24d90*/  IMAD R13, R13, UR4, RZ ;  /* 0x000000040d0d7c24 */ /* 0x000fe2000f8e02ff */
        /* <DEDUP_REMOVED lines=8> */
[----:B------:R-:W-:-:S02]  /*24e20*/  ISETP.GT.U32.AND P1, PT, R8, R10, PT ;  /* 0x0000000a0800720c */ /* 0x000fc40003f24070 */
[----:B------:R0:W2:Y:S01]  /*24e30*/  @P0 LDG.E.U8 R47, desc[UR18][R22.64] ;  /* 0x00000012162f0981 */ /* 0x0000a2000c1e1100 */
[----:B------:R-:W-:Y:S02]  /*24e40*/  @P0 IMAD.MOV.U32 R12, RZ, RZ, R3 ;  /* 0x000000ffff0c0224 */ /* 0x000fe400078e0003 */
[----:B------:R-:W-:Y:S01]  /*24e50*/  @P0 IMAD.MOV.U32 R13, RZ, RZ, R5 ;  /* 0x000000ffff0d0224 */ /* 0x000fe200078e0005 */
[----:B------:R-:W-:Y:S04]  /*24e60*/  STL [R1+0xee8], R4 ;  /* 0x000ee80401007387 */ /* 0x000fe80000100800 */
[----:B------:R1:W-:Y:S01]  /*24e70*/  STL [R1+0xa38], R3 ;  /* 0x000a380301007387 */ /* 0x0003e20000100800 */
[----:B0-----:R-:W-:Y:S02]  /*24e80*/  PRMT R23, RZ, 0x7610, R23 ;  /* 0x00007610ff177816 */ /* 0x001fe40000000017 */
[----:B------:R-:W-:-:S04]  /*24e90*/  @!P1 IMAD.IADD R10, R10, 0x1, -R8 ;  /* 0x000000010a0a9824 */ /* 0x000fc800078e0a08 */
[----:B------:R0:W2:Y:S01]  /*24ea0*/  @P0 LDG.E.U8 R23, desc[UR18][R12.64] ;  /* 0x000000120c170981 */ /* 0x0000a2000c1e1100 */
[----:B-1----:R-:W-:Y:S01]  /*24eb0*/  VIADD R3, R0, 0xf5 ;  /* 0x000000f500037836 */ /* 0x002fe20000000000 */
[----:B------:R-:W-:-:S04]  /*24ec0*/  ISETP.GT.U32.AND P1, PT, R8, R10, PT ;  /* 0x0000000a0800720c */ /* 0x000fc80003f24070 */
[----:B0-----:R-:W-:Y:S02]  /*24ed0*/  IABS R12, R3 ;  /* 0x00000003000c7213 */ /* 0x001fe40000000000 */
[----:B------:R-:W-:-:S03]  /*24ee0*/  ISETP.GE.AND P3, PT, R4, RZ, PT ;  /* 0x000000ff0400720c */ /* 0x000fc60003f66270 */
[----:B------:R-:W-:-:S04]  /*24ef0*/  IMAD.HI.U32 R13, R9, R12, RZ ;  /* 0x0000000c090d7227 */ /* 0x000fc800078e00ff */
[----:B------:R-:W-:-:S04]  /*24f00*/  IMAD.MOV R13, RZ, RZ, -R13 ;  /* 0x000000ffff0d7224 */ /* 0x000fc800078e0a0d */
[----:B------:R-:W-:Y:S02]  /*24f10*/  IMAD R12, R8, R13, R12 ;  /* 0x0000000d080c7224 */ /* 0x000fe400078e020c */
[----:B------:R-:W-:-:S03]  /*24f20*/  @!P1 IMAD.IADD R10, R10, 0x1, -R8 ;  /* 0x000000010a0a9824 */ /* 0x000fc600078e0a08 */
[----:B------:R-:W-:Y:S01]  /*24f30*/  ISETP.GT.U32.AND P1, PT, R8, R12, PT ;  /* 0x0000000c0800720c */ /* 0x000fe20003f24070 */
        /* <DEDUP_REMOVED lines=144> */
[----:B------:R-:W-:Y:S01]  /*25840*/  VIADD R40, R0, 0xfe ;  /* 0x000000fe00287836 */ /* 0x000fe20000000000 */
[----:B------:R-:W-:Y:S01]  /*25850*/  IADD3 R4, P3, PT, R10, R7, RZ ;  /* 0x000000070a047210 */ /* 0x000fe20007f7e0ff */
[----:B------:R-:W1:Y:S01]  /*25860*/  LDCU UR4, c[0x0][0x3b0] ;  /* 0x00007600ff0477ac */ /* 0x000e620008000800 */
[----:B------:R-:W-:Y:S01]  /*25870*/  ISETP.GT.U32.AND P1, PT, R8, R12, PT ;  /* 0x0000000c0800720c */ /* 0x000fe20003f24070 */
[----:B------:R1:W-:Y:S01]  /*25880*/  STL [R1+0xe0c], R3 ;  /* 0x000e0c0301007387 */ /* 0x0003e20000100800 */
[----:B0-----:R-:W-:-:S03]  /*25890*/  LEA.HI.X.SX32 R5, R10, R6, 0x1, P3 ;  /* 0x000000060a057211 */ /* 0x001fc600018f0eff */
[----:B------:R0:W2:Y:S01]  /*258a0*/  @P0 LDG.E.U8 R18, desc[UR18][R14.64] ;  /* 0x000000120e120981 */ /* 0x0000a2000c1e1100 */
[----:B------:R-:W-:-:S07]  /*258b0*/  ISETP.GE.AND P3, PT, R3, RZ, PT ;  /* 0x000000ff0300720c */ /* 0x000fce0003f66270 */
[----:B------:R-:W-:Y:S01]  /*258c0*/  @!P1 IMAD.IADD R12, R12, 0x1, -R8 ;  /* 0x000000010c0c9824 */ /* 0x000fe200078e0a08 */
[----:B------:R-:W-:-:S05]  /*258d0*/  IABS R10, R40 ;  /* 0x00000028000a7213 */ /* 0x000fca0000000000 */
[----:B------:R-:W-:-:S05]  /*258e0*/  @!P3 IMAD.MOV R12, RZ, RZ, -R12 ;  /* 0x000000ffff0cb224 */ /* 0x000fca00078e0a0c */
[----:B------:R-:W-:Y:S01]  /*258f0*/  SEL R13, R11, R12, !P4 ;  /* 0x0000000c0b0d7207 */ /* 0x000fe20006000000 */
[----:B------:R-:W-:-:S04]  /*25900*/  IMAD.HI.U32 R12, R9, R10, RZ ;  /* 0x0000000a090c7227 */ /* 0x000fc800078e00ff */
[----:B------:R-:W-:Y:S02]  /*25910*/  IMAD R13, R13, UR11, RZ ;  /* 0x0000000b0d0d7c24 */ /* 0x000fe4000f8e02ff */
[----:B------:R-:W-:-:S03]  /*25920*/  IMAD.MOV R12, RZ, RZ, -R12 ;  /* 0x000000ffff0c7224 */ /* 0x000fc600078e0a0c */
[----:B-1----:R-:W-:Y:S01]  /*25930*/  IADD3 R3, P1, PT, R13, R7, RZ ;  /* 0x000000070d037210 */ /* 0x002fe20007f3e0ff */
[----:B------:R-:W-:Y:S01]  /*25940*/  IMAD R10, R8, R12, R10 ;  /* 0x0000000c080a7224 */ /* 0x000fe200078e020a */
[----:B------:R-:W-:Y:S01]  /*25950*/  PRMT R16, RZ, 0x7610, R16 ;  /* 0x00007610ff107816 */ /* 0x000fe20000000010 */
[----:B------:R1:W-:Y:S01]  /*25960*/  STL [R1+0xa80], R4 ;  /* 0x000a800401007387 */ /* 0x0003e20000100800 */
[----:B0-----:R-:W-:Y:S02]  /*25970*/  @P0 IMAD.MOV.U32 R14, RZ, RZ, R4 ;  /* 0x000000ffff0e0224 */ /* 0x001fe400078e0004 */
[----:B------:R-:W-:Y:S01]  /*25980*/  @P0 IMAD.MOV.U32 R15, RZ, RZ, R5 ;  /* 0x000000ffff0f0224 */ /* 0x000fe200078e0005 */
[----:B------:R0:W-:Y:S01]  /*25990*/  STL [R1+0xa7c], R5 ;  /* 0x000a7c0501007387 */ /* 0x0001e20000100800 */
[----:B------:R-:W-:-:S03]  /*259a0*/  @P0 IMAD.MOV.U32 R12, RZ, RZ, R3 ;  /* 0x000000ffff0c0224 */ /* 0x000fc600078e0003 */
[----:B------:R0:W2:Y:S01]  /*259b0*/  @P0 LDG.E.U8 R16, desc[UR18][R14.64] ;  /* 0x000000120e100981 */ /* 0x0000a2000c1e1100 */
[----:B-1----:R-:W-:Y:S02]  /*259c0*/  LEA.HI.X.SX32 R4, R13, R6, 0x1, P1 ;  /* 0x000000060d047211 */ /* 0x002fe400008f0eff */
[----:B------:R-:W-:Y:S01]  /*259d0*/  ISETP.GT.U32.AND P1, PT, R8, R10, PT ;  /* 0x0000000a0800720c */ /* 0x000fe20003f24070 */
[----:B------:R-:W-:Y:S02]  /*259e0*/  STL [R1+0xecc], R40 ;  /* 0x000ecc2801007387 */ /* 0x000fe40000100800 */
[----:B------:R-:W-:Y:S02]  /*259f0*/  @P0 IMAD.MOV.U32 R13, RZ, RZ, R4 ;  /* 0x000000ffff0d0224 */ /* 0x000fe400078e0004 */
[----:B------:R-:W-:Y:S01]  /*25a00*/  STL [R1+0x2b0], R3 ;  /* 0x0002b00301007387 */ /* 0x000fe20000100800 */
[----:B0-----:R-:W-:-:S03]  /*25a10*/  PRMT R15, RZ, 0x7610, R15 ;  /* 0x00007610ff0f7816 */ /* 0x001fc6000000000f */
[----:B------:R0:W-:Y:S01]  /*25a20*/  STL [R1+0x2ac], R4 ;  /* 0x0002ac0401007387 */ /* 0x0001e20000100800 */
[----:B------:R-:W-:-:S03]  /*25a30*/  VIADD R5, R0, 0xef ;  /* 0x000000ef00057836 */ /* 0x000fc60000000000 */
[----:B------:R1:W2:Y:S01]  /*25a40*/  @P0 LDG.E.U8 R15, desc[UR18][R12.64] ;  /* 0x000000120c0f0981 */ /* 0x0002a2000c1e1100 */
[C---:B0-----:R-:W-:Y:S02]  /*25a50*/  VIADD R4, R0.reuse, 0xff ;  /* 0x000000ff00047836 */ /* 0x041fe40000000000 */
[----:B------:R-:W-:Y:S02]  /*25a60*/  VIADD R3, R0, 0xf7 ;  /* 0x000000f700037836 */ /* 0x000fe40000000000 */
[----:B------:R-:W-:Y:S01]  /*25a70*/  @!P1 IMAD.IADD R10, R10, 0x1, -R8 ;  /* 0x000000010a0a9824 */ /* 0x000fe200078e0a08 */
[----:B-1----:R-:W-:Y:S02]  /*25a80*/  IABS R12, R4 ;  /* 0x00000004000c7213 */ /* 0x002fe40000000000 */
[----:B------:R-:W-:Y:S02]  /*25a90*/  IABS R13, R5 ;  /* 0x00000005000d7213 */ /* 0x000fe40000000000 */
[----:B------:R-:W-:Y:S01]  /*25aa0*/  IABS R14, R3 ;  /* 0x00000003000e7213 */ /* 0x000fe20000000000 */
[----:B------:R-:W-:Y:S01]  /*25ab0*/  IMAD.HI.U32 R37, R9, R12, RZ ;  /* 0x0000000c09257227 */ /* 0x000fe200078e00ff */
[----:B------:R-:W-:-:S03]  /*25ac0*/  ISETP.GT.U32.AND P3, PT, R8, R10, PT ;  /* 0x0000000a0800720c */ /* 0x000fc60003f64070 */
[----:B------:R-:W-:Y:S01]  /*25ad0*/  IMAD.HI.U32 R38, R9, R13, RZ ;  /* 0x0000000d09267227 */ /* 0x000fe200078e00ff */
[----:B------:R-:W-:-:S03]  /*25ae0*/  ISETP.GE.AND P1, PT, R40, RZ, PT ;  /* 0x000000ff2800720c */ /* 0x000fc60003f26270 */
[----:B------:R-:W-:Y:S02]  /*25af0*/  IMAD.MOV R37, RZ, RZ, -R37 ;  /* 0x000000ffff257224 */ /* 0x000fe400078e0a25 */
[----:B------:R-:W-:-:S04]  /*25b00*/  IMAD.HI.U32 R39, R9, R14, RZ ;  /* 0x0000000e09277227 */ /* 0x000fc800078e00ff */
[----:B------:R-:W-:Y:S02]  /*25b10*/  IMAD.MOV R38, RZ, RZ, -R38 ;  /* 0x000000ffff267224 */ /* 0x000fe400078e0a26 */
[C---:B------:R-:W-:Y:S02]  /*25b20*/  IMAD R9, R8.reuse, R37, R12 ;  /* 0x0000002508097224 */ /* 0x040fe400078e020c */
[----:B------:R-:W-:Y:S02]  /*25b30*/  IMAD.MOV R39, RZ, RZ, -R39 ;  /* 0x000000ffff277224 */ /* 0x000fe400078e0a27 */
[C---:B------:R-:W-:Y:S01]  /*25b40*/  IMAD R13, R8.reuse, R38, R13 ;  /* 0x00000026080d7224 */ /* 0x040fe200078e020d */
[C---:B------:R-:W-:Y:S01]  /*25b50*/  ISETP.GT.U32.AND P6, PT, R8.reuse, R9, PT ;  /* 0x000000090800720c */ /* 0x040fe20003fc4070 */
[----:B------:R-:W-:Y:S02]  /*25b60*/  IMAD R12, R8, R39, R14 ;  /* 0x00000027080c7224 */ /* 0x000fe400078e020e */
[----:B------:R-:W-:Y:S01]  /*25b70*/  @!P3 IMAD.IADD R10, R10, 0x1, -R8 ;  /* 0x000000010a0ab824 */ /* 0x000fe200078e0a08 */
[----:B------:R-:W-:-:S02]  /*25b80*/  ISETP.GT.U32.AND P3, PT, R8, R13, PT ;  /* 0x0000000d0800720c */ /* 0x000fc40003f64070 */
[----:B------:R-:W-:Y:S01]  /*25b90*/  ISETP.GT.U32.AND P5, PT, R8, R12, PT ;  /* 0x0000000c0800720c */ /* 0x000fe20003fa4070 */
[----:B------:R-:W-:-:S05]  /*25ba0*/  @!P1 IMAD.MOV R10, RZ, RZ, -R10 ;  /* 0x000000ffff0a9224 */ /* 0x000fca00078e0a0a */
[----:B------:R-:W-:Y:S01]  /*25bb0*/  SEL R10, R11, R10, !P4 ;  /* 0x0000000a0b0a7207 */ /* 0x000fe20006000000 */
[----:B------:R-:W-:-:S04]  /*25bc0*/  @!P6 IMAD.IADD R9, R9, 0x1, -R8 ;  /* 0x000000010909e824 */ /* 0x000fc800078e0a08 */
[----:B------:R-:W-:Y:S01]  /*25bd0*/  IMAD R10, R10, UR4, RZ ;  /* 0x000000040a0a7c24 */ /* 0x000fe2000f8e02ff */
[----:B------:R-:W0:Y:S01]  /*25be0*/  LDCU UR4, c[0x0][0x3b0] ;  /* 0x00007600ff0477ac */ /* 0x000e220008000800 */
[--C-:B------:R-:W-:Y:S01]  /*25bf0*/  @!P3 IMAD.IADD R13, R13, 0x1, -R8.reuse ;  /* 0x000000010d0db824 */ /* 0x100fe200078e0a08 */
[----:B------:R-:W-:Y:S01]  /*25c00*/  ISETP.GT.U32.AND P3, PT, R8, R9, PT ;  /* 0x000000090800720c */ /* 0x000fe20003f64070 */
[----:B------:R-:W-:Y:S01]  /*25c10*/  @!P5 IMAD.IADD R12, R12, 0x1, -R8 ;  /* 0x000000010c0cd824 */ /* 0x000fe200078e0a08 */
[----:B------:R-:W-:Y:S02]  /*25c20*/  IADD3 R37, P1, PT, R10, R7, RZ ;  /* 0x000000070a257210 */ /* 0x000fe40007f3e0ff */
[C---:B------:R-:W-:Y:S02]  /*25c30*/  ISETP.GT.U32.AND P6, PT, R8.reuse, R13, PT ;  /* 0x0000000d0800720c */ /* 0x040fe40003fc4070 */
[----:B------:R-:W-:Y:S02]  /*25c40*/  ISETP.GT.U32.AND P5, PT, R8, R12, PT ;  /* 0x0000000c0800720c */ /* 0x000fe40003fa4070 */
[----:B------:R-:W-:-:S02]  /*25c50*/  LEA.HI.X.SX32 R38, R10, R6, 0x1, P1 ;  /* 0x000000060a267211 */ /* 0x000fc400008f0eff */
[----:B------:R-:W-:-:S03]  /*25c60*/  ISETP.GE.AND P1, PT, R5, RZ, PT ;  /* 0x000000ff0500720c */ /* 0x000fc60003f26270 */
[----:B------:R-:W-:Y:S01]  /*25c70*/  @!P3 IMAD.IADD R9, R9, 0x1, -R8 ;  /* 0x000000010909b824 */ /* 0x000fe200078e0a08 */
[----:B------:R-:W-:-:S03]  /*25c80*/  ISETP.GE.AND P3, PT, R3, RZ, PT ;  /* 0x000000ff0300720c */ /* 0x000fc60003f66270 */
[--C-:B------:R-:W-:Y:S02]  /*25c90*/  @!P6 IMAD.IADD R13, R13, 0x1, -R8.reuse ;  /* 0x000000010d0de824 */ /* 0x100fe400078e0a08 */
[----:B------:R-:W-:Y:S01]  /*25ca0*/  @!P5 IMAD.IADD R12, R12, 0x1, -R8 ;  /* 0x000000010c0cd824 */ /* 0x000fe200078e0a08 */
[----:B------:R-:W-:-:S03]  /*25cb0*/  ISETP.GE.AND P5, PT, R4, RZ, PT ;  /* 0x000000ff0400720c */ /* 0x000fc60003fa6270 */
[----:B------:R-:W-:Y:S01]  /*25cc0*/  @!P1 IMAD.MOV R13, RZ, RZ, -R13 ;  /* 0x000000ffff0d9224 */ /* 0x000fe200078e0a0d */
[----:B------:R-:W-:Y:S01]  /*25cd0*/  STL [R1+0xdd8], R4 ;  /* 0x000dd80401007387 */ /* 0x000fe20000100800 */
[----:B------:R-:W-:-:S03]  /*25ce0*/  PRMT R10, RZ, 0x7610, R10 ;  /* 0x00007610ff0a7816 */ /* 0x000fc6000000000a */
[----:B------:R1:W-:Y:S01]  /*25cf0*/  STL [R1+0xec8], R5 ;  /* 0x000ec80501007387 */ /* 0x0003e20000100800 */
[----:B------:R-:W-:Y:S01]  /*25d00*/  SEL R13, R11, R13, !P4 ;  /* 0x0000000d0b0d7207 */ /* 0x000fe20006000000 */
[----:B------:R-:W-:Y:S02]  /*25d10*/  @!P3 IMAD.MOV R12, RZ, RZ, -R12 ;  /* 0x000000ffff0cb224 */ /* 0x000fe400078e0a0c */
[----:B------:R1:W-:Y:S01]  /*25d20*/  STL [R1+0xec4], R3 ;  /* 0x000ec40301007387 */ /* 0x0003e20000100800 */
[----:B------:R-:W-:-:S03]  /*25d30*/  @P0 IMAD.MOV.U32 R39, RZ, RZ, R38 ;  /* 0x000000ffff270224 */ /* 0x000fc600078e0026 */
[----:B------:R-:W-:Y:S01]  /*25d40*/  STL [R1+0x320], R37 ;  /* 0x0003202501007387 */ /* 0x000fe20000100800 */
[----:B0-----:R-:W-:Y:S01]  /*25d50*/  IMAD R13, R13, UR4, RZ ;  /* 0x000000040d0d7c24 */ /* 0x001fe2000f8e02ff */
[----:B------:R-:W0:Y:S02]  /*25d60*/  LDCU UR4, c[0x0][0x3b0] ;  /* 0x00007600ff0477ac */ /* 0x000e240008000800 */
[----:B------:R3:W-:Y:S01]  /*25d70*/  STL [R1+0x31c], R38 ;  /* 0x00031c2601007387 */ /* 0x0007e20000100800 */
[----:B------:R-:W-:Y:S01]  /*25d80*/  SEL R12, R11, R12, !P4 ;  /* 0x0000000c0b0c7207 */ /* 0x000fe20006000000 */
[----:B------:R-:W-:Y:S02]  /*25d90*/  @!P5 IMAD.MOV R9, RZ, RZ, -R9 ;  /* 0x000000ffff09d224 */ /* 0x000fe400078e0a09 */
[----:B-1----:R-:W2:Y:S01]  /*25da0*/  LDL.LU R5, [R1+0xe38] ;  /* 0x000e380001057983 */ /* 0x002ea20000300800 */
[----:B------:R-:W-:-:S03]  /*25db0*/  IADD3 R4, P1, PT, R13, R7, RZ ;  /* 0x000000070d047210 */ /* 0x000fc60007f3e0ff */
[----:B------:R-:W4:Y:S01]  /*25dc0*/  LDL.LU R3, [R1+0xe20] ;  /* 0x000e200001037983 */ /* 0x000f220000300800 */
[----:B---3--:R-:W-:Y:S01]  /*25dd0*/  @P0 IMAD.MOV.U32 R38, RZ, RZ, R37 ;  /* 0x000000ffff260224 */ /* 0x008fe200078e0025 */
[----:B------:R-:W-:Y:S01]  /*25de0*/  SEL R11, R11, R9, !P4 ;  /* 0x000000090b0b7207 */ /* 0x000fe20006000000 */
[----:B------:R-:W-:-:S03]  /*25df0*/  IMAD R8, R12, UR5, RZ ;  /* 0x000000050c087c24 */ /* 0x000fc6000f8e02ff */
[----:B------:R-:W3:Y:S01]  /*25e00*/  @P0 LDG.E.U8 R10, desc[UR18][R38.64] ;  /* 0x00000012260a0981 */ /* 0x000ee2000c1e1100 */
[----:B------:R-:W-:Y:S01]  /*25e10*/  PRMT R9, RZ, 0x7610, R9 ;  /* 0x00007610ff097816 */ /* 0x000fe20000000009 */
[----:B------:R-:W-:Y:S01]  /*25e20*/  @P0 IMAD.MOV.U32 R12, RZ, RZ, R4 ;  /* 0x000000ffff0c0224 */ /* 0x000fe200078e0004 */
[----:B------:R-:W-:Y:S01]  /*25e30*/  LEA.HI.X.SX32 R13, R13, R6, 0x1, P1 ;  /* 0x000000060d0d7211 */ /* 0x000fe200008f0eff */
[----:B0-----:R-:W-:-:S04]  /*25e40*/  IMAD R11, R11, UR4, RZ ;  /* 0x000000040b0b7c24 */ /* 0x001fc8000f8e02ff */
[----:B------:R0:W3:Y:S04]  /*25e50*/  @P0 LDG.E.U8 R9, desc[UR18][R12.64] ;  /* 0x000000120c090981 */ /* 0x0000e8000c1e1100 */
[----:B------:R-:W3:Y:S04]  /*25e60*/  LDL.LU R38, [R1+0xb4] ;  /* 0x0000b40001267983 */ /* 0x000ee80000300800 */
[----:B------:R-:W3:Y:S04]  /*25e70*/  LDL.LU R39, [R1+0x78] ;  /* 0x0000780001277983 */ /* 0x000ee80000300800 */
[----:B------:R-:W3:Y:S04]  /*25e80*/  LDL.LU R14, [R1+0x60] ;  /* 0x00006000010e7983 */ /* 0x000ee80000300800 */
[----:B------:R-:W3:Y:S04]  /*25e90*/  LDL.LU R37, [R1+0x48] ;  /* 0x0000480001257983 */ /* 0x000ee80000300800 */
[----:B------:R-:W3:Y:S04]  /*25ea0*/  LDL.LU R40, [R1+0x30] ;  /* 0x0000300001287983 */ /* 0x000ee80000300800 */
[----:B------:R-:W3:Y:S04]  /*25eb0*/  LDL.LU R85, [R1+0x18] ;  /* 0x0000180001557983 */ /* 0x000ee80000300800 */
[----:B------:R1:W-:Y:S04]  /*25ec0*/  STL [R1+0x308], R4 ;  /* 0x0003080401007387 */ /* 0x0003e80000100800 */
[----:B------:R0:W-:Y:S01]  /*25ed0*/  STL [R1+0x304], R13 ;  /* 0x0003040d01007387 */ /* 0x0001e20000100800 */
[----:B-1----:R-:W-:-:S04]  /*25ee0*/  IADD3 R4, P1, PT, R8, R7, RZ ;  /* 0x0000000708047210 */ /* 0x002fc80007f3e0ff */
[----:B0-----:R-:W-:Y:S01]  /*25ef0*/  LEA.HI.X.SX32 R13, R8, R6, 0x1, P1 ;  /* 0x00000006080d7211 */ /* 0x001fe200008f0eff */
[----:B------:R-:W-:Y:S01]  /*25f00*/  @P0 IMAD.MOV.U32 R12, RZ, RZ, R4 ;  /* 0x000000ffff0c0224 */ /* 0x000fe200078e0004 */
[----:B------:R-:W-:Y:S01]  /*25f10*/  PRMT R8, RZ, 0x7610, R8 ;  /* 0x00007610ff087816 */ /* 0x000fe20000000008 */
[----:B------:R-:W-:Y:S04]  /*25f20*/  STL [R1+0x318], R4 ;  /* 0x0003180401007387 */ /* 0x000fe80000100800 */
[----:B------:R0:W-:Y:S04]  /*25f30*/  STL [R1+0x314], R13 ;  /* 0x0003140d01007387 */ /* 0x0001e80000100800 */
[----:B------:R0:W3:Y:S02]  /*25f40*/  @P0 LDG.E.U8 R8, desc[UR18][R12.64] ;  /* 0x000000120c080981 */ /* 0x0000e4000c1e1100 */
[----:B0-----:R-:W-:-:S02]  /*25f50*/  IADD3 R13, P1, PT, R11, R7, RZ ;  /* 0x000000070b0d7210 */ /* 0x001fc40007f3e0ff */
[----:B------:R-:W3:Y:S02]  /*25f60*/  LDL.LU R7, [R1+0x144] ;  /* 0x0001440001077983 */ /* 0x000ee40000300800 */
[----:B------:R-:W-:Y:S02]  /*25f70*/  LEA.HI.X.SX32 R12, R11, R6, 0x1, P1 ;  /* 0x000000060b0c7211 */ /* 0x000fe400008f0eff */
[----:B------:R-:W3:Y:S04]  /*25f80*/  LDL.LU R11, [R1+0xdd0] ;  /* 0x000dd000010b7983 */ /* 0x000ee80000300800 */
[----:B------:R0:W-:Y:S04]  /*25f90*/  STL [R1+0x310], R13 ;  /* 0x0003100d01007387 */ /* 0x0001e80000100800 */
[----:B------:R1:W-:Y:S01]  /*25fa0*/  STL [R1+0x30c], R12 ;  /* 0x00030c0c01007387 */ /* 0x0003e20000100800 */
[----:B0-----:R-:W-:-:S04]  /*25fb0*/  @P0 LOP3.LUT R13, R13, R12, RZ, 0x3c, !PT ;  /* 0x0000000c0d0d0212 */ /* 0x001fc800078e3cff */
[C---:B-1----:R-:W-:Y:S02]  /*25fc0*/  @P0 LOP3.LUT R12, R13.reuse, R12, RZ, 0x3c, !PT ;  /* 0x0000000c0d0c0212 */ /* 0x042fe400078e3cff */
[----:B------:R-:W-:Y:S02]  /*25fd0*/  PRMT R6, RZ, 0x7610, R6 ;  /* 0x00007610ff067816 */ /* 0x000fe40000000006 */
[----:B------:R-:W-:-:S05]  /*25fe0*/  @P0 LOP3.LUT R13, R13, R12, RZ, 0x3c, !PT ;  /* 0x0000000c0d0d0212 */ /* 0x000fca00078e3cff */
[----:B------:R-:W3:Y:S04]  /*25ff0*/  @P0 LDG.E.U8 R6, desc[UR18][R12.64] ;  /* 0x000000120c060981 */ /* 0x000ee8000c1e1100 */
[----:B------:R-:W3:Y:S04]  /*26000*/  LDL.LU R12, [R1+0xe04] ;  /* 0x000e0400010c7983 */ /* 0x000ee80000300800 */
[----:B------:R-:W3:Y:S01]  /*26010*/  LDL.LU R13, [R1+0xdec] ;  /* 0x000dec00010d7983 */ /* 0x000ee20000300800 */
[----:B------:R-:W0:Y:S02]  /*26020*/  S2R R4, SR_TID.X ;  /* 0x0000000000047919 */ /* 0x000e240000002100 */
[----:B0-----:R-:W-:-:S04]  /*26030*/  LOP3.LUT R4, R4, 0x7f, RZ, 0xc0, !PT ;  /* 0x0000007f04047812 */ /* 0x001fc800078ec0ff */
[----:B------:R-:W-:-:S05]  /*26040*/  LOP3.LUT R4, R4, 0x20, RZ, 0x3c, !PT ;  /* 0x0000002004047812 */ /* 0x000fca00078e3cff */
[----:B--2---:R0:W-:Y:S04]  /*26050*/  STS.U8 [R4+UR9+0x1d00], R5 ;  /* 0x001d000504007988 */ /* 0x0041e80008000009 */
[----:B----4-:R1:W-:Y:S04]  /*26060*/  STS.U8 [R4+UR9+0x2100], R3 ;  /* 0x0021000304007988 */ /* 0x0103e80008000009 */
[----:B0-----:R-:W2:Y:S04]  /*26070*/  LDL.LU R5, [R1+0x12e8] ;  /* 0x0012e80001057983 */ /* 0x001ea80000300800 */
[----:B-1----:R-:W4:Y:S04]  /*26080*/  LDL.LU R3, [R1+0x12e4] ;  /* 0x0012e40001037983 */ /* 0x002f280000300800 */
[----:B---3--:R-:W-:Y:S04]  /*26090*/  STS.U8 [R4+UR9+0x2500], R12 ;  /* 0x0025000c04007988 */ /* 0x008fe80008000009 */
        /* <DEDUP_REMOVED lines=9> */
[----:B------:R0:W-:Y:S04]  /*26130*/  STS.U8 [R4+UR9+0x4d00], R2 ;  /* 0x004d000204007988 */ /* 0x0001e80008000009 */
[----:B0-----:R-:W3:Y:S04]  /*26140*/  LDL.LU R2, [R1+0x12e0] ;  /* 0x0012e00001027983 */ /* 0x001ee80000300800 */
        /* <DEDUP_REMOVED lines=28> */
[----:B------:R0:W-:Y:S02]  /*26310*/  STS.U8 [R4+UR9+0x7500], R29 ;  /* 0x0075001d04007988 */ /* 0x0001e40008000009 */
[----:B0-----:R-:W0:Y:S02]  /*26320*/  S2R R29, SR_TID.X ;  /* 0x00000000001d7919 */ /* 0x001e240000002100 */
[----:B------:R-:W3:Y:S01]  /*26330*/  LDL.LU R4, [R1+0x12dc] ;  /* 0x0012dc0001047983 */ /* 0x000ee20000300800 */
[----:B0-----:R-:W-:-:S04]  /*26340*/  LOP3.LUT R29, R29, 0x7f, RZ, 0xc0, !PT ;  /* 0x0000007f1d1d7812 */ /* 0x001fc800078ec0ff */
[----:B------:R-:W-:-:S05]  /*26350*/  LOP3.LUT R29, R29, 0x20, RZ, 0x3c, !PT ;  /* 0x000000201d1d7812 */ /* 0x000fca00078e3cff */
[----:B------:R0:W-:Y:S02]  /*26360*/  STS.U8 [R29+UR9+0x7900], R24 ;  /* 0x007900181d007988 */ /* 0x0001e40008000009 */
[----:B0-----:R-:W0:Y:S02]  /*26370*/  S2R R24, SR_TID.X ;  /* 0x0000000000187919 */ /* 0x001e240000002100 */
[----:B------:R1:W-:Y:S04]  /*26380*/  STS.U8 [R29+UR9+0x7d00], R19 ;  /* 0x007d00131d007988 */ /* 0x0003e80008000009 */
[----:B-1----:R-:W3:Y:S01]  /*26390*/  LDL.LU R29, [R1+0xebc] ;  /* 0x000ebc00011d7983 */ /* 0x002ee20000300800 */
[----:B0-----:R-:W-:-:S04]  /*263a0*/  LOP3.LUT R24, R24, 0x7f, RZ, 0xc0, !PT ;  /* 0x0000007f18187812 */ /* 0x001fc800078ec0ff */
[----:B------:R-:W-:-:S05]  /*263b0*/  LOP3.LUT R24, R24, 0x30, RZ, 0x3c, !PT ;  /* 0x0000003018187812 */ /* 0x000fca00078e3cff */
[----:B--2---:R-:W-:Y:S04]  /*263c0*/  STS.U8 [R24+UR9+0x180], R35 ;  /* 0x0001802318007988 */ /* 0x004fe80008000009 */
[----:B------:R-:W-:Y:S04]  /*263d0*/  STS.U8 [R24+UR9+0x580], R45 ;  /* 0x0005802d18007988 */ /* 0x000fe80008000009 */
[----:B------:R0:W-:Y:S04]  /*263e0*/  STS.U8 [R24+UR9+0x980], R51 ;  /* 0x0009803318007988 */ /* 0x0001e80008000009 */
[----:B------:R1:W-:Y:S04]  /*263f0*/  STS.U8 [R24+UR9+0xd80], R57 ;  /* 0x000d803918007988 */ /* 0x0003e80008000009 */
[----:B------:R2:W-:Y:S04]  /*26400*/  STS.U8 [R24+UR9+0x1180], R63 ;  /* 0x0011803f18007988 */ /* 0x0005e80008000009 */
[----:B0-----:R-:W4:Y:S04]  /*26410*/  LDL.LU R51, [R1+0xeac] ;  /* 0x000eac0001337983 */ /* 0x001f280000300800 */
[----:B-1----:R-:W4:Y:S04]  /*26420*/  LDL.LU R57, [R1+0xe98] ;  /* 0x000e980001397983 */ /* 0x002f280000300800 */
[----:B------:R0:W-:Y:S04]  /*26430*/  STS.U8 [R24+UR9+0x1580], R69 ;  /* 0x0015804518007988 */ /* 0x0001e80008000009 */
[----:B--2---:R-:W2:Y:S04]  /*26440*/  LDL.LU R63, [R1+0xe84] ;  /* 0x000e8400013f7983 */ /* 0x004ea80000300800 */
[----:B------:R1:W-:Y:S04]  /*26450*/  STS.U8 [R24+UR9+0x1980], R75 ;  /* 0x0019804b18007988 */ /* 0x0003e80008000009 */
[----:B0-----:R-:W2:Y:S04]  /*26460*/  LDL.LU R69, [R1+0xe70] ;  /* 0x000e700001457983 */ /* 0x001ea80000300800 */
[----:B------:R0:W-:Y:S04]  /*26470*/  STS.U8 [R24+UR9+0x1d80], R81 ;  /* 0x001d805118007988 */ /* 0x0001e80008000009 */
[----:B-1----:R-:W2:Y:S04]  /*26480*/  LDL.LU R75, [R1+0xe5c] ;  /* 0x000e5c00014b7983 */ /* 0x002ea80000300800 */
        /* <DEDUP_REMOVED lines=22> */
[----:B-1----:R-:W2:Y:S01]  /*265f0*/  LDL.LU R85, [R1+0x28] ;  /* 0x0000280001557983 */ /* 0x002ea20000300800 */
[----:B------:R-:W0:Y:S03]  /*26600*/  S2R R35, SR_TID.X ;  /* 0x0000000000237919 */ /* 0x000e260000002100 */
[----:B------:R-:W-:Y:S04]  /*26610*/  STS.U8 [R24+UR9+0x4d80], R93 ;  /* 0x004d805d18007988 */ /* 0x000fe80008000009 */
[----:B------:R-:W-:Y:S04]  /*26620*/  STS.U8 [R24+UR9+0x5180], R87 ;  /* 0x0051805718007988 */ /* 0x000fe80008000009 */
[----:B------:R-:W-:Y:S04]  /*26630*/  STS.U8 [R24+UR9+0x5580], R80 ;  /* 0x0055805018007988 */ /* 0x000fe80008000009 */
[----:B------:R-:W-:Y:S04]  /*26640*/  STS.U8 [R24+UR9+0x5980], R74 ;  /* 0x0059804a18007988 */ /* 0x000fe80008000009 */
[----:B------:R-:W-:Y:S04]  /*26650*/  STS.U8 [R24+UR9+0x5d80], R68 ;  /* 0x005d804418007988 */ /* 0x000fe80008000009 */
[----:B------:R-:W-:Y:S04]  /*26660*/  STS.U8 [R24+UR9+0x6180], R62 ;  /* 0x0061803e18007988 */ /* 0x000fe80008000009 */
[----:B------:R-:W-:Y:S01]  /*26670*/  STS.U8 [R24+UR9+0x6580], R56 ;  /* 0x0065803818007988 */ /* 0x000fe20008000009 */
[----:B0-----:R-:W-:-:S03]  /*26680*/  LOP3.LUT R35, R35, 0x7f, RZ, 0xc0, !PT ;  /* 0x0000007f23237812 */ /* 0x001fc600078ec0ff */
[----:B------:R-:W-:Y:S01]  /*26690*/  STS.U8 [R24+UR9+0x6980], R50 ;  /* 0x0069803218007988 */ /* 0x000fe20008000009 */
[----:B------:R-:W-:-:S03]  /*266a0*/  LOP3.LUT R45, R35, 0x40, RZ, 0x3c, !PT ;  /* 0x00000040232d7812 */ /* 0x000fc600078e3cff */
[----:B------:R-:W-:Y:S04]  /*266b0*/  STS.U8 [R24+UR9+0x6d80], R44 ;  /* 0x006d802c18007988 */ /* 0x000fe80008000009 */
[----:B------:R-:W-:Y:S04]  /*266c0*/  STS.U8 [R24+UR9+0x7180], R34 ;  /* 0x0071802218007988 */ /* 0x000fe80008000009 */
[----:B------:R-:W-:Y:S04]  /*266d0*/  STS.U8 [R24+UR9+0x7580], R28 ;  /* 0x0075801c18007988 */ /* 0x000fe80008000009 */
[----:B------:R-:W-:Y:S04]  /*266e0*/  STS.U8 [R24+UR9+0x7980], R23 ;  /* 0x0079801718007988 */ /* 0x000fe80008000009 */
[----:B------:R-:W-:Y:S04]  /*266f0*/  STS.U8 [R24+UR9+0x7d80], R18 ;  /* 0x007d801218007988 */ /* 0x000fe80008000009 */
[----:B---3--:R-:W-:Y:S04]  /*26700*/  STS.U8 [R45+UR9+0x200], R29 ;  /* 0x0002001d2d007988 */ /* 0x008fe80008000009 */
[----:B----4-:R-:W-:Y:S04]  /*26710*/  STS.U8 [R45+UR9+0x600], R51 ;  /* 0x000600332d007988 */ /* 0x010fe80008000009 */
[----:B------:R-:W-:Y:S04]  /*26720*/  STS.U8 [R45+UR9+0xa00], R57 ;  /* 0x000a00392d007988 */ /* 0x000fe80008000009 */
[----:B--2---:R-:W-:Y:S04]  /*26730*/  STS.U8 [R45+UR9+0xe00], R63 ;  /* 0x000e003f2d007988 */ /* 0x004fe80008000009 */
        /* <DEDUP_REMOVED lines=15> */
[----:B0-----:R-:W2:Y:S04]  /*26830*/  LDL.LU R4, [R1+0x12d8] ;  /* 0x0012d80001047983 */ /* 0x001ea80000300800 */
[----:B------:R-:W3:Y:S04]  /*26840*/  LDL.LU R51, [R1+0xea8] ;  /* 0x000ea80001337983 */ /* 0x000ee80000300800 */
[----:B------:R-:W4:Y:S04]  /*26850*/  LDL.LU R57, [R1+0xe94] ;  /* 0x000e940001397983 */ /* 0x000f280000300800 */
        /* <DEDUP_REMOVED lines=15> */
[----:B------:R-:W-:Y:S04]  /*26950*/  STS.U8 [R45+UR9+0x4e00], R92 ;  /* 0x004e005c2d007988 */ /* 0x000fe80008000009 */
[----:B------:R-:W-:Y:S04]  /*26960*/  STS.U8 [R45+UR9+0x5200], R86 ;  /* 0x005200562d007988 */ /* 0x000fe80008000009 */
[----:B------:R-:W-:Y:S04]  /*26970*/  STS.U8 [R45+UR9+0x5600], R79 ;  /* 0x0056004f2d007988 */ /* 0x000fe80008000009 */
[----:B------:R-:W-:Y:S04]  /*26980*/  STS.U8 [R45+UR9+0x5a00], R73 ;  /* 0x005a00492d007988 */ /* 0x000fe80008000009 */
[----:B------:R-:W-:Y:S01]  /*26990*/  STS.U8 [R45+UR9+0x5e00], R67 ;  /* 0x005e00432d007988 */ /* 0x000fe20008000009 */
[----:B------:R-:W-:-:S03]  /*269a0*/  LOP3.LUT R29, R35, 0x50, RZ, 0x3c, !PT ;  /* 0x00000050231d7812 */ /* 0x000fc600078e3cff */
        /* <DEDUP_REMOVED lines=9> */
[----:B---3--:R-:W-:Y:S04]  /*26a40*/  STS.U8 [R29+UR9+0x680], R51 ;  /* 0x000680331d007988 */ /* 0x008fe80008000009 */
[----:B----4-:R-:W-:Y:S04]  /*26a50*/  STS.U8 [R29+UR9+0xa80], R57 ;  /* 0x000a80391d007988 */ /* 0x010fe80008000009 */
        /* <DEDUP_REMOVED lines=33> */
[----:B------:R-:W2:Y:S01]  /*26c70*/  LDL.LU R85, [R1+0x38] ;  /* 0x0000380001557983 */ /* 0x000ea20000300800 */
        /* <DEDUP_REMOVED lines=18> */
[----:B--2---:R0:W-:Y:S04]  /*26da0*/  STS.U8 [R51+UR9+0xb00], R57 ;  /* 0x000b003933007988 */ /* 0x0041e80008000009 */
[----:B------:R1:W-:Y:S04]  /*26db0*/  STS.U8 [R51+UR9+0xf00], R63 ;  /* 0x000f003f33007988 */ /* 0x0003e80008000009 */
[----:B------:R2:W-:Y:S04]  /*26dc0*/  STS.U8 [R51+UR9+0x1300], R69 ;  /* 0x0013004533007988 */ /* 0x0005e80008000009 */
[----:B0-----:R-:W3:Y:S04]  /*26dd0*/  LDL.LU R57, [R1+0xeb4] ;  /* 0x000eb40001397983 */ /* 0x001ee80000300800 */
        /* <DEDUP_REMOVED lines=29> */
[----:B-1----:R-:W2:Y:S04]  /*26fb0*/  LDL.LU R3, [R1+0x12cc] ;  /* 0x0012cc0001037983 */ /* 0x002ea80000300800 */
        /* <DEDUP_REMOVED lines=28> */
[----:B------:R0:W-:Y:S02]  /*27180*/  STS.U8 [R40+UR9+0x3b80], R85 ;  /* 0x003b805528007988 */ /* 0x0001e40008000009 */
[----:B0-----:R-:W0:Y:S02]  /*27190*/  LDC R85, c[0x0][0x3a0] ;  /* 0x0000e800ff557b82 */ /* 0x001e240000000800 */
[----:B------:R1:W-:Y:S04]  /*271a0*/  STS.U8 [R40+UR9+0x3f80], R3 ;  /* 0x003f800328007988 */ /* 0x0003e80008000009 */
[----:B------:R2:W-:Y:S04]  /*271b0*/  STS.U8 [R40+UR9+0x4380], R2 ;  /* 0x0043800228007988 */ /* 0x0005e80008000009 */
[----:B------:R3:W-:Y:S04]  /*271c0*/  STS.U8 [R40+UR9+0x4780], R4 ;  /* 0x0047800428007988 */ /* 0x0007e80008000009 */
[----:B-1----:R1:W5:Y:S04]  /*271d0*/  LDL.LU R3, [R1+0x12c8] ;  /* 0x0012c80001037983 */ /* 0x0023680000300800 */
[----:B--2---:R1:W5:Y:S04]  /*271e0*/  LDL.LU R2, [R1+0x12c4] ;  /* 0x0012c40001027983 */ /* 0x0043680000300800 */
[----:B---3--:R1:W5:Y:S04]  /*271f0*/  LDL.LU R4, [R1+0x12c0] ;  /* 0x0012c00001047983 */ /* 0x0083680000300800 */
[----:B------:R2:W-:Y:S04]  /*27200*/  STS.U8 [R40+UR9+0x4b80], R5 ;  /* 0x004b800528007988 */ /* 0x0005e80008000009 */
[----:B--2---:R1:W5:Y:S04]  /*27210*/  LDL.LU R5, [R1+0x12bc] ;  /* 0x0012bc0001057983 */ /* 0x0043680000300800 */
[----:B------:R1:W-:Y:S04]  /*27220*/  STS.U8 [R40+UR9+0x4f80], R89 ;  /* 0x004f805928007988 */ /* 0x0003e80008000009 */
        /* <DEDUP_REMOVED lines=11> */
[----:B------:R1:W-:Y:S01]  /*272e0*/  STS.U8 [R40+UR9+0x7f80], R6 ;  /* 0x007f800628007988 */ /* 0x0003e20008000009 */
[----:B------:R2:W-:Y:S06]  /*272f0*/  MEMBAR.ALL.CTA ;  /* 0x0000000000007992 */ /* 0x0005ec0000008000 */
[----:B--2---:R-:W2:Y:S01]  /*27300*/  FENCE.VIEW.ASYNC.S ;  /* 0x00000000000073c6 */ /* 0x004ea20000000000 */
[----:B0-----:R-:W-:Y:S01]  /*27310*/  VIADD R85, R85, 0x7f ;  /* 0x0000007f55557836 */ /* 0x001fe20000000000 */
[----:B--2---:R-:W-:Y:S01]  /*27320*/  BAR.SYNC.DEFER_BLOCKING 0x0 ;  /* 0x0000000000007b1d */ /* 0x004fe20000010000 */
[----:B------:R-:W-:-:S04]  /*27330*/  ISETP.NE.U32.AND P0, PT, RZ, UR7, PT ;  /* 0x00000007ff007c0c */ /* 0x000fc8000bf05070 */
[C---:B------:R-:W-:Y:S02]  /*27340*/  ISETP.LT.OR P1, PT, R85.reuse, 0x80, P0 ;  /* 0x000000805500780c */ /* 0x040fe40000721670 */
[----:B------:R-:W-:-:S11]  /*27350*/  ISETP.GE.AND P3, PT, R85, 0x100, PT ;  /* 0x000001005500780c */ /* 0x000fd60003f66270 */
[----:B-1----:R-:W-:Y:S05]  /*27360*/  @P1 BRA `(.L_x_6) ;  /* 0x0000000000841947 */ /* 0x002fea0003800000 */
[----:B------:R-:W-:Y:S02]  /*27370*/  UIADD3 UR4, UPT, UPT, UR9, 0x10000, URZ ;  /* 0x0001000009047890 */ /* 0x000fe4000fffe0ff */
[----:B------:R-:W-:Y:S02]  /*27380*/  USHF.R.U32.HI UR14, URZ, 0x4, UR9 ;  /* 0x00000004ff0e7899 */ /* 0x000fe40008011609 */
[----:B------:R-:W-:Y:S02]  /*27390*/  USHF.R.U32.HI UR4, URZ, 0x4, UR4 ;  /* 0x00000004ff047899 */ /* 0x000fe40008011604 */
[----:B------:R-:W-:Y:S02]  /*273a0*/  USGXT.U32 UR14, UR14, 0xe ;  /* 0x0000000e0e0e789a */ /* 0x000fe40008000000 */
[----:B------:R-:W-:Y:S02]  /*273b0*/  USGXT.U32 UR12, UR4, 0xe ;  /* 0x0000000e040c789a */ /* 0x000fe40008000000 */
[----:B------:R-:W-:-:S02]  /*273c0*/  UIADD3 UR28, UP2, UPT, UR14, 0x2, URZ ;  /* 0x000000020e1c7890 */ /* 0x000fc4000ff5e0ff */
[----:B------:R-:W-:Y:S01]  /*273d0*/  UIADD3 UR26, UP1, UPT, UR12, 0x100, URZ ;  /* 0x000001000c1a7890 */ /* 0x000fe2000ff3e0ff */
[----:B------:R-:W-:Y:S01]  /*273e0*/  UMOV UR4, URZ ;  /* 0x000000ff00047c82 */ /* 0x000fe20008000000 */
[----:B------:R-:W-:Y:S01]  /*273f0*/  UMOV UR30, 0x0 ;  /* 0x00000000001e7882 */ /* 0x000fe20000000000 */
[----:B------:R-:W-:Y:S02]  /*27400*/  UIADD3.X UR29, UPT, UPT, UR4, 0x40004040, URZ, UP2, !UPT ;  /* 0x40004040041d7890 */ /* 0x000fe400097fe4ff */
[----:B------:R-:W-:Y:S02]  /*27410*/  UIADD3.X UR27, UPT, UPT, UR4, 0x40004040, URZ, UP1, !UPT ;  /* 0x40004040041b7890 */ /* 0x000fe40008ffe4ff */
[----:B------:R-:W-:Y:S02]  /*27420*/  UIADD3.64 UR20, UPT, UPT, UR28, 0x2, URZ ;  /* 0x000000021c147897 */ /* 0x000fe4000fffe0ff */
[----:B------:R-:W-:Y:S02]  /*27430*/  UIADD3.64 UR16, UPT, UPT, UR26, 0x100, URZ ;  /* 0x000001001a107897 */ /* 0x000fe4000fffe0ff */
[----:B------:R-:W-:-:S02]  /*27440*/  UIADD3.64 UR24, UPT, UPT, UR28, 0x4, URZ ;  /* 0x000000041c187897 */ /* 0x000fc4000fffe0ff */
[----:B------:R-:W-:Y:S01]  /*27450*/  UIADD3.64 UR22, UPT, UPT, UR26, 0x200, URZ ;  /* 0x000002001a167897 */ /* 0x000fe2000fffe0ff */
[----:B------:R-:W-:Y:S01]  /*27460*/  UMOV UR31, 0x8408010 ;  /* 0x08408010001f7882 */ /* 0x000fe20000000000 */
[----:B------:R-:W-:Y:S01]  /*27470*/  UMOV UR15, 0x40004040 ;  /* 0x40004040000f7882 */ /* 0x000fe20000000000 */
[----:B------:R-:W-:Y:S01]  /*27480*/  UMOV UR13, 0x40004040 ;  /* 0x40004040000d7882 */ /* 0x000fe20000000000 */
[----:B------:R-:W-:Y:S01]  /*27490*/  UMOV UR32, 0x0 ;  /* 0x0000000000207882 */ /* 0x000fe20000000000 */
[----:B------:R-:W-:Y:S01]  /*274a0*/  UMOV UR33, 0x8408010 ;  /* 0x0840801000217882 */ /* 0x000fe20000000000 */
[----:B------:R-:W-:Y:S01]  /*274b0*/  UMOV UR34, 0x0 ;  /* 0x0000000000227882 */ /* 0x000fe20000000000 */
[----:B------:R-:W-:Y:S01]  /*274c0*/  UMOV UR35, 0x8408010 ;  /* 0x0840801000237882 */ /* 0x000fe20000000000 */
[----:B------:R-:W-:Y:S01]  /*274d0*/  UMOV UR4, UR6 ;  /* 0x0000000600047c82 */ /* 0x000fe20008000000 */
[----:B------:R-:W-:Y:S01]  /*274e0*/  UMOV UR5, URZ ;  /* 0x000000ff00057c82 */ /* 0x000fe20008000000 */
[----:B------:R0:W-:Y:S01]  /*274f0*/  UTCQMMA gdesc[UR12], gdesc[UR14], tmem[UR8], tmem[UR30], idesc[UR31], !UPT ;  /* 0x00ff1e0e0c0075ea */ /* 0x0001e2000f800308 */
[----:B------:R-:W-:Y:S01]  /*27500*/  UMOV UR36, 0x0 ;  /* 0x0000000000247882 */ /* 0x000fe20000000000 */
[----:B------:R-:W-:Y:S01]  /*27510*/  UMOV UR37, 0x8408010 ;  /* 0x0840801000257882 */ /* 0x000fe20000000000 */
[----:B------:R0:W-:Y:S01]  /*27520*/  UTCQMMA gdesc[UR26], gdesc[UR28], tmem[UR8], tmem[UR32], idesc[UR33], UPT ;  /* 0x00ff201c1a0075ea */ /* 0x0001e2000b800308 */
[----:B------:R-:W-:Y:S01]  /*27530*/  UMOV UR4, UR4 ;  /* 0x0000000400047c82 */ /* 0x000fe20008000000 */
[----:B------:R0:W-:Y:S01]  /*27540*/  UTCQMMA gdesc[UR16], gdesc[UR20], tmem[UR8], tmem[UR34], idesc[UR35], UPT ;  /* 0x00ff2214100075ea */ /* 0x0001e2000b800308 */
[----:B------:R0:W-:Y:S01]  /*27550*/  UTCQMMA gdesc[UR22], gdesc[UR24], tmem[UR8], tmem[UR36], idesc[UR37], UPT ;  /* 0x00ff2418160075ea */ /* 0x0001e2000b800308 */
[----:B------:R0:W-:Y:S01]  /*27560*/  UTCBAR [UR4], URZ ;  /* 0x000000ff040073e9 */ /* 0x0001e200080000ff */
[----:B------:R-:W-:Y:S01]  /*27570*/  NOP ;  /* 0x0000000000007918 */ /* 0x000fe20000000000 */
.L_x_6:
[----:B0-----:R-:W-:Y:S01]  /*27580*/  UMOV UR4, URZ ;  /* 0x000000ff00047c82 */ /* 0x001fe20008000000 */
[----:B------:R-:W-:Y:S05]  /*27590*/  @!P3 BRA `(.L_x_7) ;  /* 0x00000154006cb947 */ /* 0x000fea0003800000 */
[----:B------:R-:W-:Y:S01]  /*275a0*/  SHF.R.S32.HI R6, RZ, 0x1f, R85 ;  /* 0x0000001fff067819 */ /* 0x000fe20000011455 */
[----:B------:R-:W-:Y:S01]  /*275b0*/  UIADD3 UR4, UPT, UPT, UR9, 0x14000, URZ ;  /* 0x0001400009047890 */ /* 0x000fe2000fffe0ff */
[----:B-----5:R-:W-:Y:S01]  /*275c0*/  IMAD.SHL.U32 R4, R4, 0x80, RZ ;  /* 0x0000008004047824 */ /* 0x020fe200078e00ff */
[----:B------:R-:W-:Y:S01]  /*275d0*/  UIADD3 UR5, UPT, UPT, UR9, 0x8000, URZ ;  /* 0x0000800009057890 */ /* 0x000fe2000fffe0ff */
[----:B------:R-:W-:Y:S01]  /*275e0*/  LEA.HI R6, R6, R85, RZ, 0x7 ;  /* 0x0000005506067211 */ /* 0x000fe200078f38ff */
[----:B------:R-:W-:Y:S01]  /*275f0*/  USHF.R.U32.HI UR4, URZ, 0x4, UR4 ;  /* 0x00000004ff047899 */ /* 0x000fe20008011604 */
[----:B------:R-:W-:Y:S01]  /*27600*/  IMAD.SHL.U32 R5, R5, 0x80, RZ ;  /* 0x0000008005057824 */ /* 0x000fe200078e00ff */
[----:B------:R-:W-:Y:S01]  /*27610*/  USHF.R.U32.HI UR5, URZ, 0x4, UR5 ;  /* 0x00000004ff057899 */ /* 0x000fe20008011605 */
[----:B------:R-:W-:Y:S01]  /*27620*/  SHF.R.S32.HI R6, RZ, 0x7, R6 ;  /* 0x00000007ff067819 */ /* 0x000fe20000011406 */
[----:B------:R-:W-:Y:S01]  /*27630*/  USGXT.U32 UR12, UR4, 0xe ;  /* 0x0000000e040c789a */ /* 0x000fe20008000000 */
[----:B------:R-:W-:Y:S01]  /*27640*/  IMAD.MOV.U32 R7, RZ, RZ, RZ ;  /* 0x000000ffff077224 */ /* 0x000fe200078e00ff */
[----:B------:R-:W-:Y:S01]  /*27650*/  USGXT.U32 UR14, UR5, 0xe ;  /* 0x0000000e050e789a */ /* 0x000fe20008000000 */
[----:B------:R-:W-:Y:S01]  /*27660*/  VIMNMX R6, PT, PT, R6, 0x2, !PT ;  /* 0x0000000206067848 */ /* 0x000fe20007fe0100 */
[----:B------:R-:W-:Y:S01]  /*27670*/  UIADD3 UR30, UP1, UPT, UR12, 0x100, URZ ;  /* 0x000001000c1e7890 */ /* 0x000fe2000ff3e0ff */
[----:B------:R-:W-:Y:S01]  /*27680*/  SHF.R.S32.HI R8, RZ, 0x1f, R4 ;  /* 0x0000001fff087819 */ /* 0x000fe20000011404 */
[----:B------:R-:W-:-:S02]  /*27690*/  UIADD3 UR28, UP2, UPT, UR14, 0x2, URZ ;  /* 0x000000020e1c7890 */ /* 0x000fc4000ff5e0ff */
[----:B------:R-:W-:Y:S01]  /*276a0*/  VIADD R6, R6, 0xfffffffe ;  /* 0xfffffffe06067836 */ /* 0x000fe20000000000 */
[----:B------:R-:W-:Y:S01]  /*276b0*/  UMOV UR4, URZ ;  /* 0x000000ff00047c82 */ /* 0x000fe20008000000 */
[----:B------:R-:W-:Y:S01]  /*276c0*/  UMOV UR5, URZ ;  /* 0x000000ff00057c82 */ /* 0x000fe20008000000 */
[----:B------:R-:W-:Y:S02]  /*276d0*/  UIADD3.X UR31, UPT, UPT, UR4, 0x40004040, URZ, UP1, !UPT ;  /* 0x40004040041f7890 */ /* 0x000fe40008ffe4ff */
[----:B------:R0:W-:Y:S01]  /*276e0*/  STL [R1+0xdd4], R6 ;  /* 0x000dd40601007387 */ /* 0x0001e20000100800 */
[----:B------:R-:W-:Y:S01]  /*276f0*/  UIADD3.X UR29, UPT, UPT, UR5, 0x40004040, URZ, UP2, !UPT ;  /* 0x40004040051d7890 */ /* 0x000fe200097fe4ff */
[----:B------:R-:W-:Y:S02]  /*27700*/  UMOV UR11, 0x1 ;  /* 0x00000001000b7882 */ /* 0x000fe40000000000 */
[----:B------:R1:W-:Y:S01]  /*27710*/  STL [R1+0xdcc], RZ ;  /* 0x000dccff01007387 */ /* 0x0003e20000100800 */
[----:B------:R-:W-:-:S02]  /*27720*/  UIADD3.64 UR20, UPT, UPT, UR30, 0x100, URZ ;  /* 0x000001001e147897 */ /* 0x000fc4000fffe0ff */
[----:B------:R-:W-:Y:S02]  /*27730*/  UIADD3.64 UR22, UPT, UPT, UR28, 0x2, URZ ;  /* 0x000000021c167897 */ /* 0x000fe4000fffe0ff */
[----:B------:R-:W-:Y:S01]  /*27740*/  UIADD3.64 UR24, UPT, UPT, UR30, 0x200, URZ ;  /* 0x000002001e187897 */ /* 0x000fe2000fffe0ff */
[----:B0-----:R-:W-:Y:S01]  /*27750*/  SHF.R.S32.HI R6, RZ, 0x1f, R5 ;  /* 0x0000001fff067819 */ /* 0x001fe20000011405 */
[----:B------:R-:W-:-:S12]  /*27760*/  UIADD3.64 UR26, UPT, UPT, UR28, 0x4, URZ ;  /* 0x000000041c1a7897 */ /* 0x000fd8000fffe0ff */
.L_x_10:
[----:B------:R-:W2:Y:S01]  /*27770*/  LDL R9, [R1+0xdcc] ;  /* 0x000dcc0001097983 */ /* 0x000ea20000100800 */
[----:B------:R-:W-:Y:S01]  /*27780*/  IMAD.U32 R7, R7, -0x80000000, RZ ;  /* 0x8000000007077824 */ /* 0x000fe200078e00ff */
[----:B0-----:R-:W0:Y:S02]  /*27790*/  LDC R12, c[0x0][0x3a0] ;  /* 0x0000e800ff0c7b82 */ /* 0x001e240000000800 */
[----:B------:R-:W3:Y:S01]  /*277a0*/  LDL.LU R8, [R1+0x1d8] ;  /* 0x0001d80001087983 */ /* 0x000ee20000300800 */
[----:B------:R-:W4:Y:S01]  /*277b0*/  SYNCS.PHASECHK.TRANS64.TRYWAIT P1, [UR6], R7 ;  /* 0x00000007ff0075a7 */ /* 0x000f220008021106 */
[----:B--2---:R-:W-:Y:S01]  /*277c0*/  VIADD R9, R9, 0x1 ;  /* 0x0000000109097836 */ /* 0x004fe20000000000 */
[----:B---3-5:R-:W-:-:S04]  /*277d0*/  IADD3 R8, P5, PT, R4, R8, RZ ;  /* 0x0000000804087210 */ /* 0x028fc80007fbe0ff */
[----:B------:R2:W-:Y:S01]  /*277e0*/  STL [R1+0xdd0], R9 ;  /* 0x000dd00901007387 */ /* 0x0005e20000100800 */
[----:B0-----:R-:W-:-:S03]  /*277f0*/  IMAD R12, R9, -0x80, R12 ;  /* 0xffffff80090c7824 */ /* 0x001fc600078e020c */
[----:B------:R2:W-:Y:S02]  /*27800*/  STL [R1+0x1d8], R8 ;  /* 0x0001d80801007387 */ /* 0x0005e40000100800 */
[----:B------:R-:W-:Y:S01]  /*27810*/  ISETP.GT.AND P3, PT, R12, 0x1, PT ;  /* 0x000000010c00780c */ /* 0x000fe20003f64270 */
[----:B----4-:R-:W-:-:S12]  /*27820*/  @!P1 BRA `(.L_x_8) ;  /* 0x000001f8001c9947 */ /* 0x010fd80003800000 */
.L_x_16:
[----:B--2---:R-:W2:Y:S04]  /*27830*/  LDL.LU R9, [R1+0x1d4] ;  /* 0x0001d40001097983 */ /* 0x004ea80000300800 */
[----:B------:R-:W3:Y:S04]  /*27840*/  LDL R8, [R1+0x1d8] ;  /* 0x0001d80001087983 */ /* 0x000ee80000100800 */
[----:B------:R-:W-:Y:S04]  /*27850*/  STL [R1+0x15f8], R51 ;  /* 0x0015f83301007387 */ /* 0x000fe80000100800 */
[----:B------:R-:W-:Y:S04]  /*27860*/  STL [R1+0x1604], R51 ;  /* 0x0016043301007387 */ /* 0x000fe80000100800 */
[----:B------:R-:W-:Y:S04]  /*27870*/  STL [R1+0x15e8], R50 ;  /* 0x0015e83201007387 */ /* 0x000fe80000100800 */
[----:B------:R-:W-:Y:S04]  /*27880*/  STL [R1+0x15ec], R50 ;  /* 0x0015ec3201007387 */ /* 0x000fe80000100800 */
[----:B------:R0:W-:Y:S04]  /*27890*/  STL [R1+0x1608], R50 ;  /* 0x0016083201007387 */ /* 0x0001e80000100800 */
[----:B0-----:R-:W4:Y:S04]  /*278a0*/  LDL.LU R50, [R1+0x1e4] ;  /* 0x0001e40001327983 */ /* 0x001f280000300800 */
[----:B------:R-:W-:Y:S04]  /*278b0*/  STL [R1+0x15d8], R11 ;  /* 0x0015d80b01007387 */ /* 0x000fe80000100800 */
[----:B------:R-:W-:Y:S04]  /*278c0*/  STL [R1+0x15e4], R11 ;  /* 0x0015e40b01007387 */ /* 0x000fe80000100800 */
[----:B------:R0:W-:Y:S04]  /*278d0*/  STL [R1+0x15fc], R11 ;  /* 0x0015fc0b01007387 */ /* 0x0001e80000100800 */
[----:B0-----:R-:W2:Y:S04]  /*278e0*/  LDL.LU R11, [R1+0x1e8] ;  /* 0x0001e800010b7983 */ /* 0x001ea80000300800 */
[----:B------:R-:W-:Y:S04]  /*278f0*/  STL [R1+0x15d0], R45 ;  /* 0x0015d02d01007387 */ /* 0x000fe80000100800 */
[----:B------:R-:W-:Y:S04]  /*27900*/  STL [R1+0x15f0], R45 ;  /* 0x0015f02d01007387 */ /* 0x000fe80000100800 */
[----:B------:R0:W-:Y:S04]  /*27910*/  STL [R1+0x15f4], R45 ;  /* 0x0015f42d01007387 */ /* 0x0001e80000100800 */
[----:B0-----:R-:W2:Y:S04]  /*27920*/  LDL.LU R45, [R1+0x1f0] ;  /* 0x0001f000012d7983 */ /* 0x001ea80000300800 */
[----:B--2---:R-:W-:Y:S04]  /*27930*/  STL [R1+0x160c], R45 ;  /* 0x00160c2d01007387 */ /* 0x004fe80000100800 */
[----:B------:R-:W-:Y:S04]  /*27940*/  STL [R1+0x15cc], R46 ;  /* 0x0015cc2e01007387 */ /* 0x000fe80000100800 */
[----:B------:R-:W-:Y:S04]  /*27950*/  STL [R1+0x15d4], R46 ;  /* 0x0015d42e01007387 */ /* 0x000fe80000100800 */
[----:B------:R-:W-:Y:S04]  /*27960*/  STL [R1+0x15dc], R46 ;  /* 0x0015dc2e01007387 */ /* 0x000fe80000100800 */
[----:B------:R-:W-:Y:S04]  /*27970*/  STL [R1+0x1600], R46 ;  /* 0x0016002e01007387 */ /* 0x000fe80000100800 */
[----:B------:R0:W-:Y:S04]  /*27980*/  STL [R1+0x1610], R46 ;  /* 0x0016102e01007387 */ /* 0x0001e80000100800 */
[----:B0-----:R-:W2:Y:S01]  /*27990*/  LDL.LU R46, [R1+0x1e0] ;  /* 0x0001e000012e7983 */ /* 0x001ea20000300800 */
[----:B------:R-:W-:-:S02]  /*279a0*/  ISETP.GT.AND P4, PT, R12, 0x2, PT ;  /* 0x000000020c00780c */ /* 0x000fc40003f84270 */
[----:B------:R-:W-:Y:S01]  /*279b0*/  ISETP.GT.AND P1, PT, R12, 0x3, PT ;  /* 0x000000030c00780c */ /* 0x000fe20003f24270 */
        /* <DEDUP_REMOVED lines=75> */
[----:B--2---:R-:W-:-:S03]  /*27e70*/  IADD3 R46, P6, PT, R4, R46, RZ ;  /* 0x0000002e042e7210 */ /* 0x004fc60007fde0ff */
[----:B------:R-:W-:Y:S04]  /*27e80*/  STL [R1+0x14a0], R48 ;  /* 0x0014a03001007387 */ /* 0x000fe80000100800 */
[----:B------:R0:W-:Y:S04]  /*27e90*/  STL [R1+0x149c], R49 ;  /* 0x00149c3101007387 */ /* 0x0001e80000100800 */
[----:B------:R-:W-:Y:S04]  /*27ea0*/  STL [R1+0x1498], R52 ;  /* 0x0014983401007387 */ /* 0x000fe80000100800 */
[----:B------:R-:W-:Y:S01]  /*27eb0*/  STL [R1+0x1494], R53 ;  /* 0x0014943501007387 */ /* 0x000fe20000100800 */
[----:B0-----:R-:W-:-:S03]  /*27ec0*/  PRMT R49, RZ, 0x7610, R49 ;  /* 0x00007610ff317816 */ /* 0x001fc60000000031 */
[----:B------:R0:W-:Y:S04]  /*27ed0*/  STL [R1+0x1490], R55 ;  /* 0x0014903701007387 */ /* 0x0001e80000100800 */
[----:B------:R-:W-:Y:S04]  /*27ee0*/  STL [R1+0x148c], R57 ;  /* 0x00148c3901007387 */ /* 0x000fe80000100800 */
[----:B------:R-:W-:Y:S01]  /*27ef0*/  STL [R1+0x1488], R59 ;  /* 0x0014883b01007387 */ /* 0x000fe20000100800 */
[----:B0-----:R-:W-:-:S03]  /*27f00*/  SHF.R.S32.HI R55, RZ, 0x1f, R4 ;  /* 0x0000001fff377819 */ /* 0x001fc60000011404 */
[----:B------:R-:W-:Y:S02]  /*27f10*/  STL [R1+0x1484], R61 ;  /* 0x0014843d01007387 */ /* 0x000fe40000100800 */
[----:B------:R-:W-:Y:S02]  /*27f20*/  IMAD.X R9, R55, 0x1, R9, P5 ;  /* 0x0000000137097824 */ /* 0x000fe400028e0609 */
        /* <DEDUP_REMOVED lines=23> */
[----:B------:R-:W2:Y:S04]  /*280a0*/  LDL.LU R7, [R1+0x1f8] ;  /* 0x0001f80001077983 */ /* 0x000ea80000300800 */
[----:B------:R1:W-:Y:S04]  /*280b0*/  STL [R1+0x1e0], R46 ;  /* 0x0001e02e01007387 */ /* 0x0003e80000100800 */
[----:B------:R-:W2:Y:S04]  /*280c0*/  LDL.LU R91, [R1+0x200] ;  /* 0x00020000015b7983 */ /* 0x000ea80000300800 */
[----:B------:R-:W-:Y:S04]  /*280d0*/  STL [R1+0x1e8], R11 ;  /* 0x0001e80b01007387 */ /* 0x000fe80000100800 */
[----:B---3--:R3:W2:Y:S04]  /*280e0*/  @P3 LDG.E.U8 R49, desc[UR18][R8.64] ;  /* 0x0000001208313981 */ /* 0x0086a8000c1e1100 */
[----:B0-----:R-:W2:Y:S01]  /*280f0*/  LDL.LU R9, [R1+0x1dc] ;  /* 0x0001dc0001097983 */ /* 0x001ea20000300800 */
[----:B------:R-:W-:Y:S01]  /*28100*/  PRMT R45, RZ, 0x7610, R45 ;  /* 0x00007610ff2d7816 */ /* 0x000fe2000000002d */
[----:B---3--:R-:W-:Y:S01]  /*28110*/  @P4 IMAD.MOV.U32 R8, RZ, RZ, R46 ;  /* 0x000000ffff084224 */ /* 0x008fe200078e002e */
[----:B------:R-:W-:Y:S01]  /*28120*/  PRMT R51, RZ, 0x7610, R51 ;  /* 0x00007610ff337816 */ /* 0x000fe20000000033 */
[C---:B----4-:R-:W-:Y:S01]  /*28130*/  IMAD.X R50, R55.reuse, 0x1, R50, P5 ;  /* 0x0000000137327824 */ /* 0x050fe200028e0632 */
[----:B------:R-:W-:Y:S01]  /*28140*/  ISETP.GT.AND P3, PT, R12, 0x4, PT ;  /* 0x000000040c00780c */ /* 0x000fe20003f64270 */
[----:B--2---:R-:W-:-:S05]  /*28150*/  IMAD.X R9, R55, 0x1, R9, P6 ;  /* 0x0000000137097824 */ /* 0x004fca00030e0609 */
[----:B------:R0:W2:Y:S04]  /*28160*/  @P4 LDG.E.U8 R45, desc[UR18][R8.64] ;  /* 0x00000012082d4981 */ /* 0x0000a8000c1e1100 */
[----:B------:R3:W-:Y:S04]  /*28170*/  STL [R1+0x1dc], R9 ;  /* 0x0001dc0901007387 */ /* 0x0007e80000100800 */
[----:B-1----:R-:W4:Y:S01]  /*28180*/  LDL.LU R46, [R1+0x1610] ;  /* 0x00161000012e7983 */ /* 0x002f220000300800 */
[----:B0-----:R-:W-:-:S03]  /*28190*/  @P1 IMAD.MOV.U32 R8, RZ, RZ, R11 ;  /* 0x000000ffff081224 */ /* 0x001fc600078e000b */
[----:B------:R-:W-:Y:S01]  /*281a0*/  STL [R1+0x1e4], R50 ;  /* 0x0001e43201007387 */ /* 0x000fe20000100800 */
[----:B---3--:R-:W-:-:S05]  /*281b0*/  IMAD.MOV.U32 R9, RZ, RZ, R50 ;  /* 0x000000ffff097224 */ /* 0x008fca00078e0032 */
[----:B------:R-:W3:Y:S04]  /*281c0*/  @P1 LDG.E.U8 R51, desc[UR18][R8.64] ;  /* 0x0000001208331981 */ /* 0x000ee8000c1e1100 */
[----:B--2---:R0:W-:Y:S04]  /*281d0*/  STL [R1+0x1a8], R45 ;  /* 0x0001a82d01007387 */ /* 0x0041e80000100800 */
[----:B0-----:R-:W2:Y:S04]  /*281e0*/  LDL.LU R45, [R1+0x160c] ;  /* 0x00160c00012d7983 */ /* 0x001ea80000300800 */
[----:B------:R-:W4:Y:S04]  /*281f0*/  LDL.LU R50, [R1+0x1608] ;  /* 0x0016080001327983 */ /* 0x000f280000300800 */
[----:B------:R-:W4:Y:S04]  /*28200*/  LDL.LU R11, [R1+0x1fc] ;  /* 0x0001fc00010b7983 */ /* 0x000f280000300800 */
[----:B---3--:R0:W-:Y:S04]  /*28210*/  STL [R1+0x1a4], R51 ;  /* 0x0001a43301007387 */ /* 0x0081e80000100800 */
[----:B0-----:R-:W3:Y:S01]  /*28220*/  LDL.LU R51, [R1+0x1604] ;  /* 0x0016040001337983 */ /* 0x001ee20000300800 */
[----:B--2---:R-:W-:-:S05]  /*28230*/  IADD3 R45, P5, PT, R4, R45, RZ ;  /* 0x0000002d042d7210 */ /* 0x004fca0007fbe0ff */
[----:B------:R0:W-:Y:S04]  /*28240*/  STL [R1+0x1f0], R45 ;  /* 0x0001f02d01007387 */ /* 0x0001e80000100800 */
[----:B------:R-:W2:Y:S01]  /*28250*/  LDL.LU R8, [R1+0x1ec] ;  /* 0x0001ec0001087983 */ /* 0x000ea20000300800 */
[----:B------:R-:W-:-:S03]  /*28260*/  IMAD.MOV.U32 R9, RZ, RZ, R45 ;  /* 0x000000ffff097224 */ /* 0x000fc600078e002d */
[----:B0-----:R-:W3:Y:S01]  /*28270*/  LDL.LU R45, [R1+0x208] ;  /* 0x00020800012d7983 */ /* 0x001ee20000300800 */
[----:B----4-:R-:W-:Y:S02]  /*28280*/  PRMT R50, RZ, 0x7610, R50 ;  /* 0x00007610ff327816 */ /* 0x010fe40000000032 */
[----:B------:R-:W-:Y:S01]  /*28290*/  IADD3 R7, P6, PT, R4, R7, RZ ;  /* 0x0000000704077210 */ /* 0x000fe20007fde0ff */
[----:B--2---:R-:W-:-:S05]  /*282a0*/  IMAD.X R8, R55, 0x1, R8, P5 ;  /* 0x0000000137087824 */ /* 0x004fca00028e0608 */
[-C--:B------:R-:W-:Y:S01]  /*282b0*/  @P3 LOP3.LUT R9, R9, R8.reuse, RZ, 0x3c, !PT ;  /* 0x0000000809093212 */ /* 0x080fe200078e3cff */
[----:B------:R0:W-:Y:S03]  /*282c0*/  STL [R1+0x1ec], R8 ;  /* 0x0001ec0801007387 */ /* 0x0001e60000100800 */
[----:B0-----:R-:W-:-:S04]  /*282d0*/  @P3 LOP3.LUT R8, R9, R8, RZ, 0x3c, !PT ;  /* 0x0000000809083212 */ /* 0x001fc800078e3cff */
[----:B------:R-:W-:Y:S01]  /*282e0*/  @P3 LOP3.LUT R9, R9, R8, RZ, 0x3c, !PT ;  /* 0x0000000809093212 */ /* 0x000fe200078e3cff */
[----:B------:R0:W-:Y:S04]  /*282f0*/  STL [R1+0x1f8], R7 ;  /* 0x0001f80701007387 */ /* 0x0001e80000100800 */
[----:B------:R1:W2:Y:S04]  /*28300*/  @P3 LDG.E.U8 R50, desc[UR18][R8.64] ;  /* 0x0000001208323981 */ /* 0x0002a8000c1e1100 */
[----:B------:R-:W4:Y:S01]  /*28310*/  LDL.LU R8, [R1+0x1f4] ;  /* 0x0001f40001087983 */ /* 0x000f220000300800 */
[----:B------:R-:W-:Y:S01]  /*28320*/  ISETP.GT.AND P4, PT, R12, 0x5, PT ;  /* 0x000000050c00780c */ /* 0x000fe20003f84270 */
[----:B-1----:R-:W-:Y:S01]  /*28330*/  IMAD.MOV.U32 R9, RZ, RZ, R7 ;  /* 0x000000ffff097224 */ /* 0x002fe200078e0007 */
[----:B------:R-:W-:Y:S01]  /*28340*/  IADD3 R91, P5, PT, R4, R91, RZ ;  /* 0x0000005b045b7210 */ /* 0x000fe20007fbe0ff */
[----:B0-----:R-:W4:Y:S01]  /*28350*/  LDL.LU R7, [R1+0x210] ;  /* 0x0002100001077983 */ /* 0x001f220000300800 */
[----:B------:R-:W-:-:S03]  /*28360*/  ISETP.GT.AND P1, PT, R12, 0x6, PT ;  /* 0x000000060c00780c */ /* 0x000fc60003f24270 */
[----:B------:R-:W-:Y:S01]  /*28370*/  STL [R1+0x200], R91 ;  /* 0x0002005b01007387 */ /* 0x000fe20000100800 */
[----:B------:R-:W-:Y:S01]  /*28380*/  PRMT R46, RZ, 0x7610, R46 ;  /* 0x00007610ff2e7816 */ /* 0x000fe2000000002e */
[C---:B------:R-:W-:Y:S01]  /*28390*/  IMAD.X R11, R55.reuse, 0x1, R11, P5 ;  /* 0x00000001370b7824 */ /* 0x040fe200028e060b */
[----:B---3--:R-:W-:Y:S01]  /*283a0*/  PRMT R51, RZ, 0x7610, R51 ;  /* 0x00007610ff337816 */ /* 0x008fe20000000033 */
[----:B--2---:R0:W-:Y:S01]  /*283b0*/  STL [R1+0x1a0], R50 ;  /* 0x0001a03201007387 */ /* 0x0041e20000100800 */
[----:B----4-:R-:W-:-:S03]  /*283c0*/  IMAD.X R8, R55, 0x1, R8, P6 ;  /* 0x0000000137087824 */ /* 0x010fc600030e0608 */
[----:B0-----:R-:W2:Y:S02]  /*283d0*/  LDL.LU R50, [R1+0x218] ;  /* 0x0002180001327983 */ /* 0x001ea40000300800 */
[-C--:B------:R-:W-:Y:S02]  /*283e0*/  @P4 LOP3.LUT R9, R9, R8.reuse, RZ, 0x3c, !PT ;  /* 0x0000000809094212 */ /* 0x080fe400078e3cff */
[----:B------:R0:W-:Y:S02]  /*283f0*/  STL [R1+0x1f4], R8 ;  /* 0x0001f40801007387 */ /* 0x0001e40000100800 */
[----:B0-----:R-:W-:-:S04]  /*28400*/  @P4 LOP3.LUT R8, R9, R8, RZ, 0x3c, !PT ;  /* 0x0000000809084212 */ /* 0x001fc800078e3cff */
[----:B------:R-:W-:-:S05]  /*28410*/  @P4 LOP3.LUT R9, R9, R8, RZ, 0x3c, !PT ;  /* 0x0000000809094212 */ /* 0x000fca00078e3cff */
[----:B------:R0:W3:Y:S02]  /*28420*/  @P4 LDG.E.U8 R46, desc[UR18][R8.64] ;  /* 0x00000012082e4981 */ /* 0x0000e4000c1e1100 */
[----:B0-----:R-:W-:Y:S02]  /*28430*/  IMAD.MOV.U32 R9, RZ, RZ, R11 ;  /* 0x000000ffff097224 */ /* 0x001fe400078e000b */
[----:B------:R-:W-:-:S05]  /*28440*/  @P1 IMAD.MOV.U32 R8, RZ, RZ, R91 ;  /* 0x000000ffff081224 */ /* 0x000fca00078e005b */
[----:B------:R-:W4:Y:S01]  /*28450*/  @P1 LDG.E.U8 R51, desc[UR18][R8.64] ;  /* 0x0000001208331981 */ /* 0x000f22000c1e1100 */
[----:B------:R-:W-:-:S03]  /*28460*/  IADD3 R45, P5, PT, R4, R45, RZ ;  /* 0x0000002d042d7210 */ /* 0x000fc60007fbe0ff */
[----:B------:R-:W-:Y:S04]  /*28470*/  STL [R1+0x1fc], R11 ;  /* 0x0001fc0b01007387 */ /* 0x000fe80000100800 */
[----:B---3--:R0:W-:Y:S04]  /*28480*/  STL [R1+0x19c], R46 ;  /* 0x00019c2e01007387 */ /* 0x0081e80000100800 */
[----:B0-----:R-:W3:Y:S04]  /*28490*/  LDL.LU R46, [R1+0x1600] ;  /* 0x00160000012e7983 */ /* 0x001ee80000300800 */
[----:B------:R-:W2:Y:S04]  /*284a0*/  LDL.LU R11, [R1+0x15fc] ;  /* 0x0015fc00010b7983 */ /* 0x000ea80000300800 */
[----:B------:R-:W3:Y:S04]  /*284b0*/  LDL.LU R91, [R1+0x214] ;  /* 0x00021400015b7983 */ /* 0x000ee80000300800 */
[----:B----4-:R0:W-:Y:S04]  /*284c0*/  STL [R1+0x198], R51 ;  /* 0x0001983301007387 */ /* 0x0101e80000100800 */
[----:B0-----:R-:W4:Y:S04]  /*284d0*/  LDL.LU R51, [R1+0x15f8] ;  /* 0x0015f80001337983 */ /* 0x001f280000300800 */
[----:B------:R0:W-:Y:S04]  /*284e0*/  STL [R1+0x208], R45 ;  /* 0x0002082d01007387 */ /* 0x0001e80000100800 */
[----:B------:R-:W3:Y:S01]  /*284f0*/  LDL.LU R8, [R1+0x204] ;  /* 0x0002040001087983 */ /* 0x000ee20000300800 */
[----:B------:R-:W-:Y:S01]  /*28500*/  ISETP.GT.AND P3, PT, R12, 0x7, PT ;  /* 0x000000070c00780c */ /* 0x000fe20003f64270 */
[----:B------:R-:W-:-:S02]  /*28510*/  IMAD.MOV.U32 R9, RZ, RZ, R45 ;  /* 0x000000ffff097224 */ /* 0x000fc400078e002d */
[----:B0-----:R-:W4:Y:S01]  /*28520*/  LDL.LU R45, [R1+0x220] ;  /* 0x00022000012d7983 */ /* 0x001f220000300800 */
[----:B------:R-:W-:Y:S02]  /*28530*/  IADD3 R7, P6, PT, R4, R7, RZ ;  /* 0x0000000704077210 */ /* 0x000fe40007fde0ff */
[----:B--2---:R-:W-:Y:S01]  /*28540*/  PRMT R11, RZ, 0x7610, R11 ;  /* 0x00007610ff0b7816 */ /* 0x004fe2000000000b */
[----:B---3--:R-:W-:-:S06]  /*28550*/  IMAD.X R8, R55, 0x1, R8, P5 ;  /* 0x0000000137087824 */ /* 0x008fcc00028e0608 */
[-C--:B------:R-:W-:Y:S01]  /*28560*/  @P3 LOP3.LUT R9, R9, R8.reuse, RZ, 0x3c, !PT ;  /* 0x0000000809093212 */ /* 0x080fe200078e3cff */
[----:B------:R0:W-:Y:S03]  /*28570*/  STL [R1+0x204], R8 ;  /* 0x0002040801007387 */ /* 0x0001e60000100800 */
[----:B0-----:R-:W-:-:S04]  /*28580*/  @P3 LOP3.LUT R8, R9, R8, RZ, 0x3c, !PT ;  /* 0x0000000809083212 */ /* 0x001fc800078e3cff */
[----:B------:R-:W-:Y:S01]  /*28590*/  @P3 LOP3.LUT R9, R9, R8, RZ, 0x3c, !PT ;  /* 0x0000000809093212 */ /* 0x000fe200078e3cff */
[----:B------:R0:W-:Y:S04]  /*285a0*/  STL [R1+0x210], R7 ;  /* 0x0002100701007387 */ /* 0x0001e80000100800 */
[----:B------:R1:W2:Y:S04]  /*285b0*/  @P3 LDG.E.U8 R11, desc[UR18][R8.64] ;  /* 0x00000012080b3981 */ /* 0x0002a8000c1e1100 */
[----:B------:R-:W3:Y:S01]  /*285c0*/  LDL.LU R8, [R1+0x20c] ;  /* 0x00020c0001087983 */ /* 0x000ee20000300800 */
[----:B------:R-:W-:Y:S01]  /*285d0*/  ISETP.GT.AND P4, PT, R12, 0x8, PT ;  /* 0x000000080c00780c */ /* 0x000fe20003f84270 */
[----:B-1----:R-:W-:Y:S01]  /*285e0*/  IMAD.MOV.U32 R9, RZ, RZ, R7 ;  /* 0x000000ffff097224 */ /* 0x002fe200078e0007 */
[----:B------:R-:W-:Y:S01]  /*285f0*/  IADD3 R50, P5, PT, R4, R50, RZ ;  /* 0x0000003204327210 */ /* 0x000fe20007fbe0ff */
[----:B0-----:R-:W3:Y:S01]  /*28600*/  LDL.LU R7, [R1+0x228] ;  /* 0x0002280001077983 */ /* 0x001ee20000300800 */
[----:B------:R-:W-:-:S03]  /*28610*/  ISETP.GT.AND P1, PT, R12, 0x9, PT ;  /* 0x000000090c00780c */ /* 0x000fc60003f24270 */
[----:B------:R-:W-:Y:S01]  /*28620*/  STL [R1+0x218], R50 ;  /* 0x0002183201007387 */ /* 0x000fe20000100800 */
[----:B----4-:R-:W-:Y:S01]  /*28630*/  PRMT R51, RZ, 0x7610, R51 ;  /* 0x00007610ff337816 */ /* 0x010fe20000000033 */
[C---:B------:R-:W-:Y:S01]  /*28640*/  IMAD.X R91, R55.reuse, 0x1, R91, P5 ;  /* 0x00000001375b7824 */ /* 0x040fe200028e065b */
[----:B------:R-:W-:Y:S02]  /*28650*/  PRMT R48, RZ, 0x7610, R48 ;  /* 0x00007610ff307816 */ /* 0x000fe40000000030 */
[----:B------:R-:W-:Y:S01]  /*28660*/  IADD3 R45, P5, PT, R4, R45, RZ ;  /* 0x0000002d042d7210 */ /* 0x000fe20007fbe0ff */
[----:B--2---:R0:W-:Y:S01]  /*28670*/  STL [R1+0x194], R11 ;  /* 0x0001940b01007387 */ /* 0x0041e20000100800 */
[----:B---3--:R-:W-:-:S03]  /*28680*/  IMAD.X R8, R55, 0x1, R8, P6 ;  /* 0x0000000137087824 */ /* 0x008fc600030e0608 */
[----:B0-----:R-:W2:Y:S02]  /*28690*/  LDL.LU R11, [R1+0x230] ;  /* 0x00023000010b7983 */ /* 0x001ea40000300800 */
[-C--:B------:R-:W-:Y:S02]  /*286a0*/  @P4 LOP3.LUT R9, R9, R8.reuse, RZ, 0x3c, !PT ;  /* 0x0000000809094212 */ /* 0x080fe400078e3cff */
[----:B------:R0:W-:Y:S02]  /*286b0*/  STL [R1+0x20c], R8 ;  /* 0x00020c0801007387 */ /* 0x0001e40000100800 */
[----:B0-----:R-:W-:-:S04]  /*286c0*/  @P4 LOP3.LUT R8, R9, R8, RZ, 0x3c, !PT ;  /* 0x0000000809084212 */ /* 0x001fc800078e3cff */
[----:B------:R-:W-:Y:S01]  /*286d0*/  @P4 LOP3.LUT R9, R9, R8, RZ, 0x3c, !PT ;  /* 0x0000000809094212 */ /* 0x000fe200078e3cff */
[----:B------:R0:W-:Y:S04]  /*286e0*/  STL [R1+0x214], R91 ;  /* 0x0002145b01007387 */ /* 0x0001e80000100800 */
[----:B------:R1:W3:Y:S02]  /*286f0*/  @P4 LDG.E.U8 R51, desc[UR18][R8.64] ;  /* 0x0000001208334981 */ /* 0x0002e4000c1e1100 */
[----:B-1----:R-:W-:Y:S02]  /*28700*/  @P1 IMAD.MOV.U32 R8, RZ, RZ, R50 ;  /* 0x000000ffff081224 */ /* 0x002fe400078e0032 */
[----:B------:R-:W-:Y:S01]  /*28710*/  @P1 IMAD.MOV.U32 R9, RZ, RZ, R91 ;  /* 0x000000ffff091224 */ /* 0x000fe200078e005b */
[----:B------:R-:W4:Y:S04]  /*28720*/  LDL.LU R50, [R1+0x22c] ;  /* 0x00022c0001327983 */ /* 0x000f280000300800 */
[----:B0-----:R-:W2:Y:S04]  /*28730*/  LDL.LU R91, [R1+0x238] ;  /* 0x00023800015b7983 */ /* 0x001ea80000300800 */
[----:B------:R0:W2:Y:S04]  /*28740*/  @P1 LDG.E.U8 R48, desc[UR18][R8.64] ;  /* 0x0000001208301981 */ /* 0x0000a8000c1e1100 */
[----:B------:R1:W-:Y:S01]  /*28750*/  STL [R1+0x220], R45 ;  /* 0x0002202d01007387 */ /* 0x0003e20000100800 */
[----:B0-----:R-:W-:-:S03]  /*28760*/  IMAD.MOV.U32 R9, RZ, RZ, R45 ;  /* 0x000000ffff097224 */ /* 0x001fc600078e002d */
[----:B-1----:R-:W2:Y:S04]  /*28770*/  LDL.LU R45, [R1+0x15f4] ;  /* 0x0015f400012d7983 */ /* 0x002ea80000300800 */
[----:B------:R-:W2:Y:S01]  /*28780*/  LDL.LU R8, [R1+0x21c] ;  /* 0x00021c0001087983 */ /* 0x000ea20000300800 */
[----:B------:R-:W-:Y:S02]  /*28790*/  ISETP.GT.AND P3, PT, R12, 0xa, PT ;  /* 0x0000000a0c00780c */ /* 0x000fe40003f64270 */
[----:B------:R-:W-:Y:S02]  /*287a0*/  PRMT R46, RZ, 0x7610, R46 ;  /* 0x00007610ff2e7816 */ /* 0x000fe4000000002e */
[----:B------:R-:W-:Y:S01]  /*287b0*/  IADD3 R7, P6, PT, R4, R7, RZ ;  /* 0x0000000704077210 */ /* 0x000fe20007fde0ff */
[----:B--2---:R-:W-:-:S08]  /*287c0*/  IMAD.X R8, R55, 0x1, R8, P5 ;  /* 0x0000000137087824 */ /* 0x004fd000028e0608 */
        /* <DEDUP_REMOVED lines=10> */
[----:B0-----:R-:W4:Y:S04]  /*28870*/  LDL.LU R7, [R1+0x240] ;  /* 0x0002400001077983 */ /* 0x001f280000300800 */
[----:B------:R-:W-:Y:S01]  /*28880*/  STL [R1+0x230], R11 ;  /* 0x0002300b01007387 */ /* 0x000fe20000100800 */
[----:B------:R-:W-:-:S03]  /*28890*/  PRMT R45, RZ, 0x7610, R45 ;  /* 0x00007610ff2d7816 */ /* 0x000fc6000000002d */
[----:B--2---:R0:W-:Y:S01]  /*288a0*/  STL [R1+0x18c], R46 ;  /* 0x00018c2e01007387 */ /* 0x0041e20000100800 */
[----:B---3--:R-:W-:-:S03]  /*288b0*/  IMAD.X R8, R55, 0x1, R8, P6 ;  /* 0x0000000137087824 */ /* 0x008fc600030e0608 */
[----:B0-----:R-:W2:Y:S02]  /*288c0*/  LDL.LU R46, [R1+0x248] ;  /* 0x00024800012e7983 */ /* 0x001ea40000300800 */
[-C--:B------:R-:W-:Y:S02]  /*288d0*/  @P4 LOP3.LUT R9, R9, R8.reuse, RZ, 0x3c, !PT ;  /* 0x0000000809094212 */ /* 0x080fe400078e3cff */
[----:B------:R0:W-:Y:S02]  /*288e0*/  STL [R1+0x224], R8 ;  /* 0x0002240801007387 */ /* 0x0001e40000100800 */
[----:B0-----:R-:W-:-:S04]  /*288f0*/  @P4 LOP3.LUT R8, R9, R8, RZ, 0x3c, !PT ;  /* 0x0000000809084212 */ /* 0x001fc800078e3cff */
[----:B------:R-:W-:-:S05]  /*28900*/  @P4 LOP3.LUT R9, R9, R8, RZ, 0x3c, !PT ;  /* 0x0000000809094212 */ /* 0x000fca00078e3cff */
[----:B------:R0:W3:Y:S01]  /*28910*/  @P4 LDG.E.U8 R45, desc[UR18][R8.64] ;  /* 0x00000012082d4981 */ /* 0x0000e2000c1e1100 */
[----:B------:R-:W-:Y:S01]  /*28920*/  ISETP.GT.AND P1, PT, R12, 0xc, PT ;  /* 0x0000000c0c00780c */ /* 0x000fe20003f24270 */
[----:B----4-:R-:W-:Y:S01]  /*28930*/  IMAD.X R50, R55, 0x1, R50, P5 ;  /* 0x0000000137327824 */ /* 0x010fe200028e0632 */
[----:B------:R-:W-:-:S04]  /*28940*/  PRMT R10, RZ, 0x7610, R10 ;  /* 0x00007610ff0a7816 */ /* 0x000fc8000000000a */
[----:B------:R-:W-:Y:S01]  /*28950*/  STL [R1+0x22c], R50 ;  /* 0x00022c3201007387 */ /* 0x000fe20000100800 */
[----:B0-----:R-:W-:-:S06]  /*28960*/  IMAD.MOV.U32 R9, RZ, RZ, R50 ;  /* 0x000000ffff097224 */ /* 0x001fcc00078e0032 */
[----:B------:R-:W-:-:S05]  /*28970*/  @P1 IMAD.MOV.U32 R8, RZ, RZ, R11 ;  /* 0x000000ffff081224 */ /* 0x000fca00078e000b */
[----:B------:R-:W4:Y:S04]  /*28980*/  @P1 LDG.E.U8 R10, desc[UR18][R8.64] ;  /* 0x00000012080a1981 */ /* 0x000f28000c1e1100 */
[----:B---3--:R0:W-:Y:S04]  /*28990*/  STL [R1+0x188], R45 ;  /* 0x0001882d01007387 */ /* 0x0081e80000100800 */
[----:B0-----:R-:W3:Y:S04]  /*289a0*/  LDL.LU R45, [R1+0x15f0] ;  /* 0x0015f000012d7983 */ /* 0x001ee80000300800 */
[----:B------:R-:W2:Y:S04]  /*289b0*/  LDL.LU R50, [R1+0x15ec] ;  /* 0x0015ec0001327983 */ /* 0x000ea80000300800 */
[----:B------:R-:W2:Y:S01]  /*289c0*/  LDL.LU R9, [R1+0x234] ;  /* 0x0002340001097983 */ /* 0x000ea20000300800 */
[----:B------:R-:W-:-:S02]  /*289d0*/  ISETP.GT.AND P3, PT, R12, 0xd, PT ;  /* 0x0000000d0c00780c */ /* 0x000fc40003f64270 */
[C---:B------:R-:W-:Y:S01]  /*289e0*/  IADD3 R91, P5, PT, R4.reuse, R91, RZ ;  /* 0x0000005b045b7210 */ /* 0x040fe20007fbe0ff */
[----:B------:R-:W2:Y:S01]  /*289f0*/  LDL.LU R11, [R1+0x244] ;  /* 0x00024400010b7983 */ /* 0x000ea20000300800 */
[----:B------:R-:W-:-:S03]  /*28a00*/  IADD3 R7, P6, PT, R4, R7, RZ ;  /* 0x0000000704077210 */ /* 0x000fc60007fde0ff */
[----:B------:R-:W-:Y:S04]  /*28a10*/  STL [R1+0x238], R91 ;  /* 0x0002385b01007387 */ /* 0x000fe80000100800 */
[----:B----4-:R0:W-:Y:S02]  /*28a20*/  STL [R1+0x184], R10 ;  /* 0x0001840a01007387 */ /* 0x0101e40000100800 */
[----:B------:R-:W-:Y:S02]  /*28a30*/  @P3 IMAD.MOV.U32 R8, RZ, RZ, R91 ;  /* 0x000000ffff083224 */ /* 0x000fe400078e005b */
[----:B0-----:R-:W4:Y:S01]  /*28a40*/  LDL.LU R10, [R1+0x250] ;  /* 0x00025000010a7983 */ /* 0x001f220000300800 */
[----:B---3--:R-:W-:Y:S01]  /*28a50*/  PRMT R45, RZ, 0x7610, R45 ;  /* 0x00007610ff2d7816 */ /* 0x008fe2000000002d */
[----:B--2---:R-:W-:-:S05]  /*28a60*/  IMAD.X R9, R55, 0x1, R9, P5 ;  /* 0x0000000137097824 */ /* 0x004fca00028e0609 */
[----:B------:R0:W-:Y:S04]  /*28a70*/  STL [R1+0x234], R9 ;  /* 0x0002340901007387 */ /* 0x0001e80000100800 */
[----:B------:R0:W2:Y:S04]  /*28a80*/  @P3 LDG.E.U8 R45, desc[UR18][R8.64] ;  /* 0x00000012082d3981 */ /* 0x0000a8000c1e1100 */
[----:B------:R1:W-:Y:S04]  /*28a90*/  STL [R1+0x240], R7 ;  /* 0x0002400701007387 */ /* 0x0003e80000100800 */
[----:B------:R-:W3:Y:S01]  /*28aa0*/  LDL.LU R8, [R1+0x23c] ;  /* 0x00023c0001087983 */ /* 0x000ee20000300800 */
[----:B------:R-:W-:Y:S01]  /*28ab0*/  ISETP.GT.AND P4, PT, R12, 0xe, PT ;  /* 0x0000000e0c00780c */ /* 0x000fe20003f84270 */
[----:B0-----:R-:W-:Y:S01]  /*28ac0*/  IMAD.MOV.U32 R9, RZ, RZ, R7 ;  /* 0x000000ffff097224 */ /* 0x001fe200078e0007 */
[----:B------:R-:W-:Y:S01]  /*28ad0*/  IADD3 R46, P5, PT, R4, R46, RZ ;  /* 0x0000002e042e7210 */ /* 0x000fe20007fbe0ff */
[----:B------:R-:W4:Y:S04]  /*28ae0*/  LDL.LU R91, [R1+0x24c] ;  /* 0x00024c00015b7983 */ /* 0x000f280000300800 */
[----:B------:R-:W-:Y:S04]  /*28af0*/  STL [R1+0x248], R46 ;  /* 0x0002482e01007387 */ /* 0x000fe80000100800 */
[----:B-1----:R-:W4:Y:S01]  /*28b00*/  LDL.LU R7, [R1+0x258] ;  /* 0x0002580001077983 */ /* 0x002f220000300800 */
        /* <DEDUP_REMOVED lines=10> */
[----:B------:R-:W-:Y:S01]  /*28bb0*/  IMAD.X R11, R55, 0x1, R11, P5 ;  /* 0x00000001370b7824 */ /* 0x000fe200028e060b */
[----:B------:R-:W-:-:S04]  /*28bc0*/  PRMT R93, RZ, 0x7610, R93 ;  /* 0x00007610ff5d7816 */ /* 0x000fc8000000005d */
[----:B------:R-:W-:Y:S01]  /*28bd0*/  STL [R1+0x244], R11 ;  /* 0x0002440b01007387 */ /* 0x000fe20000100800 */
[----:B0-----:R-:W-:-:S06]  /*28be0*/  IMAD.MOV.U32 R9, RZ, RZ, R11 ;  /* 0x000000ffff097224 */ /* 0x001fcc00078e000b */
[----:B------:R-:W-:-:S05]  /*28bf0*/  @P1 IMAD.MOV.U32 R8, RZ, RZ, R46 ;  /* 0x000000ffff081224 */ /* 0x000fca00078e002e */
[----:B------:R0:W2:Y:S04]  /*28c00*/  @P1 LDG.E.U8 R93, desc[UR18][R8.64] ;  /* 0x00000012085d1981 */ /* 0x0000a8000c1e1100 */
[----:B---3--:R1:W-:Y:S04]  /*28c10*/  STL [R1+0x17c], R50 ;  /* 0x00017c3201007387 */ /* 0x0083e80000100800 */
[----:B-1----:R-:W3:Y:S01]  /*28c20*/  LDL.LU R50, [R1+0x15e8] ;  /* 0x0015e80001327983 */ /* 0x002ee20000300800 */
[----:B------:R-:W-:Y:S02]  /*28c30*/  ISETP.GT.AND P3, PT, R12, 0x10, PT ;  /* 0x000000100c00780c */ /* 0x000fe40003f64270 */
[C---:B----4-:R-:W-:Y:S01]  /*28c40*/  IADD3 R10, P5, PT, R4.reuse, R10, RZ ;  /* 0x0000000a040a7210 */ /* 0x050fe20007fbe0ff */
[----:B------:R-:W4:Y:S01]  /*28c50*/  LDL.LU R11, [R1+0x15e4] ;  /* 0x0015e400010b7983 */ /* 0x000f220000300800 */
[----:B------:R-:W-:-:S03]  /*28c60*/  IADD3 R7, P6, PT, R4, R7, RZ ;  /* 0x0000000704077210 */ /* 0x000fc60007fde0ff */
[----:B------:R-:W-:Y:S01]  /*28c70*/  IMAD.X R91, R55, 0x1, R91, P5 ;  /* 0x00000001375b7824 */ /* 0x000fe200028e065b */
[----:B------:R-:W4:Y:S01]  /*28c80*/  LDL.LU R46, [R1+0x25c] ;  /* 0x00025c00012e7983 */ /* 0x000f220000300800 */
[----:B--2---:R-:W-:-:S03]  /*28c90*/  IADD3 R45, P5, PT, R4, R45, RZ ;  /* 0x0000002d042d7210 */ /* 0x004fc60007fbe0ff */
[----:B------:R-:W-:Y:S01]  /*28ca0*/  STL [R1+0x250], R10 ;  /* 0x0002500a01007387 */ /* 0x000fe20000100800 */
[----:B0-----:R-:W-:Y:S02]  /*28cb0*/  @P3 IMAD.MOV.U32 R8, RZ, RZ, R10 ;  /* 0x000000ffff083224 */ /* 0x001fe400078e000a */
[----:B------:R-:W-:Y:S01]  /*28cc0*/  @P3 IMAD.MOV.U32 R9, RZ, RZ, R91 ;  /* 0x000000ffff093224 */ /* 0x000fe200078e005b */
[----:B------:R0:W-:Y:S04]  /*28cd0*/  STL [R1+0x178], R93 ;  /* 0x0001785d01007387 */ /* 0x0001e80000100800 */
[----:B0-----:R-:W2:Y:S04]  /*28ce0*/  LDL.LU R93, [R1+0xa88] ;  /* 0x000a8800015d7983 */ /* 0x001ea80000300800 */
[----:B------:R0:W-:Y:S04]  /*28cf0*/  STL [R1+0x24c], R91 ;  /* 0x00024c5b01007387 */ /* 0x0001e80000100800 */
[----:B------:R-:W2:Y:S04]  /*28d00*/  LDL.LU R10, [R1+0xa90] ;  /* 0x000a9000010a7983 */ /* 0x000ea80000300800 */
[----:B------:R1:W-:Y:S04]  /*28d10*/  STL [R1+0x258], R7 ;  /* 0x0002580701007387 */ /* 0x0003e80000100800 */
[----:B0-----:R-:W2:Y:S04]  /*28d20*/  LDL.LU R91, [R1+0xa98] ;  /* 0x000a9800015b7983 */ /* 0x001ea80000300800 */
[----:B------:R-:W-:Y:S01]  /*28d30*/  STL [R1+0x260], R45 ;  /* 0x0002602d01007387 */ /* 0x000fe20000100800 */
[----:B---3--:R-:W-:-:S06]  /*28d40*/  PRMT R50, RZ, 0x7610, R50 ;  /* 0x00007610ff327816 */ /* 0x008fcc0000000032 */
[----:B------:R0:W3:Y:S04]  /*28d50*/  @P3 LDG.E.U8 R50, desc[UR18][R8.64] ;  /* 0x0000001208323981 */ /* 0x0000e8000c1e1100 */
[----:B------:R-:W2:Y:S01]  /*28d60*/  LDL.LU R9, [R1+0x254] ;  /* 0x0002540001097983 */ /* 0x000ea20000300800 */
[C---:B------:R-:W-:Y:S02]  /*28d70*/  ISETP.GT.AND P4, PT, R12.reuse, 0x11, PT ;  /* 0x000000110c00780c */ /* 0x040fe40003f84270 */
[----:B------:R-:W-:Y:S02]  /*28d80*/  ISETP.GT.AND P1, PT, R12, 0x12, PT ;  /* 0x000000120c00780c */ /* 0x000fe40003f24270 */
[----:B------:R-:W-:Y:S01]  /*28d90*/  PRMT R44, RZ, 0x7610, R44 ;  /* 0x00007610ff2c7816 */ /* 0x000fe2000000002c */
[----:B----4-:R-:W-:Y:S01]  /*28da0*/  IMAD.X R46, R55, 0x1, R46, P5 ;  /* 0x00000001372e7824 */ /* 0x010fe200028e062e */
[----:B------:R-:W-:-:S07]  /*28db0*/  PRMT R11, RZ, 0x7610, R11 ;  /* 0x00007610ff0b7816 */ /* 0x000fce000000000b */
[----:B0-----:R-:W-:Y:S02]  /*28dc0*/  @P4 IMAD.MOV.U32 R8, RZ, RZ, R7 ;  /* 0x000000ffff084224 */ /* 0x001fe400078e0007 */
[----:B--2---:R-:W-:-:S05]  /*28dd0*/  IMAD.X R9, R55, 0x1, R9, P6 ;  /* 0x0000000137097824 */ /* 0x004fca00030e0609 */
[----:B------:R0:W-:Y:S04]  /*28de0*/  STL [R1+0x254], R9 ;  /* 0x0002540901007387 */ /* 0x0001e80000100800 */
[----:B------:R0:W2:Y:S01]  /*28df0*/  @P4 LDG.E.U8 R44, desc[UR18][R8.64] ;  /* 0x00000012082c4981 */ /* 0x0000a2000c1e1100 */
[----:B------:R-:W-:-:S03]  /*28e00*/  IADD3 R93, P5, PT, R4, R93, RZ ;  /* 0x0000005d045d7210 */ /* 0x000fc60007fbe0ff */
[----:B-1----:R-:W4:Y:S01]  /*28e10*/  LDL.LU R7, [R1+0x15e0] ;  /* 0x0015e00001077983 */ /* 0x002f220000300800 */
[----:B0-----:R-:W-:Y:S02]  /*28e20*/  IMAD.MOV.U32 R9, RZ, RZ, R46 ;  /* 0x000000ffff097224 */ /* 0x001fe400078e002e */
[----:B------:R-:W-:-:S05]  /*28e30*/  @P1 IMAD.MOV.U32 R8, RZ, RZ, R45 ;  /* 0x000000ffff081224 */ /* 0x000fca00078e002d */
[----:B------:R-:W2:Y:S04]  /*28e40*/  @P1 LDG.E.U8 R11, desc[UR18][R8.64] ;  /* 0x00000012080b1981 */ /* 0x000ea8000c1e1100 */
[----:B------:R0:W-:Y:S04]  /*28e50*/  STL [R1+0x25c], R46 ;  /* 0x00025c2e01007387 */ /* 0x0001e80000100800 */
[----:B0-----:R-:W3:Y:S04]  /*28e60*/  LDL.LU R46, [R1+0x15dc] ;  /* 0x0015dc00012e7983 */ /* 0x001ee80000300800 */
[----:B------:R-:W3:Y:S04]  /*28e70*/  LDL.LU R45, [R1+0xa94] ;  /* 0x000a9400012d7983 */ /* 0x000ee80000300800 */
[----:B--2---:R0:W-:Y:S04]  /*28e80*/  STL [R1+0x170], R11 ;  /* 0x0001700b01007387 */ /* 0x0041e80000100800 */
[----:B0-----:R-:W2:Y:S04]  /*28e90*/  LDL.LU R11, [R1+0x15d8] ;  /* 0x0015d800010b7983 */ /* 0x001ea80000300800 */
[----:B------:R0:W-:Y:S04]  /*28ea0*/  STL [R1+0xa88], R93 ;  /* 0x000a885d01007387 */ /* 0x0001e80000100800 */
[----:B------:R-:W2:Y:S01]  /*28eb0*/  LDL.LU R8, [R1+0xa84] ;  /* 0x000a840001087983 */ /* 0x000ea20000300800 */
[----:B------:R-:W-:Y:S01]  /*28ec0*/  ISETP.GT.AND P3, PT, R12, 0x13, PT ;  /* 0x000000130c00780c */ /* 0x000fe20003f64270 */
[----:B------:R-:W-:-:S02]  /*28ed0*/  IMAD.MOV.U32 R9, RZ, RZ, R93 ;  /* 0x000000ffff097224 */ /* 0x000fc400078e005d */
[----:B0-----:R-:W3:Y:S01]  /*28ee0*/  LDL.LU R93, [R1+0xaa0] ;  /* 0x000aa000015d7983 */ /* 0x001ee20000300800 */
[----:B------:R-:W-:Y:S02]  /*28ef0*/  PRMT R47, RZ, 0x7610, R47 ;  /* 0x00007610ff2f7816 */ /* 0x000fe4000000002f */
[----:B------:R-:W-:Y:S01]  /*28f00*/  IADD3 R10, P6, PT, R4, R10, RZ ;  /* 0x0000000a040a7210 */ /* 0x000fe20007fde0ff */
[----:B--2---:R-:W-:-:S06]  /*28f10*/  IMAD.X R8, R55, 0x1, R8, P5 ;  /* 0x0000000137087824 */ /* 0x004fcc00028e0608 */
[-C--:B------:R-:W-:Y:S01]  /*28f20*/  @P3 LOP3.LUT R9, R9, R8.reuse, RZ, 0x3c, !PT ;  /* 0x0000000809093212 */ /* 0x080fe200078e3cff */
[----:B------:R0:W-:Y:S03]  /*28f30*/  STL [R1+0xa84], R8 ;  /* 0x000a840801007387 */ /* 0x0001e60000100800 */
[----:B0-----:R-:W-:-:S04]  /*28f40*/  @P3 LOP3.LUT R8, R9, R8, RZ, 0x3c, !PT ;  /* 0x0000000809083212 */ /* 0x001fc800078e3cff */
[----:B------:R-:W-:Y:S01]  /*28f50*/  @P3 LOP3.LUT R9, R9, R8, RZ, 0x3c, !PT ;  /* 0x0000000809093212 */ /* 0x000fe200078e3cff */
[----:B------:R-:W-:Y:S04]  /*28f60*/  STL [R1+0xa90], R10 ;  /* 0x000a900a01007387 */ /* 0x000fe80000100800 */
[----:B------:R0:W2:Y:S04]  /*28f70*/  @P3 LDG.E.U8 R47, desc[UR18][R8.64] ;  /* 0x00000012082f3981 */ /* 0x0000a8000c1e1100 */
[----:B------:R-:W4:Y:S01]  /*28f80*/  LDL.LU R8, [R1+0xa8c] ;  /* 0x000a8c0001087983 */ /* 0x000f220000300800 */
[----:B------:R-:W-:Y:S01]  /*28f90*/  ISETP.GT.AND P4, PT, R12, 0x14, PT ;  /* 0x000000140c00780c */ /* 0x000fe20003f84270 */
[----:B0-----:R-:W-:Y:S01]  /*28fa0*/  IMAD.MOV.U32 R9, RZ, RZ, R10 ;  /* 0x000000ffff097224 */ /* 0x001fe200078e000a */
[----:B------:R-:W-:-:S02]  /*28fb0*/  IADD3 R91, P5, PT, R4, R91, RZ ;  /* 0x0000005b045b7210 */ /* 0x000fc40007fbe0ff */
[----:B---3--:R-:W-:Y:S01]  /*28fc0*/  PRMT R46, RZ, 0x7610, R46 ;  /* 0x00007610ff2e7816 */ /* 0x008fe2000000002e */
[----:B--2---:R0:W-:Y:S01]  /*28fd0*/  STL [R1+0x16c], R47 ;  /* 0x00016c2f01007387 */ /* 0x0041e20000100800 */
[----:B----4-:R-:W-:-:S03]  /*28fe0*/  IMAD.X R8, R55, 0x1, R8, P6 ;  /* 0x0000000137087824 */ /* 0x010fc600030e0608 */
[----:B0-----:R-:W2:Y:S04]  /*28ff0*/  LDL.LU R47, [R1+0xaa8] ;  /* 0x000aa800012f7983 */ /* 0x001ea80000300800 */
[-C--:B------:R-:W-:Y:S01]  /*29000*/  @P4 LOP3.LUT R9, R9, R8.reuse, RZ, 0x3c, !PT ;  /* 0x0000000809094212 */ /* 0x080fe200078e3cff */
[----:B------:R-:W-:Y:S04]  /*29010*/  STL [R1+0xa98], R91 ;  /* 0x000a985b01007387 */ /* 0x000fe80000100800 */
[----:B------:R-:W3:Y:S04]  /*29020*/  LDL.LU R10, [R1+0xab0] ;  /* 0x000ab000010a7983 */ /* 0x000ee80000300800 */
[----:B------:R0:W-:Y:S02]  /*29030*/  STL [R1+0xa8c], R8 ;  /* 0x000a8c0801007387 */ /* 0x0001e40000100800 */
[----:B0-----:R-:W-:-:S04]  /*29040*/  @P4 LOP3.LUT R8, R9, R8, RZ, 0x3c, !PT ;  /* 0x0000000809084212 */ /* 0x001fc800078e3cff */
[----:B------:R-:W-:-:S05]  /*29050*/  @P4 LOP3.LUT R9, R9, R8, RZ, 0x3c, !PT ;  /* 0x0000000809094212 */ /* 0x000fca00078e3cff */
[----:B------:R0:W4:Y:S01]  /*29060*/  @P4 LDG.E.U8 R46, desc[UR18][R8.64] ;  /* 0x00000012082e4981 */ /* 0x000122000c1e1100 */
[----:B------:R-:W-:Y:S01]  /*29070*/  ISETP.GT.AND P1, PT, R12, 0x15, PT ;  /* 0x000000150c00780c */ /* 0x000fe20003f24270 */
[----:B------:R-:W-:Y:S01]  /*29080*/  IMAD.X R45, R55, 0x1, R45, P5 ;  /* 0x00000001372d7824 */ /* 0x000fe200028e062d */
[----:B------:R-:W-:-:S04]  /*29090*/  PRMT R11, RZ, 0x7610, R11 ;  /* 0x00007610ff0b7816 */ /* 0x000fc8000000000b */
[----:B------:R-:W-:Y:S01]  /*290a0*/  STL [R1+0xa94], R45 ;  /* 0x000a942d01007387 */ /* 0x000fe20000100800 */
[----:B0-----:R-:W-:-:S06]  /*290b0*/  IMAD.MOV.U32 R9, RZ, RZ, R45 ;  /* 0x000000ffff097224 */ /* 0x001fcc00078e002d */
[----:B------:R-:W-:-:S05]  /*290c0*/  @P1 IMAD.MOV.U32 R8, RZ, RZ, R91 ;  /* 0x000000ffff081224 */ /* 0x000fca00078e005b */
[----:B------:R-:W2:Y:S04]  /*290d0*/  @P1 LDG.E.U8 R11, desc[UR18][R8.64] ;  /* 0x00000012080b1981 */ /* 0x000ea8000c1e1100 */
[----:B----4-:R0:W-:Y:S04]  /*290e0*/  STL [R1+0x168], R46 ;  /* 0x0001682e01007387 */ /* 0x0101e80000100800 */
[----:B0-----:R-:W4:Y:S04]  /*290f0*/  LDL.LU R46, [R1+0x15d4] ;  /* 0x0015d400012e7983 */ /* 0x001f280000300800 */
[----:B------:R-:W3:Y:S04]  /*29100*/  LDL.LU R45, [R1+0x15d0] ;  /* 0x0015d000012d7983 */ /* 0x000ee80000300800 */
[----:B------:R-:W3:Y:S01]  /*29110*/  LDL.LU R9, [R1+0xa9c] ;  /* 0x000a9c0001097983 */ /* 0x000ee20000300800 */
[----:B------:R-:W-:-:S02]  /*29120*/  ISETP.GT.AND P3, PT, R12, 0x16, PT ;  /* 0x000000160c00780c */ /* 0x000fc40003f64270 */
[C---:B------:R-:W-:Y:S01]  /*29130*/  IADD3 R93, P5, PT, R4.reuse, R93, RZ ;  /* 0x0000005d045d7210 */ /* 0x040fe20007fbe0ff */
[----:B------:R-:W4:Y:S01]  /*29140*/  LDL.LU R91, [R1+0xaac] ;  /* 0x000aac00015b7983 */ /* 0x000f220000300800 */
[----:B------:R-:W-:Y:S02]  /*29150*/  PRMT R89, RZ, 0x7610, R89 ;  /* 0x00007610ff597816 */ /* 0x000fe40000000059 */
[----:B--2---:R-:W-:Y:S01]  /*29160*/  IADD3 R47, P6, PT, R4, R47, RZ ;  /* 0x0000002f042f7210 */ /* 0x004fe20007fde0ff */
[----:B------:R-:W-:Y:S04]  /*29170*/  STL [R1+0xaa0], R93 ;  /* 0x000aa05d01007387 */ /* 0x000fe80000100800 */
[----:B------:R0:W-:Y:S02]  /*29180*/  STL [R1+0x164], R11 ;  /* 0x0001640b01007387 */ /* 0x0001e40000100800 */
[----:B------:R-:W-:-:S02]  /*29190*/  @P3 IMAD.MOV.U32 R8, RZ, RZ, R93 ;  /* 0x000000ffff083224 */ /* 0x000fc400078e005d */
[----:B0-----:R-:W2:Y:S01]  /*291a0*/  LDL.LU R11, [R1+0xab8] ;  /* 0x000ab800010b7983 */ /* 0x001ea20000300800 */
[----:B---3--:R-:W-:-:S05]  /*291b0*/  IMAD.X R9, R55, 0x1, R9, P5 ;  /* 0x0000000137097824 */ /* 0x008fca00028e0609 */
[----:B------:R0:W-:Y:S04]  /*291c0*/  STL [R1+0xa9c], R9 ;  /* 0x000a9c0901007387 */ /* 0x0001e80000100800 */
[----:B------:R0:W3:Y:S04]  /*291d0*/  @P3 LDG.E.U8 R89, desc[UR18][R8.64] ;  /* 0x0000001208593981 */ /* 0x0000e8000c1e1100 */
[----:B------:R-:W-:Y:S04]  /*291e0*/  STL [R1+0xaa8], R47 ;  /* 0x000aa82f01007387 */ /* 0x000fe80000100800 */
[----:B------:R-:W2:Y:S01]  /*291f0*/  LDL.LU R8, [R1+0xaa4] ;  /* 0x000aa40001087983 */ /* 0x000ea20000300800 */
[----:B------:R-:W-:Y:S01]  /*29200*/  ISETP.GT.AND P4, PT, R12, 0x17, PT ;  /* 0x000000170c00780c */ /* 0x000fe20003f84270 */
[----:B0-----:R-:W-:Y:S01]  /*29210*/  IMAD.MOV.U32 R9, RZ, RZ, R47 ;  /* 0x000000ffff097224 */ /* 0x001fe200078e002f */
[----:B------:R-:W-:Y:S01]  /*29220*/  IADD3 R10, P5, PT, R4, R10, RZ ;  /* 0x0000000a040a7210 */ /* 0x000fe20007fbe0ff */
[----:B------:R-:W2:Y:S04]  /*29230*/  LDL.LU R93, [R1+0xab4] ;  /* 0x000ab400015d7983 */ /* 0x000ea80000300800 */
[----:B------:R-:W-:Y:S01]  /*29240*/  STL [R1+0xab0], R10 ;  /* 0x000ab00a01007387 */ /* 0x000fe20000100800 */
[----:B----4-:R-:W-:-:S03]  /*29250*/  PRMT R46, RZ, 0x7610, R46 ;  /* 0x00007610ff2e7816 */ /* 0x010fc6000000002e */
[----:B---3--:R0:W-:Y:S01]  /*29260*/  STL [R1+0x160], R89 ;  /* 0x0001605901007387 */ /* 0x0081e20000100800 */
[----:B--2---:R-:W-:-:S03]  /*29270*/  IMAD.X R8, R55, 0x1, R8, P6 ;  /* 0x0000000137087824 */ /* 0x004fc600030e0608 */
[----:B0-----:R-:W2:Y:S02]  /*29280*/  LDL.LU R89, [R1+0xac0] ;  /* 0x000ac00001597983 */ /* 0x001ea40000300800 */
[-C--:B------:R-:W-:Y:S02]  /*29290*/  @P4 LOP3.LUT R9, R9, R8.reuse, RZ, 0x3c, !PT ;  /* 0x0000000809094212 */ /* 0x080fe400078e3cff */
[----:B------:R-:W3:Y:S04]  /*292a0*/  LDL.LU R47, [R1+0xac8] ;  /* 0x000ac800012f7983 */ /* 0x000ee80000300800 */
[----:B------:R0:W-:Y:S02]  /*292b0*/  STL [R1+0xaa4], R8 ;  /* 0x000aa40801007387 */ /* 0x0001e40000100800 */
[----:B0-----:R-:W-:-:S04]  /*292c0*/  @P4 LOP3.LUT R8, R9, R8, RZ, 0x3c, !PT ;  /* 0x0000000809084212 */ /* 0x001fc800078e3cff */
[----:B------:R-:W-:-:S05]  /*292d0*/  @P4 LOP3.LUT R9, R9, R8, RZ, 0x3c, !PT ;  /* 0x0000000809094212 */ /* 0x000fca00078e3cff */
[----:B------:R-:W4:Y:S01]  /*292e0*/  @P4 LDG.E.U8 R46, desc[UR18][R8.64] ;  /* 0x00000012082e4981 */ /* 0x000f22000c1e1100 */
[----:B------:R-:W-:-:S05]  /*292f0*/  IMAD.X R91, R55, 0x1, R91, P5 ;  /* 0x00000001375b7824 */ /* 0x000fca00028e065b */
[----:B------:R-:W-:Y:S01]  /*29300*/  STL [R1+0xaac], R91 ;  /* 0x000aac5b01007387 */ /* 0x000fe20000100800 */
[C---:B------:R-:W-:Y:S02]  /*29310*/  ISETP.GT.AND P1, PT, R12.reuse, 0x18, PT ;  /* 0x000000180c00780c */ /* 0x040fe40003f24270 */
[----:B------:R-:W-:Y:S01]  /*29320*/  ISETP.GT.AND P3, PT, R12, 0x19, PT ;  /* 0x000000190c00780c */ /* 0x000fe20003f64270 */
[----:B----4-:R0:W-:Y:S04]  /*29330*/  STL [R1+0x15c], R46 ;  /* 0x00015c2e01007387 */ /* 0x0101e80000100800 */
[----:B0-----:R-:W4:Y:S01]  /*29340*/  LDL.LU R46, [R1+0x15cc] ;  /* 0x0015cc00012e7983 */ /* 0x001f220000300800 */
[----:B------:R-:W-:-:S05]  /*29350*/  IADD3 R11, P5, PT, R4, R11, RZ ;  /* 0x0000000b040b7210 */ /* 0x000fca0007fbe0ff */
[----:B------:R-:W-:Y:S01]  /*29360*/  @P1 IMAD.MOV.U32 R8, RZ, RZ, R10 ;  /* 0x000000ffff081224 */ /* 0x000fe200078e000a */
[----:B------:R-:W-:Y:S01]  /*29370*/  PRMT R45, RZ, 0x7610, R45 ;  /* 0x00007610ff2d7816 */ /* 0x000fe2000000002d */
[----:B------:R-:W-:Y:S02]  /*29380*/  @P1 IMAD.MOV.U32 R9, RZ, RZ, R91 ;  /* 0x000000ffff091224 */ /* 0x000fe400078e005b */
[----:B------:R-:W-:Y:S01]  /*29390*/  IMAD.X R93, R55, 0x1, R93, P5 ;  /* 0x00000001375d7824 */ /* 0x000fe200028e065d */
[----:B------:R-:W4:Y:S01]  /*293a0*/  LDL.LU R91, [R1+0xac4] ;  /* 0x000ac400015b7983 */ /* 0x000f220000300800 */
[C---:B--2---:R-:W-:Y:S02]  /*293b0*/  IADD3 R89, P6, PT, R4.reuse, R89, RZ ;  /* 0x0000005904597210 */ /* 0x044fe40007fde0ff */
[----:B---3--:R-:W-:Y:S01]  /*293c0*/  IADD3 R47, P5, PT, R4, R47, RZ ;  /* 0x0000002f042f7210 */ /* 0x008fe20007fbe0ff */
[----:B------:R-:W2:Y:S04]  /*293d0*/  LDL.LU R10, [R1+0xad0] ;  /* 0x000ad000010a7983 */ /* 0x000ea80000300800 */
[----:B------:R0:W3:Y:S04]  /*293e0*/  @P1 LDG.E.U8 R45, desc[UR18][R8.64] ;  /* 0x00000012082d1981 */ /* 0x0000e8000c1e1100 */
[----:B------:R1:W-:Y:S04]  /*293f0*/  STL [R1+0xab8], R11 ;  /* 0x000ab80b01007387 */ /* 0x0003e80000100800 */
[----:B------:R1:W-:Y:S01]  /*29400*/  STL [R1+0xab4], R93 ;  /* 0x000ab45d01007387 */ /* 0x0003e20000100800 */
[----:B0-----:R-:W-:-:S02]  /*29410*/  @P3 IMAD.MOV.U32 R8, RZ, RZ, R11 ;  /* 0x000000ffff083224 */ /* 0x001fc400078e000b */
[----:B------:R-:W-:Y:S01]  /*29420*/  @P3 IMAD.MOV.U32 R9, RZ, RZ, R93 ;  /* 0x000000ffff093224 */ /* 0x000fe200078e005d */
[----:B-1----:R-:W2:Y:S04]  /*29430*/  LDL.LU R11, [R1+0xad8] ;  /* 0x000ad800010b7983 */ /* 0x002ea80000300800 */
[----:B------:R0:W-:Y:S04]  /*29440*/  STL [R1+0xac0], R89 ;  /* 0x000ac05901007387 */ /* 0x0001e80000100800 */
[----:B------:R-:W2:Y:S04]  /*29450*/  LDL.LU R93, [R1+0xae0] ;  /* 0x000ae000015d7983 */ /* 0x000ea80000300800 */
[----:B------:R-:W-:Y:S01]  /*29460*/  STL [R1+0xac8], R47 ;  /* 0x000ac82f01007387 */ /* 0x000fe20000100800 */
[----:B----4-:R-:W-:-:S06]  /*29470*/  PRMT R46, RZ, 0x7610, R46 ;  /* 0x00007610ff2e7816 */ /* 0x010fcc000000002e */
[----:B------:R1:W4:Y:S04]  /*29480*/  @P3 LDG.E.U8 R46, desc[UR18][R8.64] ;  /* 0x00000012082e3981 */ /* 0x000328000c1e1100 */
[----:B------:R-:W2:Y:S01]  /*29490*/  LDL.LU R9, [R1+0xabc] ;  /* 0x000abc0001097983 */ /* 0x000ea20000300800 */
[C---:B------:R-:W-:Y:S02]  /*294a0*/  ISETP.GT.AND P4, PT, R12.reuse, 0x1a, PT ;  /* 0x0000001a0c00780c */ /* 0x040fe40003f84270 */
[----:B------:R-:W-:Y:S02]  /*294b0*/  ISETP.GT.AND P1, PT, R12, 0x1b, PT ;  /* 0x0000001b0c00780c */ /* 0x000fe40003f24270 */
[----:B------:R-:W-:Y:S01]  /*294c0*/  PRMT R90, RZ, 0x7610, R90 ;  /* 0x00007610ff5a7816 */ /* 0x000fe2000000005a */
[----:B------:R-:W-:Y:S01]  /*294d0*/  IMAD.X R91, R55, 0x1, R91, P5 ;  /* 0x00000001375b7824 */ /* 0x000fe200028e065b */
[----:B------:R-:W-:-:S07]  /*294e0*/  PRMT R7, RZ, 0x7610, R7 ;  /* 0x00007610ff077816 */ /* 0x000fce0000000007 */
[----:B-1----:R-:W-:Y:S02]  /*294f0*/  @P4 IMAD.MOV.U32 R8, RZ, RZ, R89 ;  /* 0x000000ffff084224 */ /* 0x002fe400078e0059 */
[----:B--2---:R-:W-:-:S05]  /*29500*/  IMAD.X R9, R55, 0x1, R9, P6 ;  /* 0x0000000137097824 */ /* 0x004fca00030e0609 */
[----:B------:R1:W-:Y:S04]  /*29510*/  STL [R1+0xabc], R9 ;  /* 0x000abc0901007387 */ /* 0x0003e80000100800 */
[----:B------:R1:W2:Y:S01]  /*29520*/  @P4 LDG.E.U8 R90, desc[UR18][R8.64] ;  /* 0x00000012085a4981 */ /* 0x0002a2000c1e1100 */
[----:B------:R-:W-:-:S03]  /*29530*/  IADD3 R10, P5, PT, R4, R10, RZ ;  /* 0x0000000a040a7210 */ /* 0x000fc60007fbe0ff */
[----:B0-----:R-:W3:Y:S01]  /*29540*/  LDL.LU R89, [R1+0x15c8] ;  /* 0x0015c80001597983 */ /* 0x001ee20000300800 */
[----:B-1----:R-:W-:Y:S02]  /*29550*/  IMAD.MOV.U32 R9, RZ, RZ, R91 ;  /* 0x000000ffff097224 */ /* 0x002fe400078e005b */
[----:B------:R-:W-:-:S05]  /*29560*/  @P1 IMAD.MOV.U32 R8, RZ, RZ, R47 ;  /* 0x000000ffff081224 */ /* 0x000fca00078e002f */
[----:B------:R-:W3:Y:S04]  /*29570*/  @P1 LDG.E.U8 R7, desc[UR18][R8.64] ;  /* 0x0000001208071981 */ /* 0x000ee8000c1e1100 */
[----:B------:R-:W-:Y:S04]  /*29580*/  STL [R1+0xac4], R91 ;  /* 0x000ac45b01007387 */ /* 0x000fe80000100800 */
[----:B--2---:R0:W-:Y:S04]  /*29590*/  STL [R1+0x154], R90 ;  /* 0x0001545a01007387 */ /* 0x0041e80000100800 */
[----:B0-----:R-:W2:Y:S04]  /*295a0*/  LDL.LU R90, [R1+0x15c4] ;  /* 0x0015c400015a7983 */ /* 0x001ea80000300800 */
[----:B------:R-:W2:Y:S04]  /*295b0*/  LDL.LU R91, [R1+0x15c0] ;  /* 0x0015c000015b7983 */ /* 0x000ea80000300800 */
[----:B------:R-:W4:Y:S04]  /*295c0*/  LDL.LU R47, [R1+0xadc] ;  /* 0x000adc00012f7983 */ /* 0x000f280000300800 */
[----:B---3--:R0:W-:Y:S04]  /*295d0*/  STL [R1+0x150], R7 ;  /* 0x0001500701007387 */ /* 0x0081e80000100800 */
[----:B0-----:R-:W3:Y:S04]  /*295e0*/  LDL.LU R7, [R1+0x15bc] ;  /* 0x0015bc0001077983 */ /* 0x001ee80000300800 */
        /* <DEDUP_REMOVED lines=21> */
[----:B------:R-:W-:Y:S01]  /*29740*/  PRMT R90, RZ, 0x7610, R90 ;  /* 0x00007610ff5a7816 */ /* 0x000fe2000000005a */
[C---:B----4-:R-:W-:Y:S01]  /*29750*/  IMAD.X R47, R55.reuse, 0x1, R47, P5 ;  /* 0x00000001372f7824 */ /* 0x050fe200028e062f */
[----:B------:R-:W-:Y:S01]  /*29760*/  PRMT R7, RZ, 0x7610, R7 ;  /* 0x00007610ff077816 */ /* 0x000fe20000000007 */
[----:B--2---:R0:W-:Y:S01]  /*29770*/  STL [R1+0x14c], R91 ;  /* 0x00014c5b01007387 */ /* 0x0041e20000100800 */
[----:B---3--:R-:W-:-:S03]  /*29780*/  IMAD.X R8, R55, 0x1, R8, P6 ;  /* 0x0000000137087824 */ /* 0x008fc600030e0608 */
        /* <DEDUP_REMOVED lines=14> */
[----:B------:R-:W2:Y:S04]  /*29870*/  LDL.LU R93, [R1+0xaf4] ;  /* 0x000af400015d7983 */ /* 0x000ea80000300800 */
[----:B----4-:R0:W-:Y:S04]  /*29880*/  STL [R1+0x144], R7 ;  /* 0x0001440701007387 */ /* 0x0101e80000100800 */
[----:B0-----:R-:W4:Y:S04]  /*29890*/  LDL.LU R7, [R1+0x15b0] ;  /* 0x0015b00001077983 */ /* 0x001f280000300800 */
        /* <DEDUP_REMOVED lines=12> */
[----:B------:R0:W-:Y:S04]  /*29960*/  STL [R1+0xaf0], R11 ;  /* 0x000af00b01007387 */ /* 0x0001e80000100800 */
[----:B------:R1:W2:Y:S04]  /*29970*/  @P3 LDG.E.U8 R86, desc[UR18][R8.64] ;  /* 0x0000001208563981 */ /* 0x0002a8000c1e1100 */
[----:B------:R-:W2:Y:S01]  /*29980*/  LDL.LU R8, [R1+0xaec] ;  /* 0x000aec0001087983 */ /* 0x000ea20000300800 */
[----:B------:R-:W-:Y:S01]  /*29990*/  ISETP.GT.AND P4, PT, R12, 0x20, PT ;  /* 0x000000200c00780c */ /* 0x000fe20003f84270 */
[----:B-1----:R-:W-:Y:S01]  /*299a0*/  IMAD.MOV.U32 R9, RZ, RZ, R11 ;  /* 0x000000ffff097224 */ /* 0x002fe200078e000b */
[----:B------:R-:W-:Y:S01]  /*299b0*/  IADD3 R91, P5, PT, R4, R91, RZ ;  /* 0x0000005b045b7210 */ /* 0x000fe20007fbe0ff */
[----:B0-----:R-:W2:Y:S01]  /*299c0*/  LDL.LU R11, [R1+0xb08] ;  /* 0x000b0800010b7983 */ /* 0x001ea20000300800 */
[----:B------:R-:W-:-:S03]  /*299d0*/  ISETP.GT.AND P1, PT, R12, 0x21, PT ;  /* 0x000000210c00780c */ /* 0x000fc60003f24270 */
[----:B------:R-:W-:Y:S01]  /*299e0*/  STL [R1+0xaf8], R91 ;  /* 0x000af85b01007387 */ /* 0x000fe20000100800 */
[----:B----4-:R-:W-:Y:S01]  /*299f0*/  PRMT R7, RZ, 0x7610, R7 ;  /* 0x00007610ff077816 */ /* 0x010fe20000000007 */
[C---:B------:R-:W-:Y:S01]  /*29a00*/  IMAD.X R93, R55.reuse, 0x1, R93, P5 ;  /* 0x00000001375d7824 */ /* 0x040fe200028e065d */
[----:B------:R-:W-:Y:S02]  /*29a10*/  PRMT R73, RZ, 0x7610, R73 ;  /* 0x00007610ff497816 */ /* 0x000fe40000000049 */
[----:B---3--:R-:W-:Y:S01]  /*29a20*/  IADD3 R10, P5, PT, R4, R10, RZ ;  /* 0x0000000a040a7210 */ /* 0x008fe20007fbe0ff */
[----:B--2---:R0:W-:Y:S01]  /*29a30*/  STL [R1+0x140], R86 ;  /* 0x0001405601007387 */ /* 0x0041e20000100800 */
[----:B------:R-:W-:-:S03]  /*29a40*/  IMAD.X R8, R55, 0x1, R8, P6 ;  /* 0x0000000137087824 */ /* 0x000fc600030e0608 */
        /* <DEDUP_REMOVED lines=8> */
[----:B------:R-:W-:Y:S02]  /*29ad0*/  @P1 IMAD.MOV.U32 R9, RZ, RZ, R93 ;  /* 0x000000ffff091224 */ /* 0x000fe400078e005d */
[----:B0-----:R-:W4:Y:S04]  /*29ae0*/  LDL.LU R93, [R1+0xb0c] ;  /* 0x000b0c00015d7983 */ /* 0x001f280000300800 */
[----:B------:R-:W2:Y:S04]  /*29af0*/  LDL.LU R91, [R1+0xb18] ;  /* 0x000b1800015b7983 */ /* 0x000ea80000300800 */
        /* <DEDUP_REMOVED lines=58> */
[----:B-1----:R-:W4:Y:S01]  /*29ea0*/  LDL.LU R11, [R1+0xb2c] ;  /* 0x000b2c00010b7983 */ /* 0x002f220000300800 */
[----:B------:R-:W-:-:S03]  /*29eb0*/  ISETP.GT.AND P1, PT, R12, 0x27, PT ;  /* 0x000000270c00780c */ /* 0x000fc60003f24270 */
[----:B------:R-:W-:Y:S04]  /*29ec0*/  STL [R1+0xb28], R47 ;  /* 0x000b282f01007387 */ /* 0x000fe80000100800 */
[----:B------:R-:W4:Y:S01]  /*29ed0*/  LDL.LU R91, [R1+0xb38] ;  /* 0x000b3800015b7983 */ /* 0x000f220000300800 */
[----:B------:R-:W-:Y:S01]  /*29ee0*/  PRMT R88, RZ, 0x7610, R88 ;  /* 0x00007610ff587816 */ /* 0x000fe20000000058 */
[C---:B------:R-:W-:Y:S01]  /*29ef0*/  IMAD.X R86, R55.reuse, 0x1, R86, P5 ;  /* 0x0000000137567824 */ /* 0x040fe200028e0656 */
        /* <DEDUP_REMOVED lines=9> */
[----:B0-----:R-:W-:Y:S02]  /*29f90*/  @P1 IMAD.MOV.U32 R8, RZ, RZ, R47 ;  /* 0x000000ffff081224 */ /* 0x001fe400078e002f */
[----:B------:R-:W-:-:S05]  /*29fa0*/  @P1 IMAD.MOV.U32 R9, RZ, RZ, R86 ;  /* 0x000000ffff091224 */ /* 0x000fca00078e0056 */
[----:B------:R0:W3:Y:S01]  /*29fb0*/  @P1 LDG.E.U8 R70, desc[UR18][R8.64] ;  /* 0x0000001208461981 */ /* 0x0000e2000c1e1100 */
[----:B----4-:R-:W-:Y:S02]  /*29fc0*/  IADD3 R10, P5, PT, R4, R10, RZ ;  /* 0x0000000a040a7210 */ /* 0x010fe40007fbe0ff */
[----:B------:R-:W-:Y:S01]  /*29fd0*/  ISETP.GT.AND P3, PT, R12, 0x28, PT ;  /* 0x000000280c00780c */ /* 0x000fe20003f64270 */
[----:B------:R-:W-:Y:S02]  /*29fe0*/  STL [R1+0xb24], R86 ;  /* 0x000b245601007387 */ /* 0x000fe40000100800 */
[----:B------:R-:W-:Y:S02]  /*29ff0*/  IMAD.X R11, R55, 0x1, R11, P5 ;  /* 0x00000001370b7824 */ /* 0x000fe400028e060b */
[----:B------:R-:W4:Y:S01]  /*2a000*/  LDL.LU R47, [R1+0xb3c] ;  /* 0x000b3c00012f7983 */ /* 0x000f220000300800 */
[----:B------:R-:W-:-:S03]  /*2a010*/  IADD3 R91, P6, PT, R4, R91, RZ ;  /* 0x0000005b045b7210 */ /* 0x000fc60007fde0ff */
[----:B------:R-:W-:Y:S01]  /*2a020*/  STL [R1+0xb30], R10 ;  /* 0x000b300a01007387 */ /* 0x000fe20000100800 */
[----:B0-----:R-:W-:-:S06]  /*2a030*/  PRMT R8, RZ, 0x7610, R8 ;  /* 0x00007610ff087816 */ /* 0x001fcc0000000008 */
[----:B------:R0:W4:Y:S01]  /*2a040*/  @P3 LDG.E.U8 R8, desc[UR18][R10.64] ;  /* 0x000000120a083981 */ /* 0x000122000c1e1100 */
[----:B--2---:R-:W-:-:S03]  /*2a050*/  IADD3 R90, P5, PT, R4, R90, RZ ;  /* 0x0000005a045a7210 */ /* 0x004fc60007fbe0ff */
[----:B---3--:R1:W-:Y:S04]  /*2a060*/  STL [R1+0x128], R88 ;  /* 0x0001285801007387 */ /* 0x0083e80000100800 */
[----:B-1----:R-:W2:Y:S04]  /*2a070*/  LDL.LU R88, [R1+0xb48] ;  /* 0x000b480001587983 */ /* 0x002ea80000300800 */
[----:B------:R-:W-:Y:S04]  /*2a080*/  STL [R1+0xb2c], R11 ;  /* 0x000b2c0b01007387 */ /* 0x000fe80000100800 */
[----:B------:R1:W-:Y:S04]  /*2a090*/  STL [R1+0x124], R70 ;  /* 0x0001244601007387 */ /* 0x0003e80000100800 */
[----:B-1----:R-:W3:Y:S04]  /*2a0a0*/  LDL.LU R70, [R1+0xb50] ;  /* 0x000b500001467983 */ /* 0x002ee80000300800 */
[----:B------:R1:W-:Y:S04]  /*2a0b0*/  STL [R1+0xb38], R91 ;  /* 0x000b385b01007387 */ /* 0x0003e80000100800 */
[----:B------:R-:W2:Y:S04]  /*2a0c0*/  LDL.LU R86, [R1+0xb58] ;  /* 0x000b580001567983 */ /* 0x000ea80000300800 */
[----:B------:R-:W-:Y:S04]  /*2a0d0*/  STL [R1+0xb40], R90 ;  /* 0x000b405a01007387 */ /* 0x000fe80000100800 */
[----:B------:R-:W2:Y:S01]  /*2a0e0*/  LDL.LU R11, [R1+0xb34] ;  /* 0x000b3400010b7983 */ /* 0x000ea20000300800 */
[----:B------:R-:W-:-:S02]  /*2a0f0*/  ISETP.GT.AND P4, PT, R12, 0x29, PT ;  /* 0x000000290c00780c */ /* 0x000fc40003f84270 */
        /* <DEDUP_REMOVED lines=22> */
[----:B0-----:R-:W4:Y:S01]  /*2a260*/  LDL.LU R88, [R1+0xb60] ;  /* 0x000b600001587983 */ /* 0x001f220000300800 */
[----:B------:R-:W-:Y:S02]  /*2a270*/  PRMT R81, RZ, 0x7610, R81 ;  /* 0x00007610ff517816 */ /* 0x000fe40000000051 */
[----:B---3--:R-:W-:Y:S01]  /*2a280*/  IADD3 R70, P6, PT, R4, R70, RZ ;  /* 0x0000004604467210 */ /* 0x008fe20007fde0ff */
[----:B--2---:R-:W-:-:S06]  /*2a290*/  IMAD.X R10, R55, 0x1, R10, P5 ;  /* 0x00000001370a7824 */ /* 0x004fcc00028e060a */
        /* <DEDUP_REMOVED lines=10> */
[----:B0-----:R-:W3:Y:S04]  /*2a340*/  LDL.LU R70, [R1+0xb68] ;  /* 0x000b680001467983 */ /* 0x001ee80000300800 */
[----:B------:R-:W-:Y:S01]  /*2a350*/  STL [R1+0xb58], R86 ;  /* 0x000b585601007387 */ /* 0x000fe20000100800 */
[----:B----4-:R-:W-:-:S03]  /*2a360*/  PRMT R91, RZ, 0x7610, R91 ;  /* 0x00007610ff5b7816 */ /* 0x010fc6000000005b */
        /* <DEDUP_REMOVED lines=21> */
[----:B------:R-:W3:Y:S01]  /*2a4c0*/  LDL.LU R86, [R1+0xb6c] ;  /* 0x000b6c0001567983 */ /* 0x000ee20000300800 */
[----:B------:R-:W-:Y:S02]  /*2a4d0*/  PRMT R83, RZ, 0x7610, R83 ;  /* 0x00007610ff537816 */ /* 0x000fe40000000053 */
[----:B------:R-:W-:Y:S01]  /*2a4e0*/  IADD3 R70, P6, PT, R4, R70, RZ ;  /* 0x0000004604467210 */ /* 0x000fe20007fde0ff */
[----:B------:R-:W-:Y:S04]  /*2a4f0*/  STL [R1+0xb60], R88 ;  /* 0x000b605801007387 */ /* 0x000fe80000100800 */
[----:B----4-:R0:W-:Y:S02]  /*2a500*/  STL [R1+0x110], R2 ;  /* 0x0001100201007387 */ /* 0x0101e40000100800 */
[----:B------:R-:W-:-:S02]  /*2a510*/  @P3 IMAD.MOV.U32 R10, RZ, RZ, R88 ;  /* 0x000000ffff0a3224 */ /* 0x000fc400078e0058 */
[----:B0-----:R-:W4:Y:S01]  /*2a520*/  LDL.LU R2, [R1+0xb78] ;  /* 0x000b780001027983 */ /* 0x001f220000300800 */
        /* <DEDUP_REMOVED lines=8> */
[----:B-1----:R-:W4:Y:S04]  /*2a5b0*/  LDL.LU R70, [R1+0xb74] ;  /* 0x000b740001467983 */ /* 0x002f280000300800 */
[----:B------:R-:W-:Y:S04]  /*2a5c0*/  STL [R1+0xb70], R81 ;  /* 0x000b705101007387 */ /* 0x000fe80000100800 */
[----:B------:R-:W4:Y:S01]  /*2a5d0*/  LDL.LU R88, [R1+0xb80] ;  /* 0x000b800001587983 */ /* 0x000f220000300800 */
        /* <DEDUP_REMOVED lines=9> */
[C---:B------:R-:W-:Y:S02]  /*2a670*/  ISETP.GT.AND P1, PT, R12.reuse, 0x30, PT ;  /* 0x000000300c00780c */ /* 0x040fe40003f24270 */
[----:B------:R-:W-:Y:S01]  /*2a680*/  ISETP.GT.AND P3, PT, R12, 0x31, PT ;  /* 0x000000310c00780c */ /* 0x000fe20003f64270 */
[C---:B------:R-:W-:Y:S01]  /*2a690*/  IMAD.X R86, R55.reuse, 0x1, R86, P5 ;  /* 0x0000000137567824 */ /* 0x040fe200028e0656 */
[----:B----4-:R-:W-:Y:S02]  /*2a6a0*/  IADD3 R2, P5, PT, R4, R2, RZ ;  /* 0x0000000204027210 */ /* 0x010fe40007fbe0ff */
[----:B------:R-:W-:Y:S02]  /*2a6b0*/  PRMT R9, RZ, 0x7610, R9 ;  /* 0x00007610ff097816 */ /* 0x000fe40000000009 */
[----:B------:R-:W-:Y:S01]  /*2a6c0*/  STL [R1+0xb6c], R86 ;  /* 0x000b6c5601007387 */ /* 0x000fe20000100800 */
[----:B------:R-:W-:-:S04]  /*2a6d0*/  IMAD.X R70, R55, 0x1, R70, P5 ;  /* 0x0000000137467824 */ /* 0x000fc800028e0646 */
[----:B0-----:R-:W-:Y:S02]  /*2a6e0*/  @P1 IMAD.MOV.U32 R10, RZ, RZ, R81 ;  /* 0x000000ffff0a1224 */ /* 0x001fe400078e0051 */
[----:B------:R-:W-:Y:S01]  /*2a6f0*/  @P1 IMAD.MOV.U32 R11, RZ, RZ, R86 ;  /* 0x000000ffff0b1224 */ /* 0x000fe200078e0056 */
[----:B------:R-:W-:Y:S02]  /*2a700*/  IADD3 R88, P6, PT, R4, R88, RZ ;  /* 0x0000005804587210 */ /* 0x000fe40007fde0ff */
[----:B------:R-:W-:Y:S02]  /*2a710*/  PRMT R67, RZ, 0x7610, R67 ;  /* 0x00007610ff437816 */ /* 0x000fe40000000043 */
[----:B------:R0:W4:Y:S02]  /*2a720*/  @P1 LDG.E.U8 R9, desc[UR18][R10.64] ;  /* 0x000000120a091981 */ /* 0x000124000c1e1100 */
[----:B0-----:R-:W-:Y:S02]  /*2a730*/  @P3 IMAD.MOV.U32 R10, RZ, RZ, R2 ;  /* 0x000000ffff0a3224 */ /* 0x001fe400078e0002 */
[----:B------:R-:W-:-:S05]  /*2a740*/  @P3 IMAD.MOV.U32 R11, RZ, RZ, R70 ;  /* 0x000000ffff0b3224 */ /* 0x000fca00078e0046 */
[----:B------:R0:W4:Y:S01]  /*2a750*/  @P3 LDG.E.U8 R67, desc[UR18][R10.64] ;  /* 0x000000120a433981 */ /* 0x000122000c1e1100 */
[----:B--2---:R-:W-:-:S03]  /*2a760*/  IADD3 R83, P5, PT, R4, R83, RZ ;  /* 0x0000005304537210 */ /* 0x004fc60007fbe0ff */
[----:B---3--:R1:W-:Y:S04]  /*2a770*/  STL [R1+0x108], R89 ;  /* 0x0001085901007387 */ /* 0x0083e80000100800 */
[----:B-1----:R-:W2:Y:S04]  /*2a780*/  LDL.LU R89, [R1+0x158c] ;  /* 0x00158c0001597983 */ /* 0x002ea80000300800 */
[----:B------:R-:W3:Y:S04]  /*2a790*/  LDL.LU R86, [R1+0xb84] ;  /* 0x000b840001567983 */ /* 0x000ee80000300800 */
[----:B------:R-:W2:Y:S04]  /*2a7a0*/  LDL.LU R81, [R1+0xb90] ;  /* 0x000b900001517983 */ /* 0x000ea80000300800 */
[----:B------:R1:W-:Y:S04]  /*2a7b0*/  STL [R1+0xb78], R2 ;  /* 0x000b780201007387 */ /* 0x0003e80000100800 */
[----:B------:R0:W-:Y:S04]  /*2a7c0*/  STL [R1+0xb74], R70 ;  /* 0x000b744601007387 */ /* 0x0001e80000100800 */
[----:B-1----:R-:W2:Y:S04]  /*2a7d0*/  LDL.LU R2, [R1+0xb98] ;  /* 0x000b980001027983 */ /* 0x002ea80000300800 */
[----:B------:R1:W-:Y:S04]  /*2a7e0*/  STL [R1+0xb80], R88 ;  /* 0x000b805801007387 */ /* 0x0003e80000100800 */
[----:B0-----:R-:W2:Y:S04]  /*2a7f0*/  LDL.LU R70, [R1+0xba0] ;  /* 0x000ba00001467983 */ /* 0x001ea80000300800 */
[----:B------:R-:W-:Y:S04]  /*2a800*/  STL [R1+0xb88], R83 ;  /* 0x000b885301007387 */ /* 0x000fe80000100800 */
[----:B------:R-:W2:Y:S01]  /*2a810*/  LDL.LU R11, [R1+0xb7c] ;  /* 0x000b7c00010b7983 */ /* 0x000ea20000300800 */
[----:B------:R-:W-:-:S02]  /*2a820*/  ISETP.GT.AND P4, PT, R12, 0x32, PT ;  /* 0x000000320c00780c */ /* 0x000fc40003f84270 */
[----:B------:R-:W-:Y:S02]  /*2a830*/  ISETP.GT.AND P1, PT, R12, 0x33, PT ;  /* 0x000000330c00780c */ /* 0x000fe40003f24270 */
[----:B------:R-:W-:Y:S02]  /*2a840*/  PRMT R87, RZ, 0x7610, R87 ;  /* 0x00007610ff577816 */ /* 0x000fe40000000057 */
[----:B------:R-:W-:-:S07]  /*2a850*/  PRMT R85, RZ, 0x7610, R85 ;  /* 0x00007610ff557816 */ /* 0x000fce0000000055 */
[----:B------:R-:W-:Y:S02]  /*2a860*/  @P4 IMAD.MOV.U32 R10, RZ, RZ, R88 ;  /* 0x000000ffff0a4224 */ /* 0x000fe400078e0058 */
[C---:B---3--:R-:W-:Y:S02]  /*2a870*/  IMAD.X R86, R55.reuse, 0x1, R86, P5 ;  /* 0x0000000137567824 */ /* 0x048fe400028e0656 */
[----:B--2---:R-:W-:-:S05]  /*2a880*/  IMAD.X R11, R55, 0x1, R11, P6 ;  /* 0x00000001370b7824 */ /* 0x004fca00030e060b */
[----:B------:R0:W-:Y:S04]  /*2a890*/  STL [R1+0xb7c], R11 ;  /* 0x000b7c0b01007387 */ /* 0x0001e80000100800 */
[----:B------:R0:W2:Y:S01]  /*2a8a0*/  @P4 LDG.E.U8 R87, desc[UR18][R10.64] ;  /* 0x000000120a574981 */ /* 0x0000a2000c1e1100 */
[----:B------:R-:W-:-:S03]  /*2a8b0*/  IADD3 R81, P5, PT, R4, R81, RZ ;  /* 0x0000005104517210 */ /* 0x000fc60007fbe0ff */
[----:B-1----:R-:W3:Y:S01]  /*2a8c0*/  LDL.LU R88, [R1+0x1588] ;  /* 0x0015880001587983 */ /* 0x002ee20000300800 */
[----:B0-----:R-:W-:Y:S02]  /*2a8d0*/  IMAD.MOV.U32 R11, RZ, RZ, R86 ;  /* 0x000000ffff0b7224 */ /* 0x001fe400078e0056 */
[----:B------:R-:W-:-:S05]  /*2a8e0*/  @P1 IMAD.MOV.U32 R10, RZ, RZ, R83 ;  /* 0x000000ffff0a1224 */ /* 0x000fca00078e0053 */
[----:B------:R-:W3:Y:S04]  /*2a8f0*/  @P1 LDG.E.U8 R85, desc[UR18][R10.64] ;  /* 0x000000120a551981 */ /* 0x000ee8000c1e1100 */
[----:B------:R-:W-:Y:S04]  /*2a900*/  STL [R1+0xb84], R86 ;  /* 0x000b845601007387 */ /* 0x000fe80000100800 */
[----:B--2---:R0:W-:Y:S04]  /*2a910*/  STL [R1+0x100], R87 ;  /* 0x0001005701007387 */ /* 0x0041e80000100800 */
[----:B0-----:R-:W2:Y:S04]  /*2a920*/  LDL.LU R87, [R1+0x1584] ;  /* 0x0015840001577983 */ /* 0x001ea80000300800 */
[----:B------:R-:W2:Y:S04]  /*2a930*/  LDL.LU R86, [R1+0x1580] ;  /* 0x0015800001567983 */ /* 0x000ea80000300800 */
[----:B------:R-:W2:Y:S04]  /*2a940*/  LDL.LU R83, [R1+0xb9c] ;  /* 0x000b9c0001537983 */ /* 0x000ea80000300800 */
[----:B---3--:R0:W-:Y:S04]  /*2a950*/  STL [R1+0xfc], R85 ;  /* 0x0000fc5501007387 */ /* 0x0081e80000100800 */
[----:B0-----:R-:W3:Y:S04]  /*2a960*/  LDL.LU R85, [R1+0x157c] ;  /* 0x00157c0001557983 */ /* 0x001ee80000300800 */
        /* <DEDUP_REMOVED lines=14> */
[----:B------:R-:W3:Y:S01]  /*2aa50*/  LDL.LU R10, [R1+0xb94] ;  /* 0x000b9400010a7983 */ /* 0x000ee20000300800 */
[----:B------:R-:W-:Y:S01]  /*2aa60*/  ISETP.GT.AND P4, PT, R12, 0x35, PT ;  /* 0x000000350c00780c */ /* 0x000fe20003f84270 */
[----:B0-----:R-:W-:Y:S01]  /*2aa70*/  IMAD.MOV.U32 R11, RZ, RZ, R2 ;  /* 0x000000ffff0b7224 */ /* 0x001fe200078e0002 */
[----:B------:R-:W-:-:S02]  /*2aa80*/  IADD3 R70, P5, PT, R4, R70, RZ ;  /* 0x0000004604467210 */ /* 0x000fc40007fbe0ff */
[----:B------:R-:W-:Y:S02]  /*2aa90*/  ISETP.GT.AND P1, PT, R12, 0x36, PT ;  /* 0x000000360c00780c */ /* 0x000fe40003f24270 */
[----:B------:R-:W-:Y:S01]  /*2aaa0*/  PRMT R84, RZ, 0x7610, R84 ;  /* 0x00007610ff547816 */ /* 0x000fe20000000054 */
[C---:B------:R-:W-:Y:S01]  /*2aab0*/  IMAD.X R83, R55.reuse, 0x1, R83, P5 ;  /* 0x0000000137537824 */ /* 0x040fe200028e0653 */
[----:B------:R-:W-:Y:S01]  /*2aac0*/  PRMT R82, RZ, 0x7610, R82 ;  /* 0x00007610ff527816 */ /* 0x000fe20000000052 */
[----:B--2---:R0:W-:Y:S01]  /*2aad0*/  STL [R1+0xf8], R5 ;  /* 0x0000f80501007387 */ /* 0x0041e20000100800 */
[----:B---3--:R-:W-:-:S03]  /*2aae0*/  IMAD.X R10, R55, 0x1, R10, P6 ;  /* 0x00000001370a7824 */ /* 0x008fc600030e060a */
[----:B0-----:R-:W2:Y:S02]  /*2aaf0*/  LDL.LU R5, [R1+0xbb0] ;  /* 0x000bb00001057983 */ /* 0x001ea40000300800 */
[-C--:B------:R-:W-:Y:S02]  /*2ab00*/  @P4 LOP3.LUT R11, R11, R10.reuse, RZ, 0x3c, !PT ;  /* 0x0000000a0b0b4212 */ /* 0x080fe400078e3cff */
[----:B------:R-:W-:Y:S04]  /*2ab10*/  STL [R1+0xba0], R70 ;  /* 0x000ba04601007387 */ /* 0x000fe80000100800 */
[----:B------:R-:W3:Y:S04]  /*2ab20*/  LDL.LU R2, [R1+0xbb8] ;  /* 0x000bb80001027983 */ /* 0x000ee80000300800 */
[----:B------:R0:W-:Y:S02]  /*2ab30*/  STL [R1+0xb94], R10 ;  /* 0x000b940a01007387 */ /* 0x0001e40000100800 */
[----:B0-----:R-:W-:-:S04]  /*2ab40*/  @P4 LOP3.LUT R10, R11, R10, RZ, 0x3c, !PT ;  /* 0x0000000a0b0a4212 */ /* 0x001fc800078e3cff */
[----:B------:R-:W-:-:S05]  /*2ab50*/  @P4 LOP3.LUT R11, R11, R10, RZ, 0x3c, !PT ;  /* 0x0000000a0b0b4212 */ /* 0x000fca00078e3cff */
[----:B------:R0:W2:Y:S02]  /*2ab60*/  @P4 LDG.E.U8 R84, desc[UR18][R10.64] ;  /* 0x000000120a544981 */ /* 0x0000a4000c1e1100 */
[----:B0-----:R-:W-:Y:S02]  /*2ab70*/  IMAD.MOV.U32 R11, RZ, RZ, R83 ;  /* 0x000000ffff0b7224 */ /* 0x001fe400078e0053 */
[----:B------:R-:W-:-:S05]  /*2ab80*/  @P1 IMAD.MOV.U32 R10, RZ, RZ, R70 ;  /* 0x000000ffff0a1224 */ /* 0x000fca00078e0046 */
[----:B------:R-:W3:Y:S01]  /*2ab90*/  @P1 LDG.E.U8 R82, desc[UR18][R10.64] ;  /* 0x000000120a521981 */ /* 0x000ee2000c1e1100 */
[----:B------:R-:W-:-:S03]  /*2aba0*/  IADD3 R81, P5, PT, R4, R81, RZ ;  /* 0x0000005104517210 */ /* 0x000fc60007fbe0ff */
        /* <DEDUP_REMOVED lines=30> */
[----:B------:R-:W-:Y:S02]  /*2ad90*/  PRMT R65, RZ, 0x7610, R65 ;  /* 0x00007610ff417816 */ /* 0x000fe40000000041 */
[----:B---3--:R-:W-:Y:S01]  /*2ada0*/  IADD3 R81, P5, PT, R4, R81, RZ ;  /* 0x0000005104517210 */ /* 0x008fe20007fbe0ff */
[----:B--2---:R0:W-:Y:S01]  /*2adb0*/  STL [R1+0xec], R54 ;  /* 0x0000ec3601007387 */ /* 0x0041e20000100800 */
[----:B----4-:R-:W-:-:S03]  /*2adc0*/  IMAD.X R10, R55, 0x1, R10, P6 ;  /* 0x00000001370a7824 */ /* 0x010fc600030e060a */
        /* <DEDUP_REMOVED lines=64> */
[----:B------:R-:W-:Y:S04]  /*2b1d0*/  STL [R1+0xbe0], R5 ;  /* 0x000be00501007387 */ /* 0x000fe80000100800 */
[----:B------:R-:W4:Y:S01]  /*2b1e0*/  LDL.LU R10, [R1+0xbdc] ;  /* 0x000bdc00010a7983 */ /* 0x000f220000300800 */
[----:B------:R-:W-:Y:S01]  /*2b1f0*/  ISETP.GT.AND P4, PT, R12, 0x3e, PT ;  /* 0x0000003e0c00780c */ /* 0x000fe20003f84270 */
[----:B0-----:R-:W-:Y:S01]  /*2b200*/  IMAD.MOV.U32 R11, RZ, RZ, R5 ;  /* 0x000000ffff0b7224 */ /* 0x001fe200078e0005 */
[----:B------:R-:W-:-:S02]  /*2b210*/  IADD3 R6, P5, PT, R4, R6, RZ ;  /* 0x0000000604067210 */ /* 0x000fc40007fbe0ff */
[----:B------:R-:W-:Y:S02]  /*2b220*/  ISETP.GT.AND P1, PT, R12, 0x3f, PT ;  /* 0x0000003f0c00780c */ /* 0x000fe40003f24270 */
[----:B------:R-:W-:Y:S01]  /*2b230*/  PRMT R3, RZ, 0x7610, R3 ;  /* 0x00007610ff037816 */ /* 0x000fe20000000003 */
[C---:B---3--:R-:W-:Y:S01]  /*2b240*/  IMAD.X R54, R55.reuse, 0x1, R54, P5 ;  /* 0x0000000137367824 */ /* 0x048fe200028e0636 */
[----:B------:R-:W-:Y:S01]  /*2b250*/  PRMT R62, RZ, 0x7610, R62 ;  /* 0x00007610ff3e7816 */ /* 0x000fe2000000003e */
[----:B--2---:R0:W-:Y:S01]  /*2b260*/  STL [R1+0xd4], R43 ;  /* 0x0000d42b01007387 */ /* 0x0041e20000100800 */
[----:B----4-:R-:W-:-:S03]  /*2b270*/  IMAD.X R10, R55, 0x1, R10, P6 ;  /* 0x00000001370a7824 */ /* 0x010fc600030e060a */
[----:B0-----:R-:W2:Y:S04]  /*2b280*/  LDL.LU R43, [R1+0xbec] ;  /* 0x000bec00012b7983 */ /* 0x001ea80000300800 */
[----:B------:R-:W-:Y:S01]  /*2b290*/  STL [R1+0xbe8], R6 ;  /* 0x000be80601007387 */ /* 0x000fe20000100800 */
[----:B------:R-:W-:-:S03]  /*2b2a0*/  @P4 LOP3.LUT R11, R11, R10, RZ, 0x3c, !PT ;  /* 0x0000000a0b0b4212 */ /* 0x000fc600078e3cff */
[----:B------:R-:W3:Y:S04]  /*2b2b0*/  LDL.LU R5, [R1+0xbf8] ;  /* 0x000bf80001057983 */ /* 0x000ee80000300800 */
[----:B------:R-:W4:Y:S04]  /*2b2c0*/  LDL.LU R70, [R1+0xc00] ;  /* 0x000c000001467983 */ /* 0x000f280000300800 */
[----:B------:R0:W-:Y:S02]  /*2b2d0*/  STL [R1+0xbdc], R10 ;  /* 0x000bdc0a01007387 */ /* 0x0001e40000100800 */
[----:B0-----:R-:W-:-:S04]  /*2b2e0*/  @P4 LOP3.LUT R10, R11, R10, RZ, 0x3c, !PT ;  /* 0x0000000a0b0a4212 */ /* 0x001fc800078e3cff */
[----:B------:R-:W-:-:S05]  /*2b2f0*/  @P4 LOP3.LUT R11, R11, R10, RZ, 0x3c, !PT ;  /* 0x0000000a0b0b4212 */ /* 0x000fca00078e3cff */
[----:B------:R0:W4:Y:S02]  /*2b300*/  @P4 LDG.E.U8 R3, desc[UR18][R10.64] ;  /* 0x000000120a034981 */ /* 0x000124000c1e1100 */
[----:B0-----:R-:W-:Y:S02]  /*2b310*/  IMAD.MOV.U32 R11, RZ, RZ, R54 ;  /* 0x000000ffff0b7224 */ /* 0x001fe400078e0036 */
[----:B------:R-:W-:-:S05]  /*2b320*/  @P1 IMAD.MOV.U32 R10, RZ, RZ, R6 ;  /* 0x000000ffff0a1224 */ /* 0x000fca00078e0006 */
[----:B------:R0:W4:Y:S01]  /*2b330*/  @P1 LDG.E.U8 R62, desc[UR18][R10.64] ;  /* 0x000000120a3e1981 */ /* 0x000122000c1e1100 */
[----:B------:R-:W-:Y:S02]  /*2b340*/  ISETP.GT.AND P3, PT, R12, 0x40, PT ;  /* 0x000000400c00780c */ /* 0x000fe40003f64270 */
[----:B------:R-:W-:Y:S01]  /*2b350*/  IADD3 R36, P5, PT, R4, R36, RZ ;  /* 0x0000002404247210 */ /* 0x000fe20007fbe0ff */
[----:B------:R-:W-:Y:S01]  /*2b360*/  STL [R1+0xbe4], R54 ;  /* 0x000be43601007387 */ /* 0x000fe20000100800 */
[----:B------:R-:W-:-:S09]  /*2b370*/  PRMT R61, RZ, 0x7610, R61 ;  /* 0x00007610ff3d7816 */ /* 0x000fd2000000003d */
[----:B0-----:R-:W-:Y:S02]  /*2b380*/  @P3 IMAD.MOV.U32 R10, RZ, RZ, R36 ;  /* 0x000000ffff0a3224 */ /* 0x001fe400078e0024 */
[----:B--2---:R-:W-:-:S04]  /*2b390*/  IMAD.X R43, R55, 0x1, R43, P5 ;  /* 0x00000001372b7824 */ /* 0x004fc800028e062b */
[----:B------:R-:W-:Y:S01]  /*2b3a0*/  @P3 IMAD.MOV.U32 R11, RZ, RZ, R43 ;  /* 0x000000ffff0b3224 */ /* 0x000fe200078e002b */
[----:B---3--:R-:W-:-:S04]  /*2b3b0*/  IADD3 R5, P6, PT, R4, R5, RZ ;  /* 0x0000000504057210 */ /* 0x008fc80007fde0ff */
[----:B------:R0:W2:Y:S01]  /*2b3c0*/  @P3 LDG.E.U8 R61, desc[UR18][R10.64] ;  /* 0x000000120a3d3981 */ /* 0x0000a2000c1e1100 */
[----:B----4-:R-:W-:-:S03]  /*2b3d0*/  IADD3 R70, P5, PT, R4, R70, RZ ;  /* 0x0000004604467210 */ /* 0x010fc60007fbe0ff */
[----:B------:R1:W-:Y:S04]  /*2b3e0*/  STL [R1+0xd0], R3 ;  /* 0x0000d00301007387 */ /* 0x0003e80000100800 */
[----:B-1----:R-:W3:Y:S04]  /*2b3f0*/  LDL.LU R3, [R1+0x1560] ;  /* 0x0015600001037983 */ /* 0x002ee80000300800 */
[----:B------:R-:W4:Y:S04]  /*2b400*/  LDL.LU R54, [R1+0x155c] ;  /* 0x00155c0001367983 */ /* 0x000f280000300800 */
[----:B------:R-:W2:Y:S04]  /*2b410*/  LDL.LU R6, [R1+0xbfc] ;  /* 0x000bfc0001067983 */ /* 0x000ea80000300800 */
[----:B------:R-:W-:Y:S04]  /*2b420*/  STL [R1+0xbf0], R36 ;  /* 0x000bf02401007387 */ /* 0x000fe80000100800 */
[----:B------:R1:W-:Y:S04]  /*2b430*/  STL [R1+0xcc], R62 ;  /* 0x0000cc3e01007387 */ /* 0x0003e80000100800 */
[----:B-1----:R-:W3:Y:S04]  /*2b440*/  LDL.LU R62, [R1+0xc08] ;  /* 0x000c0800013e7983 */ /* 0x002ee80000300800 */
[----:B------:R1:W-:Y:S04]  /*2b450*/  STL [R1+0xbec], R43 ;  /* 0x000bec2b01007387 */ /* 0x0003e80000100800 */
[----:B------:R-:W3:Y:S04]  /*2b460*/  LDL.LU R36, [R1+0xc10] ;  /* 0x000c100001247983 */ /* 0x000ee80000300800 */
[----:B------:R0:W-:Y:S04]  /*2b470*/  STL [R1+0xbf8], R5 ;  /* 0x000bf80501007387 */ /* 0x0001e80000100800 */
[----:B-1----:R-:W3:Y:S04]  /*2b480*/  LDL.LU R43, [R1+0xc18] ;  /* 0x000c1800012b7983 */ /* 0x002ee80000300800 */
[----:B------:R-:W-:Y:S04]  /*2b490*/  STL [R1+0xc00], R70 ;  /* 0x000c004601007387 */ /* 0x000fe80000100800 */
[----:B------:R-:W3:Y:S01]  /*2b4a0*/  LDL.LU R11, [R1+0xbf4] ;  /* 0x000bf400010b7983 */ /* 0x000ee20000300800 */
[----:B------:R-:W-:-:S02]  /*2b4b0*/  ISETP.GT.AND P4, PT, R12, 0x41, PT ;  /* 0x000000410c00780c */ /* 0x000fc40003f84270 */
[----:B------:R-:W-:Y:S02]  /*2b4c0*/  ISETP.GT.AND P1, PT, R12, 0x42, PT ;  /* 0x000000420c00780c */ /* 0x000fe40003f24270 */
[----:B------:R-:W-:Y:S02]  /*2b4d0*/  PRMT R63, RZ, 0x7610, R63 ;  /* 0x00007610ff3f7816 */ /* 0x000fe4000000003f */
[----:B------:R-:W-:-:S07]  /*2b4e0*/  PRMT R78, RZ, 0x7610, R78 ;  /* 0x00007610ff4e7816 */ /* 0x000fce000000004e */
[----:B0-----:R-:W-:Y:S02]  /*2b4f0*/  @P4 IMAD.MOV.U32 R10, RZ, RZ, R5 ;  /* 0x000000ffff0a4224 */ /* 0x001fe400078e0005 */
[C---:B--2---:R-:W-:Y:S02]  /*2b500*/  IMAD.X R6, R55.reuse, 0x1, R6, P5 ;  /* 0x0000000137067824 */ /* 0x044fe400028e0606 */
[----:B---3--:R-:W-:-:S05]  /*2b510*/  IMAD.X R11, R55, 0x1, R11, P6 ;  /* 0x00000001370b7824 */ /* 0x008fca00030e060b */
[----:B------:R0:W-:Y:S04]  /*2b520*/  STL [R1+0xbf4], R11 ;  /* 0x000bf40b01007387 */ /* 0x0001e80000100800 */
[----:B------:R0:W2:Y:S01]  /*2b530*/  @P4 LDG.E.U8 R63, desc[UR18][R10.64] ;  /* 0x000000120a3f4981 */ /* 0x0000a2000c1e1100 */
[----:B------:R-:W-:-:S03]  /*2b540*/  IADD3 R62, P5, PT, R4, R62, RZ ;  /* 0x0000003e043e7210 */ /* 0x000fc60007fbe0ff */
[----:B------:R-:W3:Y:S01]  /*2b550*/  LDL.LU R5, [R1+0x1558] ;  /* 0x0015580001057983 */ /* 0x000ee20000300800 */
        /* <DEDUP_REMOVED lines=43> */
[----:B------:R-:W2:Y:S04]  /*2b810*/  @P1 LDG.E.U8 R24, desc[UR18][R10.64] ;  /* 0x000000120a181981 */ /* 0x000ea8000c1e1100 */
[----:B---3--:R0:W-:Y:S04]  /*2b820*/  STL [R1+0xb8], R74 ;  /* 0x0000b84a01007387 */ /* 0x0081e80000100800 */
[----:B0-----:R-:W3:Y:S04]  /*2b830*/  LDL.LU R74, [R1+0x154c] ;  /* 0x00154c00014a7983 */ /* 0x001ee80000300800 */
[----:B------:R-:W3:Y:S04]  /*2b840*/  LDL.LU R70, [R1+0x1548] ;  /* 0x0015480001467983 */ /* 0x000ee80000300800 */
[----:B------:R-:W3:Y:S01]  /*2b850*/  LDL.LU R11, [R1+0xc1c] ;  /* 0x000c1c00010b7983 */ /* 0x000ee20000300800 */
[----:B------:R-:W-:-:S02]  /*2b860*/  ISETP.GT.AND P3, PT, R12, 0x46, PT ;  /* 0x000000460c00780c */ /* 0x000fc40003f64270 */
[C---:B------:R-:W-:Y:S01]  /*2b870*/  IADD3 R62, P5, PT, R4.reuse, R62, RZ ;  /* 0x0000003e043e7210 */ /* 0x040fe20007fbe0ff */
[----:B------:R-:W3:Y:S01]  /*2b880*/  LDL.LU R43, [R1+0xc2c] ;  /* 0x000c2c00012b7983 */ /* 0x000ee20000300800 */
[----:B------:R-:W-:Y:S02]  /*2b890*/  PRMT R40, RZ, 0x7610, R40 ;  /* 0x00007610ff287816 */ /* 0x000fe40000000028 */
[----:B----4-:R-:W-:Y:S01]  /*2b8a0*/  IADD3 R36, P6, PT, R4, R36, RZ ;  /* 0x0000002404247210 */ /* 0x010fe20007fde0ff */
[----:B------:R-:W-:Y:S04]  /*2b8b0*/  STL [R1+0xc20], R62 ;  /* 0x000c203e01007387 */ /* 0x000fe80000100800 */
[----:B--2---:R0:W-:Y:S02]  /*2b8c0*/  STL [R1+0xb4], R24 ;  /* 0x0000b41801007387 */ /* 0x0041e40000100800 */
[----:B------:R-:W-:-:S02]  /*2b8d0*/  @P3 IMAD.MOV.U32 R10, RZ, RZ, R62 ;  /* 0x000000ffff0a3224 */ /* 0x000fc400078e003e */
[----:B0-----:R-:W2:Y:S01]  /*2b8e0*/  LDL.LU R24, [R1+0xc38] ;  /* 0x000c380001187983 */ /* 0x001ea20000300800 */
[----:B---3--:R-:W-:-:S05]  /*2b8f0*/  IMAD.X R11, R55, 0x1, R11, P5 ;  /* 0x00000001370b7824 */ /* 0x008fca00028e060b */
[----:B------:R0:W-:Y:S04]  /*2b900*/  STL [R1+0xc1c], R11 ;  /* 0x000c1c0b01007387 */ /* 0x0001e80000100800 */
[----:B------:R0:W3:Y:S04]  /*2b910*/  @P3 LDG.E.U8 R40, desc[UR18][R10.64] ;  /* 0x000000120a283981 */ /* 0x0000e8000c1e1100 */
[----:B------:R1:W-:Y:S04]  /*2b920*/  STL [R1+0xc28], R36 ;  /* 0x000c282401007387 */ /* 0x0003e80000100800 */
[----:B------:R-:W4:Y:S01]  /*2b930*/  LDL.LU R10, [R1+0xc24] ;  /* 0x000c2400010a7983 */ /* 0x000f220000300800 */
[----:B------:R-:W-:Y:S01]  /*2b940*/  ISETP.GT.AND P4, PT, R12, 0x47, PT ;  /* 0x000000470c00780c */ /* 0x000fe20003f84270 */
[----:B0-----:R-:W-:Y:S01]  /*2b950*/  IMAD.MOV.U32 R11, RZ, RZ, R36 ;  /* 0x000000ffff0b7224 */ /* 0x001fe200078e0024 */
[----:B------:R-:W-:Y:S01]  /*2b960*/  IADD3 R38, P5, PT, R4, R38, RZ ;  /* 0x0000002604267210 */ /* 0x000fe20007fbe0ff */
[----:B-1----:R-:W2:Y:S04]  /*2b970*/  LDL.LU R36, [R1+0xc34] ;  /* 0x000c340001247983 */ /* 0x002ea80000300800 */
[----:B------:R-:W-:Y:S04]  /*2b980*/  STL [R1+0xc30], R38 ;  /* 0x000c302601007387 */ /* 0x000fe80000100800 */
[----:B------:R-:W2:Y:S01]  /*2b990*/  LDL.LU R62, [R1+0xc40] ;  /* 0x000c4000013e7983 */ /* 0x000ea20000300800 */
[----:B------:R-:W-:-:S03]  /*2b9a0*/  PRMT R66, RZ, 0x7610, R66 ;  /* 0x00007610ff427816 */ /* 0x000fc60000000042 */
[----:B---3--:R0:W-:Y:S01]  /*2b9b0*/  STL [R1+0xb0], R40 ;  /* 0x0000b02801007387 */ /* 0x0081e20000100800 */
[----:B----4-:R-:W-:-:S03]  /*2b9c0*/  IMAD.X R10, R55, 0x1, R10, P6 ;  /* 0x00000001370a7824 */ /* 0x010fc600030e060a */
[----:B0-----:R-:W3:Y:S02]  /*2b9d0*/  LDL.LU R40, [R1+0xc48] ;  /* 0x000c480001287983 */ /* 0x001ee40000300800 */
[-C--:B------:R-:W-:Y:S02]  /*2b9e0*/  @P4 LOP3.LUT R11, R11, R10.reuse, RZ, 0x3c, !PT ;  /* 0x0000000a0b0b4212 */ /* 0x080fe400078e3cff */
[----:B------:R0:W-:Y:S02]  /*2b9f0*/  STL [R1+0xc24], R10 ;  /* 0x000c240a01007387 */ /* 0x0001e40000100800 */
[----:B0-----:R-:W-:-:S04]  /*2ba00*/  @P4 LOP3.LUT R10, R11, R10, RZ, 0x3c, !PT ;  /* 0x0000000a0b0a4212 */ /* 0x001fc800078e3cff */
[----:B------:R-:W-:-:S05]  /*2ba10*/  @P4 LOP3.LUT R11, R11, R10, RZ, 0x3c, !PT ;  /* 0x0000000a0b0b4212 */ /* 0x000fca00078e3cff */
[----:B------:R0:W4:Y:S01]  /*2ba20*/  @P4 LDG.E.U8 R66, desc[UR18][R10.64] ;  /* 0x000000120a424981 */ /* 0x000122000c1e1100 */
[C---:B------:R-:W-:Y:S02]  /*2ba30*/  ISETP.GT.AND P1, PT, R12.reuse, 0x48, PT ;  /* 0x000000480c00780c */ /* 0x040fe40003f24270 */
[----:B------:R-:W-:Y:S01]  /*2ba40*/  ISETP.GT.AND P3, PT, R12, 0x49, PT ;  /* 0x000000490c00780c */ /* 0x000fe20003f64270 */
[C---:B------:R-:W-:Y:S01]  /*2ba50*/  IMAD.X R43, R55.reuse, 0x1, R43, P5 ;  /* 0x00000001372b7824 */ /* 0x040fe200028e062b */
[----:B--2---:R-:W-:Y:S02]  /*2ba60*/  IADD3 R24, P5, PT, R4, R24, RZ ;  /* 0x0000001804187210 */ /* 0x004fe40007fbe0ff */
[----:B------:R-:W-:Y:S02]  /*2ba70*/  PRMT R75, RZ, 0x7610, R75 ;  /* 0x00007610ff4b7816 */ /* 0x000fe4000000004b */
[----:B------:R-:W-:Y:S01]  /*2ba80*/  STL [R1+0xc2c], R43 ;  /* 0x000c2c2b01007387 */ /* 0x000fe20000100800 */
[----:B------:R-:W-:-:S04]  /*2ba90*/  IMAD.X R36, R55, 0x1, R36, P5 ;  /* 0x0000000137247824 */ /* 0x000fc800028e0624 */
[----:B0-----:R-:W-:Y:S02]  /*2baa0*/  @P1 IMAD.MOV.U32 R10, RZ, RZ, R38 ;  /* 0x000000ffff0a1224 */ /* 0x001fe400078e0026 */
[----:B------:R-:W-:Y:S01]  /*2bab0*/  @P1 IMAD.MOV.U32 R11, RZ, RZ, R43 ;  /* 0x000000ffff0b1224 */ /* 0x000fe200078e002b */
[----:B------:R-:W-:Y:S02]  /*2bac0*/  IADD3 R62, P6, PT, R4, R62, RZ ;  /* 0x0000003e043e7210 */ /* 0x000fe40007fde0ff */
[----:B------:R-:W-:Y:S02]  /*2bad0*/  PRMT R59, RZ, 0x7610, R59 ;  /* 0x00007610ff3b7816 */ /* 0x000fe4000000003b */
[----:B------:R0:W2:Y:S02]  /*2bae0*/  @P1 LDG.E.U8 R75, desc[UR18][R10.64] ;  /* 0x000000120a4b1981 */ /* 0x0000a4000c1e1100 */
[----:B0-----:R-:W-:Y:S02]  /*2baf0*/  @P3 IMAD.MOV.U32 R10, RZ, RZ, R24 ;  /* 0x000000ffff0a3224 */ /* 0x001fe400078e0018 */
[----:B------:R-:W-:-:S05]  /*2bb00*/  @P3 IMAD.MOV.U32 R11, RZ, RZ, R36 ;  /* 0x000000ffff0b3224 */ /* 0x000fca00078e0024 */
[----:B------:R0:W2:Y:S01]  /*2bb10*/  @P3 LDG.E.U8 R59, desc[UR18][R10.64] ;  /* 0x000000120a3b3981 */ /* 0x0000a2000c1e1100 */
[----:B---3--:R-:W-:-:S03]  /*2bb20*/  IADD3 R40, P5, PT, R4, R40, RZ ;  /* 0x0000002804287210 */ /* 0x008fc60007fbe0ff */
[----:B----4-:R1:W-:Y:S04]  /*2bb30*/  STL [R1+0xac], R66 ;  /* 0x0000ac4201007387 */ /* 0x0103e80000100800 */
[----:B-1----:R-:W3:Y:S04]  /*2bb40*/  LDL.LU R66, [R1+0x1544] ;  /* 0x0015440001427983 */ /* 0x002ee80000300800 */
[----:B------:R-:W4:Y:S04]  /*2bb50*/  LDL.LU R43, [R1+0xc44] ;  /* 0x000c4400012b7983 */ /* 0x000f280000300800 */
        /* <DEDUP_REMOVED lines=13> */
[C---:B----4-:R-:W-:Y:S02]  /*2bc30*/  IMAD.X R43, R55.reuse, 0x1, R43, P5 ;  /* 0x00000001372b7824 */ /* 0x050fe400028e062b */
[----:B--2---:R-:W-:-:S05]  /*2bc40*/  IMAD.X R11, R55, 0x1, R11, P6 ;  /* 0x00000001370b7824 */ /* 0x004fca00030e060b */
[----:B------:R0:W-:Y:S04]  /*2bc50*/  STL [R1+0xc3c], R11 ;  /* 0x000c3c0b01007387 */ /* 0x0001e80000100800 */
[----:B------:R0:W2:Y:S01]  /*2bc60*/  @P4 LDG.E.U8 R58, desc[UR18][R10.64] ;  /* 0x000000120a3a4981 */ /* 0x0000a2000c1e1100 */
[----:B------:R-:W-:-:S03]  /*2bc70*/  IADD3 R38, P5, PT, R4, R38, RZ ;  /* 0x0000002604267210 */ /* 0x000fc60007fbe0ff */
[----:B-1----:R-:W4:Y:S01]  /*2bc80*/  LDL.LU R62, [R1+0x1540] ;  /* 0x00154000013e7983 */ /* 0x002f220000300800 */
        /* <DEDUP_REMOVED lines=44> */
[----:B------:R-:W2:Y:S01]  /*2bf50*/  @P1 LDG.E.U8 R39, desc[UR18][R10.64] ;  /* 0x000000120a271981 */ /* 0x000ea2000c1e1100 */
[----:B------:R-:W-:-:S03]  /*2bf60*/  IADD3 R38, P5, PT, R4, R38, RZ ;  /* 0x0000002604267210 */ /* 0x000fc60007fbe0ff */
[----:B------:R-:W-:Y:S04]  /*2bf70*/  STL [R1+0xc5c], R40 ;  /* 0x000c5c2801007387 */ /* 0x000fe80000100800 */
[----:B---3--:R0:W-:Y:S04]  /*2bf80*/  STL [R1+0x94], R41 ;  /* 0x0000942901007387 */ /* 0x0081e80000100800 */
[----:B0-----:R-:W3:Y:S04]  /*2bf90*/  LDL.LU R41, [R1+0x1530] ;  /* 0x0015300001297983 */ /* 0x001ee80000300800 */
[----:B------:R-:W3:Y:S04]  /*2bfa0*/  LDL.LU R40, [R1+0x152c] ;  /* 0x00152c0001287983 */ /* 0x000ee80000300800 */
        /* <DEDUP_REMOVED lines=9> */
[----:B----4-:R-:W-:Y:S01]  /*2c040*/  IADD3 R24, P6, PT, R4, R24, RZ ;  /* 0x0000001804187210 */ /* 0x010fe20007fde0ff */
        /* <DEDUP_REMOVED lines=15> */
[C---:B---3--:R-:W-:Y:S01]  /*2c140*/  IMAD.X R36, R55.reuse, 0x1, R36, P5 ;  /* 0x0000000137247824 */ /* 0x048fe200028e0624 */
[----:B------:R-:W-:Y:S02]  /*2c150*/  PRMT R71, RZ, 0x7610, R71 ;  /* 0x00007610ff477816 */ /* 0x000fe40000000047 */
[----:B------:R-:W-:Y:S01]  /*2c160*/  IADD3 R38, P5, PT, R4, R38, RZ ;  /* 0x0000002604267210 */ /* 0x000fe20007fbe0ff */
        /* <DEDUP_REMOVED lines=67> */
[----:B------:R-:W4:Y:S01]  /*2c5a0*/  LDL.LU R10, [R1+0xc9c] ;  /* 0x000c9c00010a7983 */ /* 0x000f220000300800 */
        /* <DEDUP_REMOVED lines=8> */
[C---:B---3--:R-:W-:Y:S01]  /*2c630*/  IMAD.X R34, R55.reuse, 0x1, R34, P5 ;  /* 0x0000000137227824 */ /* 0x048fe200028e0622 */
[----:B------:R-:W-:Y:S01]  /*2c640*/  PRMT R76, RZ, 0x7610, R76 ;  /* 0x00007610ff4c7816 */ /* 0x000fe2000000004c */
        /* <DEDUP_REMOVED lines=10> */
[----:B------:R0:W4:Y:S01]  /*2c6f0*/  @P1 LDG.E.U8 R76, desc[UR18][R10.64] ;  /* 0x000000120a4c1981 */ /* 0x000122000c1e1100 */
[----:B------:R-:W-:Y:S02]  /*2c700*/  ISETP.GT.AND P3, PT, R12, 0x58, PT ;  /* 0x000000580c00780c */ /* 0x000fe40003f64270 */
[C---:B------:R-:W-:Y:S01]  /*2c710*/  IADD3 R19, P5, PT, R4.reuse, R19, RZ ;  /* 0x0000001304137210 */ /* 0x040fe20007fbe0ff */
[----:B------:R-:W-:Y:S01]  /*2c720*/  STL [R1+0xca4], R34 ;  /* 0x000ca42201007387 */ /* 0x000fe20000100800 */
[----:B------:R-:W-:-:S03]  /*2c730*/  IADD3 R33, P6, PT, R4, R33, RZ ;  /* 0x0000002104217210 */ /* 0x000fc60007fde0ff */
[----:B------:R-:W-:Y:S01]  /*2c740*/  IMAD.X R24, R55, 0x1, R24, P5 ;  /* 0x0000000137187824 */ /* 0x000fe200028e0618 */
[----:B------:R-:W-:-:S05]  /*2c750*/  PRMT R77, RZ, 0x7610, R77 ;  /* 0x00007610ff4d7816 */ /* 0x000fca000000004d */
        /* <DEDUP_REMOVED lines=8> */
[----:B------:R-:W-:Y:S04]  /*2c7e0*/  STL [R1+0xcb0], R19 ;  /* 0x000cb01301007387 */ /* 0x000fe80000100800 */
[----:B----4-:R1:W-:Y:S04]  /*2c7f0*/  STL [R1+0x6c], R76 ;  /* 0x00006c4c01007387 */ /* 0x0103e80000100800 */
[----:B-1----:R-:W4:Y:S04]  /*2c800*/  LDL.LU R76, [R1+0xcc8] ;  /* 0x000cc800014c7983 */ /* 0x002f280000300800 */
        /* <DEDUP_REMOVED lines=15> */
[----:B----4-:R-:W-:-:S03]  /*2c900*/  IADD3 R76, P5, PT, R4, R76, RZ ;  /* 0x0000004c044c7210 */ /* 0x010fc60007fbe0ff */
[----:B------:R-:W3:Y:S01]  /*2c910*/  LDL.LU R33, [R1+0x1510] ;  /* 0x0015100001217983 */ /* 0x000ee20000300800 */
[----:B0-----:R-:W-:Y:S02]  /*2c920*/  IMAD.MOV.U32 R11, RZ, RZ, R31 ;  /* 0x000000ffff0b7224 */ /* 0x001fe400078e001f */
[----:B------:R-:W-:-:S05]  /*2c930*/  @P1 IMAD.MOV.U32 R10, RZ, RZ, R28 ;  /* 0x000000ffff0a1224 */ /* 0x000fca00078e001c */
[----:B------:R-:W4:Y:S04]  /*2c940*/  @P1 LDG.E.U8 R30, desc[UR18][R10.64] ;  /* 0x000000120a1e1981 */ /* 0x000f28000c1e1100 */
[----:B------:R-:W-:Y:S04]  /*2c950*/  STL [R1+0xcbc], R31 ;  /* 0x000cbc1f01007387 */ /* 0x000fe80000100800 */
[----:B--2---:R0:W-:Y:S04]  /*2c960*/  STL [R1+0x64], R32 ;  /* 0x0000642001007387 */ /* 0x0041e80000100800 */
[----:B0-----:R-:W2:Y:S04]  /*2c970*/  LDL.LU R32, [R1+0x150c] ;  /* 0x00150c0001207983 */ /* 0x001ea80000300800 */
        /* <DEDUP_REMOVED lines=22> */
[----:B------:R-:W-:Y:S01]  /*2cae0*/  PRMT R29, RZ, 0x7610, R29 ;  /* 0x00007610ff1d7816 */ /* 0x000fe2000000001d */
[----:B--2---:R0:W-:Y:S01]  /*2caf0*/  STL [R1+0x5c], R21 ;  /* 0x00005c1501007387 */ /* 0x0041e20000100800 */
[----:B---3--:R-:W-:-:S03]  /*2cb00*/  IMAD.X R10, R55, 0x1, R10, P6 ;  /* 0x00000001370a7824 */ /* 0x008fc600030e060a */
[----:B0-----:R-:W2:Y:S04]  /*2cb10*/  LDL.LU R21, [R1+0xce8] ;  /* 0x000ce80001157983 */ /* 0x001ea80000300800 */
[-C--:B------:R-:W-:Y:S01]  /*2cb20*/  @P4 LOP3.LUT R11, R11, R10.reuse, RZ, 0x3c, !PT ;  /* 0x0000000a0b0b4212 */ /* 0x080fe200078e3cff */
[----:B------:R-:W-:Y:S04]  /*2cb30*/  STL [R1+0xcd8], R24 ;  /* 0x000cd81801007387 */ /* 0x000fe80000100800 */
[----:B------:R-:W3:Y:S04]  /*2cb40*/  LDL.LU R19, [R1+0xcf0] ;  /* 0x000cf00001137983 */ /* 0x000ee80000300800 */
[----:B------:R0:W-:Y:S02]  /*2cb50*/  STL [R1+0xccc], R10 ;  /* 0x000ccc0a01007387 */ /* 0x0001e40000100800 */
[----:B0-----:R-:W-:-:S04]  /*2cb60*/  @P4 LOP3.LUT R10, R11, R10, RZ, 0x3c, !PT ;  /* 0x0000000a0b0a4212 */ /* 0x001fc800078e3cff */
[----:B------:R-:W-:-:S05]  /*2cb70*/  @P4 LOP3.LUT R11, R11, R10, RZ, 0x3c, !PT ;  /* 0x0000000a0b0b4212 */ /* 0x000fca00078e3cff */
[----:B------:R0:W2:Y:S01]  /*2cb80*/  @P4 LDG.E.U8 R29, desc[UR18][R10.64] ;  /* 0x000000120a1d4981 */ /* 0x0000a2000c1e1100 */
[----:B------:R-:W-:Y:S01]  /*2cb90*/  ISETP.GT.AND P1, PT, R12, 0x5d, PT ;  /* 0x0000005d0c00780c */ /* 0x000fe20003f24270 */
[----:B------:R-:W-:Y:S01]  /*2cba0*/  IMAD.X R28, R55, 0x1, R28, P5 ;  /* 0x00000001371c7824 */ /* 0x000fe200028e061c */
[----:B------:R-:W-:-:S04]  /*2cbb0*/  PRMT R13, RZ, 0x7610, R13 ;  /* 0x00007610ff0d7816 */ /* 0x000fc8000000000d */
[----:B------:R-:W-:Y:S01]  /*2cbc0*/  STL [R1+0xcd4], R28 ;  /* 0x000cd41c01007387 */ /* 0x000fe20000100800 */
[----:B0-----:R-:W-:-:S06]  /*2cbd0*/  IMAD.MOV.U32 R11, RZ, RZ, R28 ;  /* 0x000000ffff0b7224 */ /* 0x001fcc00078e001c */
[----:B------:R-:W-:-:S05]  /*2cbe0*/  @P1 IMAD.MOV.U32 R10, RZ, RZ, R24 ;  /* 0x000000ffff0a1224 */ /* 0x000fca00078e0018 */
[----:B------:R-:W3:Y:S04]  /*2cbf0*/  @P1 LDG.E.U8 R13, desc[UR18][R10.64] ;  /* 0x000000120a0d1981 */ /* 0x000ee8000c1e1100 */
[----:B--2---:R0:W-:Y:S04]  /*2cc00*/  STL [R1+0x58], R29 ;  /* 0x0000581d01007387 */ /* 0x0041e80000100800 */
[----:B0-----:R-:W2:Y:S04]  /*2cc10*/  LDL.LU R29, [R1+0x1500] ;  /* 0x00150000011d7983 */ /* 0x001ea80000300800 */
[----:B------:R-:W2:Y:S04]  /*2cc20*/  LDL.LU R28, [R1+0x14fc] ;  /* 0x0014fc00011c7983 */ /* 0x000ea80000300800 */
[----:B------:R-:W2:Y:S01]  /*2cc30*/  LDL.LU R11, [R1+0xcdc] ;  /* 0x000cdc00010b7983 */ /* 0x000ea20000300800 */
[----:B------:R-:W-:-:S02]  /*2cc40*/  ISETP.GT.AND P3, PT, R12, 0x5e, PT ;  /* 0x0000005e0c00780c */ /* 0x000fc40003f64270 */
[C---:B------:R-:W-:Y:S01]  /*2cc50*/  IADD3 R76, P5, PT, R4.reuse, R76, RZ ;  /* 0x0000004c044c7210 */ /* 0x040fe20007fbe0ff */
[----:B------:R-:W4:Y:S01]  /*2cc60*/  LDL.LU R24, [R1+0xcec] ;  /* 0x000cec0001187983 */ /* 0x000f220000300800 */
[----:B------:R-:W-:Y:S02]  /*2cc70*/  PRMT R26, RZ, 0x7610, R26 ;  /* 0x00007610ff1a7816 */ /* 0x000fe4000000001a */
[----:B------:R-:W-:Y:S01]  /*2cc80*/  IADD3 R21, P6, PT, R4, R21, RZ ;  /* 0x0000001504157210 */ /* 0x000fe20007fde0ff */
[----:B------:R-:W-:Y:S04]  /*2cc90*/  STL [R1+0xce0], R76 ;  /* 0x000ce04c01007387 */ /* 0x000fe80000100800 */
[----:B---3--:R0:W-:Y:S02]  /*2cca0*/  STL [R1+0x54], R13 ;  /* 0x0000540d01007387 */ /* 0x0081e40000100800 */
[----:B------:R-:W-:-:S02]  /*2ccb0*/  @P3 IMAD.MOV.U32 R10, RZ, RZ, R76 ;  /* 0x000000ffff0a3224 */ /* 0x000fc400078e004c */
[----:B0-----:R-:W3:Y:S01]  /*2ccc0*/  LDL.LU R13, [R1+0xcf8] ;  /* 0x000cf800010d7983 */ /* 0x001ee20000300800 */
[----:B--2---:R-:W-:-:S05]  /*2ccd0*/  IMAD.X R11, R55, 0x1, R11, P5 ;  /* 0x00000001370b7824 */ /* 0x004fca00028e060b */
[----:B------:R0:W-:Y:S04]  /*2cce0*/  STL [R1+0xcdc], R11 ;  /* 0x000cdc0b01007387 */ /* 0x0001e80000100800 */
[----:B------:R0:W2:Y:S04]  /*2ccf0*/  @P3 LDG.E.U8 R26, desc[UR18][R10.64] ;  /* 0x000000120a1a3981 */ /* 0x0000a8000c1e1100 */
[----:B------:R-:W-:Y:S04]  /*2cd00*/  STL [R1+0xce8], R21 ;  /* 0x000ce81501007387 */ /* 0x000fe80000100800 */
[----:B------:R-:W3:Y:S01]  /*2cd10*/  LDL.LU R10, [R1+0xce4] ;  /* 0x000ce400010a7983 */ /* 0x000ee20000300800 */
[----:B------:R-:W-:Y:S01]  /*2cd20*/  ISETP.GT.AND P4, PT, R12, 0x5f, PT ;  /* 0x0000005f0c00780c */ /* 0x000fe20003f84270 */
[----:B0-----:R-:W-:Y:S01]  /*2cd30*/  IMAD.MOV.U32 R11, RZ, RZ, R21 ;  /* 0x000000ffff0b7224 */ /* 0x001fe200078e0015 */
[----:B------:R-:W-:Y:S01]  /*2cd40*/  IADD3 R19, P5, PT, R4, R19, RZ ;  /* 0x0000001304137210 */ /* 0x000fe20007fbe0ff */
[----:B------:R-:W4:Y:S04]  /*2cd50*/  LDL.LU R76, [R1+0xcf4] ;  /* 0x000cf400014c7983 */ /* 0x000f280000300800 */
[----:B------:R-:W-:Y:S01]  /*2cd60*/  STL [R1+0xcf0], R19 ;  /* 0x000cf01301007387 */ /* 0x000fe20000100800 */
[----:B------:R-:W-:-:S03]  /*2cd70*/  PRMT R27, RZ, 0x7610, R27 ;  /* 0x00007610ff1b7816 */ /* 0x000fc6000000001b */
[----:B--2---:R0:W-:Y:S01]  /*2cd80*/  STL [R1+0x50], R26 ;  /* 0x0000501a01007387 */ /* 0x0041e20000100800 */
[----:B---3--:R-:W-:-:S03]  /*2cd90*/  IMAD.X R10, R55, 0x1, R10, P6 ;  /* 0x00000001370a7824 */ /* 0x008fc600030e060a */
[----:B0-----:R-:W2:Y:S02]  /*2cda0*/  LDL.LU R26, [R1+0xd00] ;  /* 0x000d0000011a7983 */ /* 0x001ea40000300800 */
[-C--:B------:R-:W-:Y:S02]  /*2cdb0*/  @P4 LOP3.LUT R11, R11, R10.reuse, RZ, 0x3c, !PT ;  /* 0x0000000a0b0b4212 */ /* 0x080fe400078e3cff */
[----:B------:R-:W3:Y:S04]  /*2cdc0*/  LDL.LU R21, [R1+0xd08] ;  /* 0x000d080001157983 */ /* 0x000ee80000300800 */
[----:B------:R0:W-:Y:S02]  /*2cdd0*/  STL [R1+0xce4], R10 ;  /* 0x000ce40a01007387 */ /* 0x0001e40000100800 */
[----:B0-----:R-:W-:-:S04]  /*2cde0*/  @P4 LOP3.LUT R10, R11, R10, RZ, 0x3c, !PT ;  /* 0x0000000a0b0a4212 */ /* 0x001fc800078e3cff */
[----:B------:R-:W-:-:S05]  /*2cdf0*/  @P4 LOP3.LUT R11, R11, R10, RZ, 0x3c, !PT ;  /* 0x0000000a0b0b4212 */ /* 0x000fca00078e3cff */
[----:B------:R0:W3:Y:S01]  /*2ce00*/  @P4 LDG.E.U8 R27, desc[UR18][R10.64] ;  /* 0x000000120a1b4981 */ /* 0x0000e2000c1e1100 */
[C---:B------:R-:W-:Y:S02]  /*2ce10*/  ISETP.GT.AND P1, PT, R12.reuse, 0x60, PT ;  /* 0x000000600c00780c */ /* 0x040fe40003f24270 */
[----:B------:R-:W-:Y:S01]  /*2ce20*/  ISETP.GT.AND P3, PT, R12, 0x61, PT ;  /* 0x000000610c00780c */ /* 0x000fe20003f64270 */
[C---:B----4-:R-:W-:Y:S01]  /*2ce30*/  IMAD.X R24, R55.reuse, 0x1, R24, P5 ;  /* 0x0000000137187824 */ /* 0x050fe200028e0618 */
[----:B------:R-:W-:Y:S02]  /*2ce40*/  IADD3 R13, P5, PT, R4, R13, RZ ;  /* 0x0000000d040d7210 */ /* 0x000fe40007fbe0ff */
[----:B------:R-:W-:Y:S02]  /*2ce50*/  PRMT R47, RZ, 0x7610, R47 ;  /* 0x00007610ff2f7816 */ /* 0x000fe4000000002f */
[----:B------:R-:W-:Y:S01]  /*2ce60*/  STL [R1+0xcec], R24 ;  /* 0x000cec1801007387 */ /* 0x000fe20000100800 */
[----:B------:R-:W-:-:S04]  /*2ce70*/  IMAD.X R76, R55, 0x1, R76, P5 ;  /* 0x00000001374c7824 */ /* 0x000fc800028e064c */
[----:B0-----:R-:W-:Y:S02]  /*2ce80*/  @P1 IMAD.MOV.U32 R10, RZ, RZ, R19 ;  /* 0x000000ffff0a1224 */ /* 0x001fe400078e0013 */
[----:B------:R-:W-:Y:S01]  /*2ce90*/  @P1 IMAD.MOV.U32 R11, RZ, RZ, R24 ;  /* 0x000000ffff0b1224 */ /* 0x000fe200078e0018 */
[----:B------:R-:W-:-:S04]  /*2cea0*/  PRMT R57, RZ, 0x7610, R57 ;  /* 0x00007610ff397816 */ /* 0x000fc80000000039 */
[----:B------:R0:W4:Y:S02]  /*2ceb0*/  @P1 LDG.E.U8 R47, desc[UR18][R10.64] ;  /* 0x000000120a2f1981 */ /* 0x000124000c1e1100 */
[----:B0-----:R-:W-:Y:S02]  /*2cec0*/  @P3 IMAD.MOV.U32 R10, RZ, RZ, R13 ;  /* 0x000000ffff0a3224 */ /* 0x001fe400078e000d */
[----:B------:R-:W-:-:S05]  /*2ced0*/  @P3 IMAD.MOV.U32 R11, RZ, RZ, R76 ;  /* 0x000000ffff0b3224 */ /* 0x000fca00078e004c */
[----:B------:R0:W4:Y:S01]  /*2cee0*/  @P3 LDG.E.U8 R57, desc[UR18][R10.64] ;  /* 0x000000120a393981 */ /* 0x000122000c1e1100 */
[C---:B--2---:R-:W-:Y:S02]  /*2cef0*/  IADD3 R26, P6, PT, R4.reuse, R26, RZ ;  /* 0x0000001a041a7210 */ /* 0x044fe40007fde0ff */
[----:B---3--:R-:W-:Y:S01]  /*2cf00*/  IADD3 R21, P5, PT, R4, R21, RZ ;  /* 0x0000001504157210 */ /* 0x008fe20007fbe0ff */
[----:B------:R1:W-:Y:S04]  /*2cf10*/  STL [R1+0x4c], R27 ;  /* 0x00004c1b01007387 */ /* 0x0003e80000100800 */
        /* <DEDUP_REMOVED lines=186> */
[----:B------:R-:W-:-:S04]  /*2dac0*/  IMAD.X R64, R55, 0x1, R64, P5 ;  /* 0x0000000137407824 */ /* 0x000fc800028e0640 */
[----:B0-----:R-:W-:Y:S02]  /*2dad0*/  IMAD.MOV.U32 R10, RZ, RZ, R64 ;  /* 0x000000ffff0a7224 */ /* 0x001fe400078e0040 */
[----:B------:R-:W-:-:S06]  /*2dae0*/  IMAD.MOV.U32 R11, RZ, RZ, R17 ;  /* 0x000000ffff0b7224 */ /* 0x000fcc00078e0011 */
[----:B------:R-:W-:-:S04]  /*2daf0*/  @P1 LOP3.LUT R11, R11, R10, RZ, 0x3c, !PT ;  /* 0x0000000a0b0b1212 */ /* 0x000fc800078e3cff */
[C---:B------:R-:W-:Y:S02]  /*2db00*/  @P1 LOP3.LUT R10, R11.reuse, R10, RZ, 0x3c, !PT ;  /* 0x0000000a0b0a1212 */ /* 0x040fe400078e3cff */
[----:B------:R-:W-:Y:S01]  /*2db10*/  PRMT R14, RZ, 0x7610, R14 ;  /* 0x00007610ff0e7816 */ /* 0x000fe2000000000e */
[----:B------:R-:W-:Y:S01]  /*2db20*/  STL [R1+0x26c], R64 ;  /* 0x00026c4001007387 */ /* 0x000fe20000100800 */
[----:B------:R-:W-:-:S05]  /*2db30*/  @P1 LOP3.LUT R11, R11, R10, RZ, 0x3c, !PT ;  /* 0x0000000a0b0b1212 */ /* 0x000fca00078e3cff */
[----:B------:R0:W3:Y:S04]  /*2db40*/  @P1 LDG.E.U8 R14, desc[UR18][R10.64] ;  /* 0x000000120a0e1981 */ /* 0x0000e8000c1e1100 */
[----:B--2---:R1:W-:Y:S04]  /*2db50*/  STL [R1+0x10], R68 ;  /* 0x0000104401007387 */ /* 0x0043e80000100800 */
[----:B-1----:R-:W2:Y:S04]  /*2db60*/  LDL.LU R68, [R1+0x14c8] ;  /* 0x0014c80001447983 */ /* 0x002ea80000300800 */
[----:B------:R-:W2:Y:S04]  /*2db70*/  LDL.LU R64, [R1+0x14c4] ;  /* 0x0014c40001407983 */ /* 0x000ea80000300800 */
[----:B------:R-:W2:Y:S04]  /*2db80*/  LDL.LU R17, [R1+0xd6c] ;  /* 0x000d6c0001117983 */ /* 0x000ea80000300800 */
[----:B------:R-:W2:Y:S01]  /*2db90*/  LDL.LU R10, [R1+0xd5c] ;  /* 0x000d5c00010a7983 */ /* 0x000ea20000300800 */
[----:B------:R-:W-:-:S02]  /*2dba0*/  ISETP.GT.AND P3, PT, R12, 0x70, PT ;  /* 0x000000700c00780c */ /* 0x000fc40003f64270 */
[----:B------:R-:W-:-:S05]  /*2dbb0*/  IADD3 R13, P5, PT, R4, R13, RZ ;  /* 0x0000000d040d7210 */ /* 0x000fca0007fbe0ff */
[----:B0-----:R-:W-:Y:S01]  /*2dbc0*/  IMAD.MOV.U32 R11, RZ, RZ, R13 ;  /* 0x000000ffff0b7224 */ /* 0x001fe200078e000d */
[----:B------:R-:W-:Y:S04]  /*2dbd0*/  STL [R1+0xd60], R13 ;  /* 0x000d600d01007387 */ /* 0x000fe80000100800 */
[----:B---3--:R0:W-:Y:S01]  /*2dbe0*/  STL [R1+0xc], R14 ;  /* 0x00000c0e01007387 */ /* 0x0081e20000100800 */
[----:B------:R-:W-:-:S03]  /*2dbf0*/  PRMT R52, RZ, 0x7610, R52 ;  /* 0x00007610ff347816 */ /* 0x000fc60000000034 */
[----:B0-----:R-:W3:Y:S04]  /*2dc00*/  LDL.LU R14, [R1+0xd78] ;  /* 0x000d7800010e7983 */ /* 0x001ee80000300800 */
[----:B------:R-:W3:Y:S01]  /*2dc10*/  LDL.LU R13, [R1+0xd80] ;  /* 0x000d8000010d7983 */ /* 0x000ee20000300800 */
[----:B--2---:R-:W-:-:S05]  /*2dc20*/  IMAD.X R10, R55, 0x1, R10, P5 ;  /* 0x00000001370a7824 */ /* 0x004fca00028e060a */
[-C--:B------:R-:W-:Y:S01]  /*2dc30*/  @P3 LOP3.LUT R11, R11, R10.reuse, RZ, 0x3c, !PT ;  /* 0x0000000a0b0b3212 */ /* 0x080fe200078e3cff */
[----:B------:R0:W-:Y:S03]  /*2dc40*/  STL [R1+0xd5c], R10 ;  /* 0x000d5c0a01007387 */ /* 0x0001e60000100800 */
[----:B0-----:R-:W-:-:S04]  /*2dc50*/  @P3 LOP3.LUT R10, R11, R10, RZ, 0x3c, !PT ;  /* 0x0000000a0b0a3212 */ /* 0x001fc800078e3cff */
[----:B------:R-:W-:-:S05]  /*2dc60*/  @P3 LOP3.LUT R11, R11, R10, RZ, 0x3c, !PT ;  /* 0x0000000a0b0b3212 */ /* 0x000fca00078e3cff */
[----:B------:R0:W2:Y:S04]  /*2dc70*/  @P3 LDG.E.U8 R52, desc[UR18][R10.64] ;  /* 0x000000120a343981 */ /* 0x0000a8000c1e1100 */
[----:B------:R-:W2:Y:S01]  /*2dc80*/  LDL.LU R11, [R1+0xd64] ;  /* 0x000d6400010b7983 */ /* 0x000ea20000300800 */
[C---:B------:R-:W-:Y:S02]  /*2dc90*/  ISETP.GT.AND P4, PT, R12.reuse, 0x71, PT ;  /* 0x000000710c00780c */ /* 0x040fe40003f84270 */
[----:B------:R-:W-:Y:S02]  /*2dca0*/  ISETP.GT.AND P1, PT, R12, 0x72, PT ;  /* 0x000000720c00780c */ /* 0x000fe40003f24270 */
[C---:B------:R-:W-:Y:S02]  /*2dcb0*/  IADD3 R60, P6, PT, R4.reuse, R60, RZ ;  /* 0x0000003c043c7210 */ /* 0x040fe40007fde0ff */
[----:B------:R-:W-:-:S02]  /*2dcc0*/  IADD3 R16, P5, PT, R4, R16, RZ ;  /* 0x0000001004107210 */ /* 0x000fc40007fbe0ff */
[----:B------:R-:W-:Y:S01]  /*2dcd0*/  PRMT R56, RZ, 0x7610, R56 ;  /* 0x00007610ff387816 */ /* 0x000fe20000000038 */
[----:B------:R1:W-:Y:S02]  /*2dce0*/  STL [R1+0xd68], R60 ;  /* 0x000d683c01007387 */ /* 0x0003e40000100800 */
[C---:B------:R-:W-:Y:S02]  /*2dcf0*/  IMAD.X R17, R55.reuse, 0x1, R17, P5 ;  /* 0x0000000137117824 */ /* 0x040fe400028e0611 */
[----:B0-----:R-:W-:Y:S01]  /*2dd00*/  @P4 IMAD.MOV.U32 R10, RZ, RZ, R60 ;  /* 0x000000ffff0a4224 */ /* 0x001fe200078e003c */
[----:B------:R-:W-:Y:S01]  /*2dd10*/  STL [R1+0xd70], R16 ;  /* 0x000d701001007387 */ /* 0x000fe20000100800 */
[----:B------:R-:W-:Y:S01]  /*2dd20*/  PRMT R15, RZ, 0x7610, R15 ;  /* 0x00007610ff0f7816 */ /* 0x000fe2000000000f */
[----:B--2---:R-:W-:-:S05]  /*2dd30*/  IMAD.X R11, R55, 0x1, R11, P6 ;  /* 0x00000001370b7824 */ /* 0x004fca00030e060b */
[----:B------:R0:W-:Y:S04]  /*2dd40*/  STL [R1+0xd64], R11 ;  /* 0x000d640b01007387 */ /* 0x0001e80000100800 */
[----:B------:R2:W3:Y:S04]  /*2dd50*/  @P4 LDG.E.U8 R56, desc[UR18][R10.64] ;  /* 0x000000120a384981 */ /* 0x0004e8000c1e1100 */
[----:B-1----:R-:W4:Y:S01]  /*2dd60*/  LDL.LU R60, [R1+0x14c0] ;  /* 0x0014c000013c7983 */ /* 0x002f220000300800 */
[----:B--2---:R-:W-:Y:S02]  /*2dd70*/  @P1 IMAD.MOV.U32 R10, RZ, RZ, R16 ;  /* 0x000000ffff0a1224 */ /* 0x004fe400078e0010 */
[----:B0-----:R-:W-:-:S05]  /*2dd80*/  @P1 IMAD.MOV.U32 R11, RZ, RZ, R17 ;  /* 0x000000ffff0b1224 */ /* 0x001fca00078e0011 */
[----:B------:R-:W2:Y:S04]  /*2dd90*/  @P1 LDG.E.U8 R15, desc[UR18][R10.64] ;  /* 0x000000120a0f1981 */ /* 0x000ea8000c1e1100 */
[----:B------:R-:W-:Y:S04]  /*2dda0*/  STL [R1+0xd6c], R17 ;  /* 0x000d6c1101007387 */ /* 0x000fe80000100800 */
[----:B---3--:R0:W-:Y:S04]  /*2ddb0*/  STL [R1+0x4], R56 ;  /* 0x0000043801007387 */ /* 0x0081e80000100800 */
[----:B0-----:R-:W3:Y:S04]  /*2ddc0*/  LDL.LU R56, [R1+0x14bc] ;  /* 0x0014bc0001387983 */ /* 0x001ee80000300800 */
[----:B------:R-:W3:Y:S04]  /*2ddd0*/  LDL.LU R17, [R1+0x14b8] ;  /* 0x0014b80001117983 */ /* 0x000ee80000300800 */
[----:B------:R-:W3:Y:S04]  /*2dde0*/  LDL.LU R16, [R1+0x14b4] ;  /* 0x0014b40001107983 */ /* 0x000ee80000300800 */
[----:B--2---:R0:W-:Y:S04]  /*2ddf0*/  STL [R1], R15 ;  /* 0x0000000f01007387 */ /* 0x0041e80000100800 */
[----:B0-----:R-:W2:Y:S04]  /*2de00*/  LDL.LU R15, [R1+0x14b0] ;  /* 0x0014b000010f7983 */ /* 0x001ea80000300800 */
[----:B------:R-:W2:Y:S01]  /*2de10*/  LDL.LU R11, [R1+0xd74] ;  /* 0x000d7400010b7983 */ /* 0x000ea20000300800 */
[----:B------:R-:W-:-:S02]  /*2de20*/  ISETP.GT.AND P3, PT, R12, 0x73, PT ;  /* 0x000000730c00780c */ /* 0x000fc40003f64270 */
[----:B------:R-:W-:Y:S02]  /*2de30*/  IADD3 R14, P4, PT, R4, R14, RZ ;  /* 0x0000000e040e7210 */ /* 0x000fe40007f9e0ff */
[----:B------:R-:W-:-:S03]  /*2de40*/  PRMT R93, RZ, 0x7610, R93 ;  /* 0x00007610ff5d7816 */ /* 0x000fc6000000005d */
[----:B------:R0:W-:Y:S06]  /*2de50*/  STL [R1+0xd78], R14 ;  /* 0x000d780e01007387 */ /* 0x0001ec0000100800 */
[----:B------:R-:W-:Y:S02]  /*2de60*/  @P3 IMAD.MOV.U32 R10, RZ, RZ, R14 ;  /* 0x000000ffff0a3224 */ /* 0x000fe400078e000e */
[----:B--2---:R-:W-:-:S05]  /*2de70*/  IMAD.X R11, R55, 0x1, R11, P4 ;  /* 0x00000001370b7824 */ /* 0x004fca00020e060b */
[----:B------:R1:W-:Y:S04]  /*2de80*/  STL [R1+0xd74], R11 ;  /* 0x000d740b01007387 */ /* 0x0003e80000100800 */
[----:B0-----:R-:W2:Y:S04]  /*2de90*/  LDL.LU R14, [R1+0x14ac] ;  /* 0x0014ac00010e7983 */ /* 0x001ea80000300800 */
[----:B------:R0:W2:Y:S04]  /*2dea0*/  @P3 LDG.E.U8 R93, desc[UR18][R10.64] ;  /* 0x000000120a5d3981 */ /* 0x0000a8000c1e1100 */
[----:B-1----:R-:W2:Y:S01]  /*2deb0*/  LDL.LU R11, [R1+0xd7c] ;  /* 0x000d7c00010b7983 */ /* 0x002ea20000300800 */
[----:B------:R-:W-:-:S02]  /*2dec0*/  ISETP.GT.AND P5, PT, R12, 0x74, PT ;  /* 0x000000740c00780c */ /* 0x000fc40003fa4270 */
[----:B------:R-:W-:Y:S02]  /*2ded0*/  IADD3 R13, P1, PT, R4, R13, RZ ;  /* 0x0000000d040d7210 */ /* 0x000fe40007f3e0ff */
[----:B------:R-:W-:-:S03]  /*2dee0*/  PRMT R91, RZ, 0x7610, R91 ;  /* 0x00007610ff5b7816 */ /* 0x000fc6000000005b */
[----:B------:R1:W-:Y:S06]  /*2def0*/  STL [R1+0xd80], R13 ;  /* 0x000d800d01007387 */ /* 0x0003ec0000100800 */
[----:B0-----:R-:W-:Y:S02]  /*2df00*/  @P5 IMAD.MOV.U32 R10, RZ, RZ, R13 ;  /* 0x000000ffff0a5224 */ /* 0x001fe400078e000d */
[----:B--2---:R-:W-:-:S05]  /*2df10*/  IMAD.X R11, R55, 0x1, R11, P1 ;  /* 0x00000001370b7824 */ /* 0x004fca00008e060b */
[----:B------:R0:W-:Y:S04]  /*2df20*/  STL [R1+0xd7c], R11 ;  /* 0x000d7c0b01007387 */ /* 0x0001e80000100800 */
[----:B-1----:R-:W2:Y:S04]  /*2df30*/  LDL.LU R13, [R1+0x14a8] ;  /* 0x0014a800010d7983 */ /* 0x002ea80000300800 */
[----:B------:R-:W2:Y:S04]  /*2df40*/  @P5 LDG.E.U8 R91, desc[UR18][R10.64] ;  /* 0x000000120a5b5981 */ /* 0x000ea8000c1e1100 */
[----:B------:R-:W3:Y:S04]  /*2df50*/  LDL.LU R10, [R1+0xd84] ;  /* 0x000d8400010a7983 */ /* 0x000ee80000300800 */
[----:B0-----:R-:W3:Y:S01]  /*2df60*/  LDL.LU R11, [R1+0xd88] ;  /* 0x000d8800010b7983 */ /* 0x001ee20000300800 */
[----:B------:R-:W-:-:S02]  /*2df70*/  ISETP.GT.AND P3, PT, R12, 0x75, PT ;  /* 0x000000750c00780c */ /* 0x000fc40003f64270 */
[----:B------:R-:W-:Y:S01]  /*2df80*/  PRMT R90, RZ, 0x7610, R90 ;  /* 0x00007610ff5a7816 */ /* 0x000fe2000000005a */
[----:B--2---:R0:W-:Y:S01]  /*2df90*/  STL [R1+0x1458], R91 ;  /* 0x0014585b01007387 */ /* 0x0041e20000100800 */
[----:B---3--:R-:W-:Y:S01]  /*2dfa0*/  IADD3 R11, P1, PT, R4, R11, RZ ;  /* 0x0000000b040b7210 */ /* 0x008fe20007f3e0ff */
[----:B0-----:R-:W-:Y:S02]  /*2dfb0*/  IMAD.MOV.U32 R91, RZ, RZ, R44 ;  /* 0x000000ffff5b7224 */ /* 0x001fe400078e002c */
[----:B------:R-:W2:Y:S02]  /*2dfc0*/  LDL.LU R44, [R1+0x14a4] ;  /* 0x0014a400012c7983 */ /* 0x000ea40000300800 */
[----:B------:R-:W-:Y:S02]  /*2dfd0*/  IMAD.X R10, R55, 0x1, R10, P1 ;  /* 0x00000001370a7824 */ /* 0x000fe400008e060a */
[----:B------:R0:W-:Y:S04]  /*2dfe0*/  STL [R1+0xd88], R11 ;  /* 0x000d880b01007387 */ /* 0x0001e80000100800 */
[----:B------:R1:W-:Y:S01]  /*2dff0*/  STL [R1+0xd84], R10 ;  /* 0x000d840a01007387 */ /* 0x0003e20000100800 */
[----:B0-----:R-:W-:-:S04]  /*2e000*/  @P3 LOP3.LUT R11, R11, R10, RZ, 0x3c, !PT ;  /* 0x0000000a0b0b3212 */ /* 0x001fc800078e3cff */
[----:B-1----:R-:W-:-:S04]  /*2e010*/  @P3 LOP3.LUT R10, R11, R10, RZ, 0x3c, !PT ;  /* 0x0000000a0b0a3212 */ /* 0x002fc800078e3cff */
[----:B------:R-:W-:-:S05]  /*2e020*/  @P3 LOP3.LUT R11, R11, R10, RZ, 0x3c, !PT ;  /* 0x0000000a0b0b3212 */ /* 0x000fca00078e3cff */
[----:B------:R0:W3:Y:S04]  /*2e030*/  @P3 LDG.E.U8 R90, desc[UR18][R10.64] ;  /* 0x000000120a5a3981 */ /* 0x0000e8000c1e1100 */
[----:B------:R-:W2:Y:S04]  /*2e040*/  LDL.LU R10, [R1+0xd8c] ;  /* 0x000d8c00010a7983 */ /* 0x000ea80000300800 */
[----:B------:R-:W0:Y:S01]  /*2e050*/  LDL.LU R11, [R1+0xd90] ;  /* 0x000d9000010b7983 */ /* 0x000e220000300800 */
[----:B------:R-:W-:Y:S02]  /*2e060*/  ISETP.GT.AND P3, PT, R12, 0x76, PT ;  /* 0x000000760c00780c */ /* 0x000fe40003f64270 */
[----:B------:R-:W-:-:S02]  /*2e070*/  PRMT R89, RZ, 0x7610, R89 ;  /* 0x00007610ff597816 */ /* 0x000fc40000000059 */
[----:B0-----:R-:W-:-:S05]  /*2e080*/  IADD3 R11, P1, PT, R4, R11, RZ ;  /* 0x0000000b040b7210 */ /* 0x001fca0007f3e0ff */
[----:B--2---:R-:W-:Y:S01]  /*2e090*/  IMAD.X R10, R55, 0x1, R10, P1 ;  /* 0x00000001370a7824 */ /* 0x004fe200008e060a */
[----:B------:R0:W-:Y:S04]  /*2e0a0*/  STL [R1+0xd90], R11 ;  /* 0x000d900b01007387 */ /* 0x0001e80000100800 */
[----:B------:R1:W-:Y:S01]  /*2e0b0*/  STL [R1+0xd8c], R10 ;  /* 0x000d8c0a01007387 */ /* 0x0003e20000100800 */
[----:B0-----:R-:W-:-:S04]  /*2e0c0*/  @P3 LOP3.LUT R11, R11, R10, RZ, 0x3c, !PT ;  /* 0x0000000a0b0b3212 */ /* 0x001fc800078e3cff */
[----:B-1----:R-:W-:-:S04]  /*2e0d0*/  @P3 LOP3.LUT R10, R11, R10, RZ, 0x3c, !PT ;  /* 0x0000000a0b0a3212 */ /* 0x002fc800078e3cff */
[----:B------:R-:W-:-:S05]  /*2e0e0*/  @P3 LOP3.LUT R11, R11, R10, RZ, 0x3c, !PT ;  /* 0x0000000a0b0b3212 */ /* 0x000fca00078e3cff */
[----:B------:R-:W2:Y:S04]  /*2e0f0*/  @P3 LDG.E.U8 R89, desc[UR18][R10.64] ;  /* 0x000000120a593981 */ /* 0x000ea8000c1e1100 */
[----:B------:R-:W3:Y:S04]  /*2e100*/  LDL.LU R10, [R1+0x274] ;  /* 0x00027400010a7983 */ /* 0x000ee80000300800 */
[----:B------:R-:W3:Y:S01]  /*2e110*/  LDL.LU R11, [R1+0x278] ;  /* 0x00027800010b7983 */ /* 0x000ee20000300800 */
[----:B------:R-:W-:Y:S02]  /*2e120*/  ISETP.GT.AND P3, PT, R12, 0x77, PT ;  /* 0x000000770c00780c */ /* 0x000fe40003f64270 */
[----:B------:R-:W-:Y:S01]  /*2e130*/  PRMT R88, RZ, 0x7610, R88 ;  /* 0x00007610ff587816 */ /* 0x000fe20000000058 */
[----:B--2---:R0:W-:Y:S01]  /*2e140*/  STL [R1+0x1420], R89 ;  /* 0x0014205901007387 */ /* 0x0041e20000100800 */
[----:B---3--:R-:W-:Y:S01]  /*2e150*/  IADD3 R11, P1, PT, R4, R11, RZ ;  /* 0x0000000b040b7210 */ /* 0x008fe20007f3e0ff */
[----:B0-----:R-:W-:-:S02]  /*2e160*/  IMAD.MOV.U32 R89, RZ, RZ, R48 ;  /* 0x000000ffff597224 */ /* 0x001fc400078e0030 */
[----:B------:R-:W2:Y:S02]  /*2e170*/  LDL.LU R48, [R1+0x14a0] ;  /* 0x0014a00001307983 */ /* 0x000ea40000300800 */
[----:B------:R-:W-:Y:S02]  /*2e180*/  IMAD.X R10, R55, 0x1, R10, P1 ;  /* 0x00000001370a7824 */ /* 0x000fe400008e060a */
[----:B------:R0:W-:Y:S04]  /*2e190*/  STL [R1+0x278], R11 ;  /* 0x0002780b01007387 */ /* 0x0001e80000100800 */
[----:B------:R1:W-:Y:S01]  /*2e1a0*/  STL [R1+0x274], R10 ;  /* 0x0002740a01007387 */ /* 0x0003e20000100800 */
[----:B0-----:R-:W-:-:S04]  /*2e1b0*/  @P3 LOP3.LUT R11, R11, R10, RZ, 0x3c, !PT ;  /* 0x0000000a0b0b3212 */ /* 0x001fc800078e3cff */
[----:B-1----:R-:W-:-:S04]  /*2e1c0*/  @P3 LOP3.LUT R10, R11, R10, RZ, 0x3c, !PT ;  /* 0x0000000a0b0a3212 */ /* 0x002fc800078e3cff */
[----:B------:R-:W-:-:S05]  /*2e1d0*/  @P3 LOP3.LUT R11, R11, R10, RZ, 0x3c, !PT ;  /* 0x0000000a0b0b3212 */ /* 0x000fca00078e3cff */
[----:B------:R-:W3:Y:S04]  /*2e1e0*/  @P3 LDG.E.U8 R88, desc[UR18][R10.64] ;  /* 0x000000120a583981 */ /* 0x000ee8000c1e1100 */
[----:B------:R-:W2:Y:S04]  /*2e1f0*/  LDL.LU R10, [R1+0xd94] ;  /* 0x000d9400010a7983 */ /* 0x000ea80000300800 */
[----:B------:R-:W2:Y:S01]  /*2e200*/  LDL.LU R11, [R1+0xd98] ;  /* 0x000d9800010b7983 */ /* 0x000ea20000300800 */
[----:B------:R-:W-:Y:S02]  /*2e210*/  ISETP.GT.AND P3, PT, R12, 0x78, PT ;  /* 0x000000780c00780c */ /* 0x000fe40003f64270 */
[----:B------:R-:W-:Y:S01]  /*2e220*/  PRMT R87, RZ, 0x7610, R87 ;  /* 0x00007610ff577816 */ /* 0x000fe20000000057 */
[----:B---3--:R0:W-:Y:S01]  /*2e230*/  STL [R1+0x13f8], R88 ;  /* 0x0013f85801007387 */ /* 0x0081e20000100800 */
[----:B--2---:R-:W-:Y:S01]  /*2e240*/  IADD3 R11, P1, PT, R4, R11, RZ ;  /* 0x0000000b040b7210 */ /* 0x004fe20007f3e0ff */
        /* <DEDUP_REMOVED lines=20> */
[----:B------:R0:W2:Y:S04]  /*2e390*/  @P3 LDG.E.U8 R86, desc[UR18][R10.64] ;  /* 0x000000120a563981 */ /* 0x0000a8000c1e1100 */
        /* <DEDUP_REMOVED lines=74> */
[----:B------:R0:W3:Y:S02]  /*2e840*/  @P3 LDG.E.U8 R80, desc[UR18][R10.64] ;  /* 0x000000120a503981 */ /* 0x0000e4000c1e1100 */
[----:B0-----:R-:W-:Y:S02]  /*2e850*/  IMAD.MOV.U32 R10, RZ, RZ, R53 ;  /* 0x000000ffff0a7224 */ /* 0x001fe400078e0035 */
[----:B------:R-:W2:Y:S01]  /*2e860*/  LDL.LU R53, [R1+0x1494] ;  /* 0x0014940001357983 */ /* 0x000ea20000300800 */
[----:B------:R-:W-:Y:S01]  /*2e870*/  IADD3 R2, P3, PT, R4, R2, RZ ;  /* 0x0000000204027210 */ /* 0x000fe20007f7e0ff */
[----:B------:R-:W-:-:S04]  /*2e880*/  IMAD.MOV.U32 R11, RZ, RZ, R0 ;  /* 0x000000ffff0b7224 */ /* 0x000fc800078e0000 */
[----:B------:R-:W-:Y:S01]  /*2e890*/  IMAD.X R3, R55, 0x1, R3, P3 ;  /* 0x0000000137037824 */ /* 0x000fe200018e0603 */
[----:B------:R-:W0:Y:S01]  /*2e8a0*/  S2R R0, SR_TID.X ;  /* 0x0000000000007919 */ /* 0x000e220000002100 */
[----:B---3--:R1:W-:Y:S04]  /*2e8b0*/  STL [R1+0x13fc], R80 ;  /* 0x0013fc5001007387 */ /* 0x0083e80000100800 */
        /* <DEDUP_REMOVED lines=14> */
[----:B-1----:R-:W-:-:S03]  /*2e9a0*/  IMAD.MOV.U32 R80, RZ, RZ, R11 ;  /* 0x000000ffff507224 */ /* 0x002fc600078e000b */
[----:B------:R-:W-:Y:S04]  /*2e9b0*/  STL [R1+0x13e8], R4 ;  /* 0x0013e80401007387 */ /* 0x000fe80000100800 */
[----:B------:R-:W-:Y:S04]  /*2e9c0*/  STL [R1+0x13f4], R4 ;  /* 0x0013f40401007387 */ /* 0x000fe80000100800 */
[----:B------:R1:W-:Y:S04]  /*2e9d0*/  STL [R1+0x1400], R4 ;  /* 0x0014000401007387 */ /* 0x0003e80000100800 */
[----:B------:R-:W3:Y:S04]  /*2e9e0*/  LDL.LU R55, [R1+0x1490] ;  /* 0x0014900001377983 */ /* 0x000ee80000300800 */
[----:B------:R-:W2:Y:S01]  /*2e9f0*/  LDL.LU R11, [R1+0x284] ;  /* 0x00028400010b7983 */ /* 0x000ea20000300800 */
[----:B-1----:R-:W-:-:S03]  /*2ea00*/  IMAD.MOV.U32 R4, RZ, RZ, R10 ;  /* 0x000000ffff047224 */ /* 0x002fc600078e000a */
[----:B------:R-:W2:Y:S01]  /*2ea10*/  LDL.LU R10, [R1+0x288] ;  /* 0x00028800010a7983 */ /* 0x000ea20000300800 */
[----:B------:R-:W-:Y:S02]  /*2ea20*/  ISETP.GT.AND P4, PT, R12, RZ, PT ;  /* 0x000000ff0c00720c */ /* 0x000fe40003f84270 */
[----:B------:R-:W-:Y:S01]  /*2ea30*/  PRMT R54, RZ, 0x7610, R54 ;  /* 0x00007610ff367816 */ /* 0x000fe20000000036 */
[----:B------:R-:W-:Y:S04]  /*2ea40*/  STL [R1+0x12c8], R2 ;  /* 0x0012c80201007387 */ /* 0x000fe80000100800 */
[----:B------:R-:W-:Y:S06]  /*2ea50*/  STL [R1+0x1310], R2 ;  /* 0x0013100201007387 */ /* 0x000fec0000100800 */
[----:B------:R1:W3:Y:S04]  /*2ea60*/  @P4 LDG.E.U8 R54, desc[UR18][R2.64] ;  /* 0x0000001202364981 */ /* 0x0002e8000c1e1100 */
[----:B------:R-:W-:Y:S01]  /*2ea70*/  STL [R1+0x1318], R2 ;  /* 0x0013180201007387 */ /* 0x000fe20000100800 */
[----:B0-----:R-:W-:Y:S01]  /*2ea80*/  LOP3.LUT R0, R0, 0x7f, RZ, 0xc0, !PT ;  /* 0x0000007f00007812 */ /* 0x001fe200078ec0ff */
[----:B------:R-:W-:Y:S03]  /*2ea90*/  BAR.SYNC.DEFER_BLOCKING 0x0 ;  /* 0x0000000000007b1d */ /* 0x000fe60000010000 */
[----:B------:R-:W-:-:S03]  /*2eaa0*/  ISETP.GE.AND P1, PT, R0, R12, PT ;  /* 0x0000000c0000720c */ /* 0x000fc60003f26270 */
[----:B------:R-:W-:Y:S04]  /*2eab0*/  STL [R1+0x1380], R2 ;  /* 0x0013800201007387 */ /* 0x000fe80000100800 */
[----:B------:R-:W-:Y:S04]  /*2eac0*/  STL [R1+0x13a8], R2 ;  /* 0x0013a80201007387 */ /* 0x000fe80000100800 */
[----:B------:R-:W-:Y:S04]  /*2ead0*/  STL [R1+0x13b0], R2 ;  /* 0x0013b00201007387 */ /* 0x000fe80000100800 */
[----:B------:R-:W-:Y:S04]  /*2eae0*/  STL [R1+0x13d8], R2 ;  /* 0x0013d80201007387 */ /* 0x000fe80000100800 */
[----:B------:R1:W-:Y:S01]  /*2eaf0*/  STL [R1+0x13e0], R2 ;  /* 0x0013e00201007387 */ /* 0x0003e20000100800 */
[----:B------:R-:W-:Y:S01]  /*2eb00*/  PRMT R78, RZ, 0x7610, R78 ;  /* 0x00007610ff4e7816 */ /* 0x000fe2000000004e */
[----:B-1----:R-:W-:-:S02]  /*2eb10*/  IMAD.MOV.U32 R2, RZ, RZ, R57 ;  /* 0x000000ffff027224 */ /* 0x002fc400078e0039 */
[----:B------:R-:W3:Y:S04]  /*2eb20*/  LDL.LU R57, [R1+0x148c] ;  /* 0x00148c0001397983 */ /* 0x000ee80000300800 */
        /* <DEDUP_REMOVED lines=9> */
[----:B------:R0:W-:Y:S02]  /*2ebc0*/  STL [R1+0x1404], R3 ;  /* 0x0014040301007387 */ /* 0x0001e40000100800 */
[----:B0-----:R-:W-:-:S02]  /*2ebd0*/  IMAD.MOV.U32 R3, RZ, RZ, R59 ;  /* 0x000000ffff037224 */ /* 0x001fc400078e003b */
[----:B------:R-:W3:Y:S01]  /*2ebe0*/  LDL.LU R59, [R1+0x1488] ;  /* 0x00148800013b7983 */ /* 0x000ee20000300800 */
[----:B--2---:R-:W-:-:S05]  /*2ebf0*/  IADD3 R10, P3, PT, R5, R10, RZ ;  /* 0x0000000a050a7210 */ /* 0x004fca0007f7e0ff */
[----:B------:R-:W-:Y:S01]  /*2ec00*/  IMAD.X R11, R6, 0x1, R11, P3 ;  /* 0x00000001060b7824 */ /* 0x000fe200018e060b */
[----:B------:R0:W-:Y:S04]  /*2ec10*/  STL [R1+0x288], R10 ;  /* 0x0002880a01007387 */ /* 0x0001e80000100800 */
[----:B------:R1:W-:Y:S04]  /*2ec20*/  STL [R1+0x284], R11 ;  /* 0x0002840b01007387 */ /* 0x0003e80000100800 */
[----:B------:R-:W2:Y:S04]  /*2ec30*/  @!P1 LDG.E.U8 R78, desc[UR18][R10.64] ;  /* 0x000000120a4e9981 */ /* 0x000ea8000c1e1100 */
[----:B0-----:R-:W3:Y:S04]  /*2ec40*/  LDL.LU R10, [R1+0x2c4] ;  /* 0x0002c400010a7983 */ /* 0x001ee80000300800 */
[----:B-1----:R-:W3:Y:S01]  /*2ec50*/  LDL.LU R11, [R1+0x2c8] ;  /* 0x0002c800010b7983 */ /* 0x002ee20000300800 */
[----:B------:R-:W-:-:S03]  /*2ec60*/  PRMT R74, RZ, 0x7610, R74 ;  /* 0x00007610ff4a7816 */ /* 0x000fc6000000004a */
[----:B--2---:R0:W-:Y:S01]  /*2ec70*/  STL [R1+0x1408], R78 ;  /* 0x0014084e01007387 */ /* 0x0041e20000100800 */
[----:B---3--:R-:W-:Y:S01]  /*2ec80*/  IADD3 R11, P3, PT, R5, R11, RZ ;  /* 0x0000000b050b7210 */ /* 0x008fe20007f7e0ff */
[----:B0-----:R-:W-:Y:S02]  /*2ec90*/  IMAD.MOV.U32 R78, RZ, RZ, R61 ;  /* 0x000000ffff4e7224 */ /* 0x001fe400078e003d */
[----:B------:R-:W2:Y:S02]  /*2eca0*/  LDL.LU R61, [R1+0x1484] ;  /* 0x00148400013d7983 */ /* 0x000ea40000300800 */
[----:B------:R-:W-:Y:S02]  /*2ecb0*/  IMAD.X R10, R6, 0x1, R10, P3 ;  /* 0x00000001060a7824 */ /* 0x000fe400018e060a */
[----:B------:R0:W-:Y:S04]  /*2ecc0*/  STL [R1+0x2c8], R11 ;  /* 0x0002c80b01007387 */ /* 0x0001e80000100800 */
[----:B------:R1:W-:Y:S01]  /*2ecd0*/  STL [R1+0x2c4], R10 ;  /* 0x0002c40a01007387 */ /* 0x0003e20000100800 */
[----:B0-----:R-:W-:-:S04]  /*2ece0*/  @!P1 LOP3.LUT R11, R11, R10, RZ, 0x3c, !PT ;  /* 0x0000000a0b0b9212 */ /* 0x001fc800078e3cff */
[----:B-1----:R-:W-:-:S04]  /*2ecf0*/  @!P1 LOP3.LUT R10, R11, R10, RZ, 0x3c, !PT ;  /* 0x0000000a0b0a9212 */ /* 0x002fc800078e3cff */
[----:B------:R-:W-:-:S05]  /*2ed00*/  @!P1 LOP3.LUT R11, R11, R10, RZ, 0x3c, !PT ;  /* 0x0000000a0b0b9212 */ /* 0x000fca00078e3cff */
[----:B------:R-:W3:Y:S04]  /*2ed10*/  @!P1 LDG.E.U8 R74, desc[UR18][R10.64] ;  /* 0x000000120a4a9981 */ /* 0x000ee8000c1e1100 */
[----:B------:R-:W2:Y:S04]  /*2ed20*/  LDL.LU R10, [R1+0x324] ;  /* 0x00032400010a7983 */ /* 0x000ea80000300800 */
[----:B------:R-:W2:Y:S01]  /*2ed30*/  LDL.LU R11, [R1+0x328] ;  /* 0x00032800010b7983 */ /* 0x000ea20000300800 */
[----:B------:R-:W-:-:S03]  /*2ed40*/  PRMT R70, RZ, 0x7610, R70 ;  /* 0x00007610ff467816 */ /* 0x000fc60000000046 */
[----:B---3--:R0:W-:Y:S01]  /*2ed50*/  STL [R1+0x140c], R74 ;  /* 0x00140c4a01007387 */ /* 0x0081e20000100800 */
[----:B--2---:R-:W-:Y:S01]  /*2ed60*/  IADD3 R11, P3, PT, R5, R11, RZ ;  /* 0x0000000b050b7210 */ /* 0x004fe20007f7e0ff */
        /* <DEDUP_REMOVED lines=139> */
[----:B--2---:R-:W-:-:S05]  /*2f620*/  IADD3 R11, P3, PT, R5, R11, RZ ;  /* 0x0000000b050b7210 */ /* 0x004fca0007f7e0ff */
[----:B------:R-:W-:Y:S01]  /*2f630*/  IMAD.X R10, R6, 0x1, R10, P3 ;  /* 0x00000001060a7824 */ /* 0x000fe200018e060a */
[----:B------:R1:W-:Y:S04]  /*2f640*/  STL [R1+0x5a8], R11 ;  /* 0x0005a80b01007387 */ /* 0x0003e80000100800 */
[----:B------:R2:W-:Y:S04]  /*2f650*/  STL [R1+0x5a4], R10 ;  /* 0x0005a40a01007387 */ /* 0x0005e80000100800 */
[----:B0-----:R-:W3:Y:S01]  /*2f660*/  LDL.LU R38, [R1+0x628] ;  /* 0x0006280001267983 */ /* 0x001ee20000300800 */
[----:B-1----:R-:W-:-:S04]  /*2f670*/  @!P1 LOP3.LUT R11, R11, R10, RZ, 0x3c, !PT ;  /* 0x0000000a0b0b9212 */ /* 0x002fc800078e3cff */
[----:B--2---:R-:W-:-:S04]  /*2f680*/  @!P1 LOP3.LUT R10, R11, R10, RZ, 0x3c, !PT ;  /* 0x0000000a0b0a9212 */ /* 0x004fc800078e3cff */
[----:B------:R-:W-:-:S05]  /*2f690*/  @!P1 LOP3.LUT R11, R11, R10, RZ, 0x3c, !PT ;  /* 0x0000000a0b0b9212 */ /* 0x000fca00078e3cff */
[----:B------:R-:W2:Y:S04]  /*2f6a0*/  @!P1 LDG.E.U8 R37, desc[UR18][R10.64] ;  /* 0x000000120a259981 */ /* 0x000ea8000c1e1100 */
[----:B------:R-:W3:Y:S04]  /*2f6b0*/  LDL.LU R10, [R1+0x5e4] ;  /* 0x0005e400010a7983 */ /* 0x000ee80000300800 */
[----:B------:R-:W3:Y:S01]  /*2f6c0*/  LDL.LU R11, [R1+0x5e8] ;  /* 0x0005e800010b7983 */ /* 0x000ee20000300800 */
[----:B------:R-:W-:-:S03]  /*2f6d0*/  PRMT R36, RZ, 0x7610, R36 ;  /* 0x00007610ff247816 */ /* 0x000fc60000000024 */
[----:B--2---:R0:W-:Y:S04]  /*2f6e0*/  STL [R1+0x1440], R37 ;  /* 0x0014402501007387 */ /* 0x0041e80000100800 */
[----:B0-----:R-:W2:Y:S01]  /*2f6f0*/  LDL.LU R37, [R1+0x624] ;  /* 0x0006240001257983 */ /* 0x001ea20000300800 */
[----:B---3--:R-:W-:-:S05]  /*2f700*/  IADD3 R11, P3, PT, R5, R11, RZ ;  /* 0x0000000b050b7210 */ /* 0x008fca0007f7e0ff */
[----:B------:R-:W-:Y:S01]  /*2f710*/  IMAD.X R10, R6, 0x1, R10, P3 ;  /* 0x00000001060a7824 */ /* 0x000fe200018e060a */
[----:B------:R0:W-:Y:S04]  /*2f720*/  STL [R1+0x5e8], R11 ;  /* 0x0005e80b01007387 */ /* 0x0001e80000100800 */
[----:B------:R1:W-:Y:S01]  /*2f730*/  STL [R1+0x5e4], R10 ;  /* 0x0005e40a01007387 */ /* 0x0003e20000100800 */
[----:B0-----:R-:W-:-:S04]  /*2f740*/  @!P1 LOP3.LUT R11, R11, R10, RZ, 0x3c, !PT ;  /* 0x0000000a0b0b9212 */ /* 0x001fc800078e3cff */
[----:B-1----:R-:W-:-:S04]  /*2f750*/  @!P1 LOP3.LUT R10, R11, R10, RZ, 0x3c, !PT ;  /* 0x0000000a0b0a9212 */ /* 0x002fc800078e3cff */
[----:B------:R-:W-:-:S05]  /*2f760*/  @!P1 LOP3.LUT R11, R11, R10, RZ, 0x3c, !PT ;  /* 0x0000000a0b0b9212 */ /* 0x000fca00078e3cff */
[----:B------:R0:W3:Y:S01]  /*2f770*/  @!P1 LDG.E.U8 R36, desc[UR18][R10.64] ;  /* 0x000000120a249981 */ /* 0x0000e2000c1e1100 */
[----:B------:R-:W-:Y:S02]  /*2f780*/  IADD3 R38, P3, PT, R5, R38, RZ ;  /* 0x0000002605267210 */ /* 0x000fe40007f7e0ff */
[----:B------:R-:W-:-:S03]  /*2f790*/  PRMT R35, RZ, 0x7610, R35 ;  /* 0x00007610ff237816 */ /* 0x000fc60000000023 */
[----:B0-----:R-:W-:Y:S02]  /*2f7a0*/  @!P1 IMAD.MOV.U32 R10, RZ, RZ, R38 ;  /* 0x000000ffff0a9224 */ /* 0x001fe400078e0026 */
[----:B--2---:R-:W-:-:S04]  /*2f7b0*/  IMAD.X R37, R6, 0x1, R37, P3 ;  /* 0x0000000106257824 */ /* 0x004fc800018e0625 */
[----:B------:R-:W-:-:S05]  /*2f7c0*/  @!P1 IMAD.MOV.U32 R11, RZ, RZ, R37 ;  /* 0x000000ffff0b9224 */ /* 0x000fca00078e0025 */
[----:B------:R0:W2:Y:S04]  /*2f7d0*/  @!P1 LDG.E.U8 R35, desc[UR18][R10.64] ;  /* 0x000000120a239981 */ /* 0x0000a8000c1e1100 */
[----:B---3--:R1:W-:Y:S04]  /*2f7e0*/  STL [R1+0x1444], R36 ;  /* 0x0014442401007387 */ /* 0x0083e80000100800 */
[----:B-1----:R-:W3:Y:S04]  /*2f7f0*/  LDL.LU R36, [R1+0x668] ;  /* 0x0006680001247983 */ /* 0x002ee80000300800 */
[----:B------:R1:W-:Y:S04]  /*2f800*/  STL [R1+0x628], R38 ;  /* 0x0006282601007387 */ /* 0x0003e80000100800 */
[----:B------:R0:W-:Y:S04]  /*2f810*/  STL [R1+0x624], R37 ;  /* 0x0006242501007387 */ /* 0x0001e80000100800 */
[----:B-1----:R-:W2:Y:S04]  /*2f820*/  LDL.LU R38, [R1+0x6a4] ;  /* 0x0006a40001267983 */ /* 0x002ea80000300800 */
[----:B0-----:R-:W2:Y:S04]  /*2f830*/  LDL.LU R37, [R1+0x6a8] ;  /* 0x0006a80001257983 */ /* 0x001ea80000300800 */
[----:B------:R-:W2:Y:S01]  /*2f840*/  LDL.LU R11, [R1+0x664] ;  /* 0x00066400010b7983 */ /* 0x000ea20000300800 */
[----:B------:R-:W-:-:S02]  /*2f850*/  PRMT R34, RZ, 0x7610, R34 ;  /* 0x00007610ff227816 */ /* 0x000fc40000000022 */
[----:B---3--:R-:W-:-:S05]  /*2f860*/  IADD3 R36, P3, PT, R5, R36, RZ ;  /* 0x0000002405247210 */ /* 0x008fca0007f7e0ff */
[----:B------:R-:W-:Y:S02]  /*2f870*/  @!P1 IMAD.MOV.U32 R10, RZ, RZ, R36 ;  /* 0x000000ffff0a9224 */ /* 0x000fe400078e0024 */
[----:B--2---:R-:W-:-:S05]  /*2f880*/  IMAD.X R11, R6, 0x1, R11, P3 ;  /* 0x00000001060b7824 */ /* 0x004fca00018e060b */
[----:B------:R0:W2:Y:S01]  /*2f890*/  @!P1 LDG.E.U8 R34, desc[UR18][R10.64] ;  /* 0x000000120a229981 */ /* 0x0000a2000c1e1100 */
[----:B------:R-:W-:-:S03]  /*2f8a0*/  IADD3 R37, P3, PT, R5, R37, RZ ;  /* 0x0000002505257210 */ /* 0x000fc60007f7e0ff */
[----:B------:R-:W-:Y:S02]  /*2f8b0*/  STL [R1+0x1448], R35 ;  /* 0x0014482301007387 */ /* 0x000fe40000100800 */
[----:B------:R-:W-:Y:S02]  /*2f8c0*/  IMAD.X R38, R6, 0x1, R38, P3 ;  /* 0x0000000106267824 */ /* 0x000fe400018e0626 */
[----:B------:R1:W-:Y:S04]  /*2f8d0*/  STL [R1+0x668], R36 ;  /* 0x0006682401007387 */ /* 0x0003e80000100800 */
[----:B------:R3:W-:Y:S01]  /*2f8e0*/  STL [R1+0x664], R11 ;  /* 0x0006640b01007387 */ /* 0x0007e20000100800 */
[----:B------:R-:W-:Y:S01]  /*2f8f0*/  PRMT R33, RZ, 0x7610, R33 ;  /* 0x00007610ff217816 */ /* 0x000fe20000000021 */
[----:B0-----:R-:W-:-:S02]  /*2f900*/  @!P1 IMAD.MOV.U32 R10, RZ, RZ, R37 ;  /* 0x000000ffff0a9224 */ /* 0x001fc400078e0025 */
[----:B-1----:R-:W4:Y:S01]  /*2f910*/  LDL.LU R36, [R1+0x6e8] ;  /* 0x0006e80001247983 */ /* 0x002f220000300800 */
[----:B---3--:R-:W-:-:S05]  /*2f920*/  @!P1 IMAD.MOV.U32 R11, RZ, RZ, R38 ;  /* 0x000000ffff0b9224 */ /* 0x008fca00078e0026 */
[----:B------:R0:W3:Y:S04]  /*2f930*/  @!P1 LDG.E.U8 R33, desc[UR18][R10.64] ;  /* 0x000000120a219981 */ /* 0x0000e8000c1e1100 */
[----:B--2---:R-:W-:Y:S04]  /*2f940*/  STL [R1+0x144c], R34 ;  /* 0x00144c2201007387 */ /* 0x004fe80000100800 */
[----:B------:R1:W-:Y:S04]  /*2f950*/  STL [R1+0x6a8], R37 ;  /* 0x0006a82501007387 */ /* 0x0003e80000100800 */
[----:B------:R-:W-:Y:S04]  /*2f960*/  STL [R1+0x6a4], R38 ;  /* 0x0006a42601007387 */ /* 0x000fe80000100800 */
[----:B-1----:R-:W2:Y:S01]  /*2f970*/  LDL.LU R37, [R1+0x6e4] ;  /* 0x0006e40001257983 */ /* 0x002ea20000300800 */
[----:B----4-:R-:W-:-:S03]  /*2f980*/  IADD3 R36, P3, PT, R5, R36, RZ ;  /* 0x0000002405247210 */ /* 0x010fc60007f7e0ff */
[----:B------:R-:W4:Y:S01]  /*2f990*/  LDL.LU R35, [R1+0x724] ;  /* 0x0007240001237983 */ /* 0x000f220000300800 */
[----:B------:R-:W-:-:S03]  /*2f9a0*/  PRMT R32, RZ, 0x7610, R32 ;  /* 0x00007610ff207816 */ /* 0x000fc60000000020 */
[----:B------:R-:W4:Y:S01]  /*2f9b0*/  LDL.LU R34, [R1+0x728] ;  /* 0x0007280001227983 */ /* 0x000f220000300800 */
[----:B0-----:R-:W-:-:S03]  /*2f9c0*/  @!P1 IMAD.MOV.U32 R10, RZ, RZ, R36 ;  /* 0x000000ffff0a9224 */ /* 0x001fc600078e0024 */
[----:B---3--:R-:W-:Y:S04]  /*2f9d0*/  STL [R1+0x1450], R33 ;  /* 0x0014502101007387 */ /* 0x008fe80000100800 */
[----:B------:R0:W-:Y:S01]  /*2f9e0*/  STL [R1+0x6e8], R36 ;  /* 0x0006e82401007387 */ /* 0x0001e20000100800 */
[----:B--2---:R-:W-:-:S04]  /*2f9f0*/  IMAD.X R37, R6, 0x1, R37, P3 ;  /* 0x0000000106257824 */ /* 0x004fc800018e0625 */
[----:B------:R-:W-:Y:S01]  /*2fa00*/  @!P1 IMAD.MOV.U32 R11, RZ, RZ, R37 ;  /* 0x000000ffff0b9224 */ /* 0x000fe200078e0025 */
[----:B------:R-:W-:Y:S04]  /*2fa10*/  STL [R1+0x6e4], R37 ;  /* 0x0006e42501007387 */ /* 0x000fe80000100800 */
[----:B0-----:R-:W2:Y:S04]  /*2fa20*/  LDL.LU R36, [R1+0x764] ;  /* 0x0007640001247983 */ /* 0x001ea80000300800 */
[----:B------:R-:W3:Y:S04]  /*2fa30*/  LDL.LU R33, [R1+0x768] ;  /* 0x0007680001217983 */ /* 0x000ee80000300800 */
[----:B------:R0:W2:Y:S01]  /*2fa40*/  @!P1 LDG.E.U8 R32, desc[UR18][R10.64] ;  /* 0x000000120a209981 */ /* 0x0000a2000c1e1100 */
[----:B----4-:R-:W-:-:S05]  /*2fa50*/  IADD3 R34, P3, PT, R5, R34, RZ ;  /* 0x0000002205227210 */ /* 0x010fca0007f7e0ff */
[----:B------:R-:W-:Y:S01]  /*2fa60*/  IMAD.X R35, R6, 0x1, R35, P3 ;  /* 0x0000000106237824 */ /* 0x000fe200018e0623 */
[----:B------:R-:W-:-:S03]  /*2fa70*/  PRMT R31, RZ, 0x7610, R31 ;  /* 0x00007610ff1f7816 */ /* 0x000fc6000000001f */
[----:B0-----:R-:W-:Y:S02]  /*2fa80*/  @!P1 IMAD.MOV.U32 R11, RZ, RZ, R35 ;  /* 0x000000ffff0b9224 */ /* 0x001fe400078e0023 */
[----:B------:R-:W-:-:S05]  /*2fa90*/  @!P1 IMAD.MOV.U32 R10, RZ, RZ, R34 ;  /* 0x000000ffff0a9224 */ /* 0x000fca00078e0022 */
[----:B------:R0:W4:Y:S01]  /*2faa0*/  @!P1 LDG.E.U8 R31, desc[UR18][R10.64] ;  /* 0x000000120a1f9981 */ /* 0x000122000c1e1100 */
[----:B---3--:R-:W-:-:S03]  /*2fab0*/  IADD3 R33, P3, PT, R5, R33, RZ ;  /* 0x0000002105217210 */ /* 0x008fc60007f7e0ff */
[----:B--2---:R-:W-:Y:S02]  /*2fac0*/  STL [R1+0x1454], R32 ;  /* 0x0014542001007387 */ /* 0x004fe40000100800 */
[----:B------:R-:W-:Y:S02]  /*2fad0*/  IMAD.X R36, R6, 0x1, R36, P3 ;  /* 0x0000000106247824 */ /* 0x000fe400018e0624 */
[----:B------:R-:W-:Y:S04]  /*2fae0*/  STL [R1+0x728], R34 ;  /* 0x0007282201007387 */ /* 0x000fe80000100800 */
[----:B------:R1:W-:Y:S01]  /*2faf0*/  STL [R1+0x724], R35 ;  /* 0x0007242301007387 */ /* 0x0003e20000100800 */
[----:B0-----:R-:W-:-:S03]  /*2fb00*/  @!P1 IMAD.MOV.U32 R10, RZ, RZ, R33 ;  /* 0x000000ffff0a9224 */ /* 0x001fc600078e0021 */
[----:B-1----:R-:W2:Y:S04]  /*2fb10*/  LDL.LU R35, [R1+0x7a4] ;  /* 0x0007a40001237983 */ /* 0x002ea80000300800 */
[----:B------:R-:W3:Y:S04]  /*2fb20*/  LDL.LU R34, [R1+0x7a8] ;  /* 0x0007a80001227983 */ /* 0x000ee80000300800 */
[----:B------:R0:W-:Y:S04]  /*2fb30*/  STL [R1+0x768], R33 ;  /* 0x0007682101007387 */ /* 0x0001e80000100800 */
[----:B------:R-:W-:Y:S04]  /*2fb40*/  STL [R1+0x764], R36 ;  /* 0x0007642401007387 */ /* 0x000fe80000100800 */
[----:B0-----:R-:W4:Y:S04]  /*2fb50*/  LDL.LU R33, [R1+0x7e4] ;  /* 0x0007e40001217983 */ /* 0x001f280000300800 */
[----:B------:R-:W4:Y:S01]  /*2fb60*/  LDL.LU R32, [R1+0x7e8] ;  /* 0x0007e80001207983 */ /* 0x000f220000300800 */
[----:B------:R-:W-:Y:S01]  /*2fb70*/  PRMT R30, RZ, 0x7610, R30 ;  /* 0x00007610ff1e7816 */ /* 0x000fe2000000001e */
[----:B------:R-:W-:Y:S01]  /*2fb80*/  @!P1 IMAD.MOV.U32 R11, RZ, RZ, R36 ;  /* 0x000000ffff0b9224 */ /* 0x000fe200078e0024 */
[----:B------:R-:W-:-:S04]  /*2fb90*/  PRMT R29, RZ, 0x7610, R29 ;  /* 0x00007610ff1d7816 */ /* 0x000fc8000000001d */
[----:B------:R0:W4:Y:S01]  /*2fba0*/  @!P1 LDG.E.U8 R30, desc[UR18][R10.64] ;  /* 0x000000120a1e9981 */ /* 0x000122000c1e1100 */
[----:B---3--:R-:W-:-:S05]  /*2fbb0*/  IADD3 R34, P3, PT, R5, R34, RZ ;  /* 0x0000002205227210 */ /* 0x008fca0007f7e0ff */
[----:B--2---:R-:W-:Y:S01]  /*2fbc0*/  IMAD.X R35, R6, 0x1, R35, P3 ;  /* 0x0000000106237824 */ /* 0x004fe200018e0623 */
[----:B------:R-:W-:Y:S01]  /*2fbd0*/  STL [R1+0x7a8], R34 ;  /* 0x0007a82201007387 */ /* 0x000fe20000100800 */
[----:B0-----:R-:W-:Y:S02]  /*2fbe0*/  @!P1 IMAD.MOV.U32 R10, RZ, RZ, R34 ;  /* 0x000000ffff0a9224 */ /* 0x001fe400078e0022 */
[----:B------:R-:W-:Y:S01]  /*2fbf0*/  @!P1 IMAD.MOV.U32 R11, RZ, RZ, R35 ;  /* 0x000000ffff0b9224 */ /* 0x000fe200078e0023 */
[----:B------:R0:W-:Y:S04]  /*2fc00*/  STL [R1+0x7a4], R35 ;  /* 0x0007a42301007387 */ /* 0x0001e80000100800 */
[----:B------:R1:W2:Y:S01]  /*2fc10*/  @!P1 LDG.E.U8 R29, desc[UR18][R10.64] ;  /* 0x000000120a1d9981 */ /* 0x0002a2000c1e1100 */
[----:B----4-:R-:W-:-:S03]  /*2fc20*/  IADD3 R32, P3, PT, R5, R32, RZ ;  /* 0x0000002005207210 */ /* 0x010fc60007f7e0ff */
[----:B0-----:R-:W3:Y:S02]  /*2fc30*/  LDL.LU R35, [R1+0x824] ;  /* 0x0008240001237983 */ /* 0x001ee40000300800 */
[----:B------:R-:W-:Y:S02]  /*2fc40*/  IMAD.X R33, R6, 0x1, R33, P3 ;  /* 0x0000000106217824 */ /* 0x000fe400018e0621 */
[----:B------:R-:W4:Y:S01]  /*2fc50*/  LDL.LU R34, [R1+0x828] ;  /* 0x0008280001227983 */ /* 0x000f220000300800 */
[----:B-1----:R-:W-:Y:S02]  /*2fc60*/  @!P1 IMAD.MOV.U32 R10, RZ, RZ, R32 ;  /* 0x000000ffff0a9224 */ /* 0x002fe400078e0020 */
[----:B------:R-:W-:Y:S01]  /*2fc70*/  @!P1 IMAD.MOV.U32 R11, RZ, RZ, R33 ;  /* 0x000000ffff0b9224 */ /* 0x000fe200078e0021 */
[----:B------:R-:W-:Y:S04]  /*2fc80*/  STL [R1+0x7e8], R32 ;  /* 0x0007e82001007387 */ /* 0x000fe80000100800 */
[----:B------:R0:W-:Y:S04]  /*2fc90*/  STL [R1+0x7e4], R33 ;  /* 0x0007e42101007387 */ /* 0x0001e80000100800 */
[----:B0-----:R-:W2:Y:S04]  /*2fca0*/  LDL.LU R33, [R1+0x864] ;  /* 0x0008640001217983 */ /* 0x001ea80000300800 */
[----:B------:R-:W2:Y:S01]  /*2fcb0*/  LDL.LU R32, [R1+0x868] ;  /* 0x0008680001207983 */ /* 0x000ea20000300800 */
[----:B------:R-:W-:-:S02]  /*2fcc0*/  PRMT R28, RZ, 0x7610, R28 ;  /* 0x00007610ff1c7816 */ /* 0x000fc4000000001c */
[----:B------:R-:W-:-:S04]  /*2fcd0*/  PRMT R27, RZ, 0x7610, R27 ;  /* 0x00007610ff1b7816 */ /* 0x000fc8000000001b */
[----:B------:R0:W2:Y:S01]  /*2fce0*/  @!P1 LDG.E.U8 R28, desc[UR18][R10.64] ;  /* 0x000000120a1c9981 */ /* 0x0000a2000c1e1100 */
[----:B----4-:R-:W-:-:S05]  /*2fcf0*/  IADD3 R34, P3, PT, R5, R34, RZ ;  /* 0x0000002205227210 */ /* 0x010fca0007f7e0ff */
[----:B---3--:R-:W-:Y:S01]  /*2fd00*/  IMAD.X R35, R6, 0x1, R35, P3 ;  /* 0x0000000106237824 */ /* 0x008fe200018e0623 */
[----:B------:R-:W-:Y:S01]  /*2fd10*/  STL [R1+0x828], R34 ;  /* 0x0008282201007387 */ /* 0x000fe20000100800 */
[----:B0-----:R-:W-:Y:S02]  /*2fd20*/  @!P1 IMAD.MOV.U32 R10, RZ, RZ, R34 ;  /* 0x000000ffff0a9224 */ /* 0x001fe400078e0022 */
[----:B------:R-:W-:Y:S01]  /*2fd30*/  @!P1 IMAD.MOV.U32 R11, RZ, RZ, R35 ;  /* 0x000000ffff0b9224 */ /* 0x000fe200078e0023 */
[----:B------:R0:W-:Y:S04]  /*2fd40*/  STL [R1+0x824], R35 ;  /* 0x0008242301007387 */ /* 0x0001e80000100800 */
[----:B------:R1:W3:Y:S04]  /*2fd50*/  @!P1 LDG.E.U8 R27, desc[UR18][R10.64] ;  /* 0x000000120a1b9981 */ /* 0x0002e8000c1e1100 */
[----:B0-----:R-:W4:Y:S01]  /*2fd60*/  LDL.LU R35, [R1+0x8a4] ;  /* 0x0008a40001237983 */ /* 0x001f220000300800 */
[----:B--2---:R-:W-:-:S03]  /*2fd70*/  IADD3 R32, P3, PT, R5, R32, RZ ;  /* 0x0000002005207210 */ /* 0x004fc60007f7e0ff */
[----:B------:R-:W2:Y:S02]  /*2fd80*/  LDL.LU R34, [R1+0x8a8] ;  /* 0x0008a80001227983 */ /* 0x000ea40000300800 */
[----:B------:R-:W-:Y:S02]  /*2fd90*/  IMAD.X R33, R6, 0x1, R33, P3 ;  /* 0x0000000106217824 */ /* 0x000fe400018e0621 */
[----:B------:R-:W-:Y:S01]  /*2fda0*/  STL [R1+0x868], R32 ;  /* 0x0008682001007387 */ /* 0x000fe20000100800 */
[----:B-1----:R-:W-:Y:S02]  /*2fdb0*/  @!P1 IMAD.MOV.U32 R10, RZ, RZ, R32 ;  /* 0x000000ffff0a9224 */ /* 0x002fe400078e0020 */
[----:B------:R-:W-:Y:S01]  /*2fdc0*/  @!P1 IMAD.MOV.U32 R11, RZ, RZ, R33 ;  /* 0x000000ffff0b9224 */ /* 0x000fe200078e0021 */
[----:B------:R0:W-:Y:S04]  /*2fdd0*/  STL [R1+0x864], R33 ;  /* 0x0008642101007387 */ /* 0x0001e80000100800 */
[----:B0-----:R-:W3:Y:S04]  /*2fde0*/  LDL.LU R33, [R1+0x8e4] ;  /* 0x0008e40001217983 */ /* 0x001ee80000300800 */
[----:B------:R-:W3:Y:S01]  /*2fdf0*/  LDL.LU R32, [R1+0x8e8] ;  /* 0x0008e80001207983 */ /* 0x000ee20000300800 */
[----:B------:R-:W-:-:S02]  /*2fe00*/  PRMT R26, RZ, 0x7610, R26 ;  /* 0x00007610ff1a7816 */ /* 0x000fc4000000001a */
[----:B------:R-:W-:-:S04]  /*2fe10*/  PRMT R25, RZ, 0x7610, R25 ;  /* 0x00007610ff197816 */ /* 0x000fc80000000019 */
[----:B------:R0:W3:Y:S01]  /*2fe20*/  @!P1 LDG.E.U8 R26, desc[UR18][R10.64] ;  /* 0x000000120a1a9981 */ /* 0x0000e2000c1e1100 */
[----:B--2---:R-:W-:-:S05]  /*2fe30*/  IADD3 R34, P3, PT, R5, R34, RZ ;  /* 0x0000002205227210 */ /* 0x004fca0007f7e0ff */
[----:B----4-:R-:W-:Y:S01]  /*2fe40*/  IMAD.X R35, R6, 0x1, R35, P3 ;  /* 0x0000000106237824 */ /* 0x010fe200018e0623 */
[----:B------:R-:W-:Y:S01]  /*2fe50*/  STL [R1+0x8a8], R34 ;  /* 0x0008a82201007387 */ /* 0x000fe20000100800 */
[----:B0-----:R-:W-:Y:S02]  /*2fe60*/  @!P1 IMAD.MOV.U32 R10, RZ, RZ, R34 ;  /* 0x000000ffff0a9224 */ /* 0x001fe400078e0022 */
[----:B------:R-:W-:Y:S01]  /*2fe70*/  @!P1 IMAD.MOV.U32 R11, RZ, RZ, R35 ;  /* 0x000000ffff0b9224 */ /* 0x000fe200078e0023 */
[----:B------:R0:W-:Y:S04]  /*2fe80*/  STL [R1+0x8a4], R35 ;  /* 0x0008a42301007387 */ /* 0x0001e80000100800 */
[----:B------:R1:W2:Y:S04]  /*2fe90*/  @!P1 LDG.E.U8 R25, desc[UR18][R10.64] ;  /* 0x000000120a199981 */ /* 0x0002a8000c1e1100 */
[----:B0-----:R-:W4:Y:S01]  /*2fea0*/  LDL.LU R35, [R1+0x924] ;  /* 0x0009240001237983 */ /* 0x001f220000300800 */
[----:B---3--:R-:W-:-:S03]  /*2feb0*/  IADD3 R32, P3, PT, R5, R32, RZ ;  /* 0x0000002005207210 */ /* 0x008fc60007f7e0ff */
[----:B------:R-:W3:Y:S02]  /*2fec0*/  LDL.LU R34, [R1+0x928] ;  /* 0x0009280001227983 */ /* 0x000ee40000300800 */
[----:B------:R-:W-:Y:S02]  /*2fed0*/  IMAD.X R33, R6, 0x1, R33, P3 ;  /* 0x0000000106217824 */ /* 0x000fe400018e0621 */
[----:B------:R-:W-:Y:S01]  /*2fee0*/  STL [R1+0x8e8], R32 ;  /* 0x0008e82001007387 */ /* 0x000fe20000100800 */
[----:B-1----:R-:W-:Y:S02]  /*2fef0*/  @!P1 IMAD.MOV.U32 R10, RZ, RZ, R32 ;  /* 0x000000ffff0a9224 */ /* 0x002fe400078e0020 */
[----:B------:R-:W-:Y:S01]  /*2ff00*/  @!P1 IMAD.MOV.U32 R11, RZ, RZ, R33 ;  /* 0x000000ffff0b9224 */ /* 0x000fe200078e0021 */
[----:B------:R0:W-:Y:S04]  /*2ff10*/  STL [R1+0x8e4], R33 ;  /* 0x0008e42101007387 */ /* 0x0001e80000100800 */
[----:B0-----:R-:W2:Y:S04]  /*2ff20*/  LDL.LU R33, [R1+0x964] ;  /* 0x0009640001217983 */ /* 0x001ea80000300800 */
[----:B------:R-:W2:Y:S01]  /*2ff30*/  LDL.LU R32, [R1+0x968] ;  /* 0x0009680001207983 */ /* 0x000ea20000300800 */
[----:B------:R-:W-:-:S02]  /*2ff40*/  PRMT R24, RZ, 0x7610, R24 ;  /* 0x00007610ff187816 */ /* 0x000fc40000000018 */
[----:B------:R-:W-:-:S04]  /*2ff50*/  PRMT R23, RZ, 0x7610, R23 ;  /* 0x00007610ff177816 */ /* 0x000fc80000000017 */
[----:B------:R0:W2:Y:S01]  /*2ff60*/  @!P1 LDG.E.U8 R24, desc[UR18][R10.64] ;  /* 0x000000120a189981 */ /* 0x0000a2000c1e1100 */
[----:B---3--:R-:W-:-:S05]  /*2ff70*/  IADD3 R34, P3, PT, R5, R34, RZ ;  /* 0x0000002205227210 */ /* 0x008fca0007f7e0ff */
[----:B----4-:R-:W-:Y:S01]  /*2ff80*/  IMAD.X R35, R6, 0x1, R35, P3 ;  /* 0x0000000106237824 */ /* 0x010fe200018e0623 */
        /* <DEDUP_REMOVED lines=149> */
[----:B------:R0:W-:Y:S01]  /*308e0*/  STL [R1+0x4f0], R32 ;  /* 0x0004f02001007387 */ /* 0x0001e20000100800 */
[----:B-1----:R-:W-:-:S03]  /*308f0*/  @!P1 IMAD.MOV.U32 R10, RZ, RZ, R32 ;  /* 0x000000ffff0a9224 */ /* 0x002fc600078e0020 */
[----:B------:R1:W-:Y:S01]  /*30900*/  STL [R1+0x4ec], R33 ;  /* 0x0004ec2101007387 */ /* 0x0003e20000100800 */
[----:B------:R-:W-:-:S03]  /*30910*/  @!P1 IMAD.MOV.U32 R11, RZ, RZ, R33 ;  /* 0x000000ffff0b9224 */ /* 0x000fc600078e0021 */
[----:B0-----:R-:W2:Y:S04]  /*30920*/  LDL.LU R32, [R1+0x570] ;  /* 0x0005700001207983 */ /* 0x001ea80000300800 */
[----:B-1----:R-:W2:Y:S01]  /*30930*/  LDL.LU R33, [R1+0x56c] ;  /* 0x00056c0001217983 */ /* 0x002ea20000300800 */
[----:B------:R-:W-:Y:S02]  /*30940*/  PRMT R14, RZ, 0x7610, R14 ;  /* 0x00007610ff0e7816 */ /* 0x000fe4000000000e */
[----:B------:R-:W-:-:S04]  /*30950*/  PRMT R13, RZ, 0x7610, R13 ;  /* 0x00007610ff0d7816 */ /* 0x000fc8000000000d */
[----:B------:R0:W2:Y:S01]  /*30960*/  @!P1 LDG.E.U8 R14, desc[UR18][R10.64] ;  /* 0x000000120a0e9981 */ /* 0x0000a2000c1e1100 */
[----:B---3--:R-:W-:-:S05]  /*30970*/  IADD3 R34, P3, PT, R5, R34, RZ ;  /* 0x0000002205227210 */ /* 0x008fca0007f7e0ff */
[----:B----4-:R-:W-:Y:S01]  /*30980*/  IMAD.X R35, R6, 0x1, R35, P3 ;  /* 0x0000000106237824 */ /* 0x010fe200018e0623 */
[----:B------:R1:W-:Y:S01]  /*30990*/  STL [R1+0x530], R34 ;  /* 0x0005302201007387 */ /* 0x0003e20000100800 */
[----:B--2---:R-:W-:-:S03]  /*309a0*/  IADD3 R32, P3, PT, R5, R32, RZ ;  /* 0x0000002005207210 */ /* 0x004fc60007f7e0ff */
[----:B------:R2:W-:Y:S02]  /*309b0*/  STL [R1+0x52c], R35 ;  /* 0x00052c2301007387 */ /* 0x0005e40000100800 */
[----:B------:R-:W-:Y:S02]  /*309c0*/  IMAD.X R33, R6, 0x1, R33, P3 ;  /* 0x0000000106217824 */ /* 0x000fe400018e0621 */
[----:B------:R3:W-:Y:S01]  /*309d0*/  STL [R1+0x570], R32 ;  /* 0x0005702001007387 */ /* 0x0007e20000100800 */
[----:B0-----:R-:W-:Y:S02]  /*309e0*/  @!P1 IMAD.MOV.U32 R10, RZ, RZ, R34 ;  /* 0x000000ffff0a9224 */ /* 0x001fe400078e0022 */
[----:B------:R-:W-:Y:S01]  /*309f0*/  @!P1 IMAD.MOV.U32 R11, RZ, RZ, R35 ;  /* 0x000000ffff0b9224 */ /* 0x000fe200078e0023 */
[----:B------:R0:W-:Y:S04]  /*30a00*/  STL [R1+0x56c], R33 ;  /* 0x00056c2101007387 */ /* 0x0001e80000100800 */
[----:B-1----:R-:W4:Y:S04]  /*30a10*/  LDL.LU R34, [R1+0x5b0] ;  /* 0x0005b00001227983 */ /* 0x002f280000300800 */
[----:B------:R1:W4:Y:S04]  /*30a20*/  @!P1 LDG.E.U8 R13, desc[UR18][R10.64] ;  /* 0x000000120a0d9981 */ /* 0x000328000c1e1100 */
[----:B--2---:R-:W2:Y:S01]  /*30a30*/  LDL.LU R35, [R1+0x5ac] ;  /* 0x0005ac0001237983 */ /* 0x004ea20000300800 */
[----:B-1----:R-:W-:-:S03]  /*30a40*/  @!P1 IMAD.MOV.U32 R10, RZ, RZ, R32 ;  /* 0x000000ffff0a9224 */ /* 0x002fc600078e0020 */
[----:B---3--:R-:W3:Y:S01]  /*30a50*/  LDL.LU R32, [R1+0x5f0] ;  /* 0x0005f00001207983 */ /* 0x008ee20000300800 */
[----:B------:R-:W-:-:S03]  /*30a60*/  @!P1 IMAD.MOV.U32 R11, RZ, RZ, R33 ;  /* 0x000000ffff0b9224 */ /* 0x000fc600078e0021 */
[----:B0-----:R-:W3:Y:S01]  /*30a70*/  LDL.LU R33, [R1+0x5ec] ;  /* 0x0005ec0001217983 */ /* 0x001ee20000300800 */
[----:B------:R-:W-:Y:S01]  /*30a80*/  PRMT R12, RZ, 0x7610, R12 ;  /* 0x00007610ff0c7816 */ /* 0x000fe2000000000c */
[----:B------:R-:W-:Y:S02]  /*30a90*/  IMAD.MOV.U32 R37, RZ, RZ, R39 ;  /* 0x000000ffff257224 */ /* 0x000fe400078e0027 */
[----:B------:R-:W-:Y:S02]  /*30aa0*/  IMAD.MOV.U32 R39, RZ, RZ, R42 ;  /* 0x000000ffff277224 */ /* 0x000fe400078e002a */
[----:B------:R-:W-:Y:S01]  /*30ab0*/  IMAD.MOV.U32 R38, RZ, RZ, R78 ;  /* 0x000000ffff267224 */ /* 0x000fe200078e004e */
[----:B------:R0:W3:Y:S01]  /*30ac0*/  @!P1 LDG.E.U8 R12, desc[UR18][R10.64] ;  /* 0x000000120a0c9981 */ /* 0x0000e2000c1e1100 */
[----:B------:R-:W-:Y:S02]  /*30ad0*/  IMAD.MOV.U32 R78, RZ, RZ, R47 ;  /* 0x000000ffff4e7224 */ /* 0x000fe400078e002f */
[----:B------:R-:W-:Y:S01]  /*30ae0*/  IMAD.MOV.U32 R42, RZ, RZ, R46 ;  /* 0x000000ffff2a7224 */ /* 0x000fe200078e002e */
[----:B0-----:R-:W-:-:S02]  /*30af0*/  PRMT R11, RZ, 0x7610, R11 ;  /* 0x00007610ff0b7816 */ /* 0x001fc4000000000b */
[----:B----4-:R-:W-:-:S05]  /*30b00*/  IADD3 R34, P3, PT, R5, R34, RZ ;  /* 0x0000002205227210 */ /* 0x010fca0007f7e0ff */
[----:B--2---:R-:W-:Y:S01]  /*30b10*/  IMAD.X R35, R6, 0x1, R35, P3 ;  /* 0x0000000106237824 */ /* 0x004fe200018e0623 */
[----:B------:R0:W-:Y:S01]  /*30b20*/  STL [R1+0x5b0], R34 ;  /* 0x0005b02201007387 */ /* 0x0001e20000100800 */
[----:B---3--:R-:W-:-:S03]  /*30b30*/  IADD3 R32, P3, PT, R5, R32, RZ ;  /* 0x0000002005207210 */ /* 0x008fc60007f7e0ff */
[----:B------:R1:W-:Y:S02]  /*30b40*/  STL [R1+0x5ac], R35 ;  /* 0x0005ac2301007387 */ /* 0x0003e40000100800 */
[----:B------:R-:W-:Y:S02]  /*30b50*/  IMAD.X R33, R6, 0x1, R33, P3 ;  /* 0x0000000106217824 */ /* 0x000fe400018e0621 */
[----:B------:R2:W-:Y:S01]  /*30b60*/  STL [R1+0x5f0], R32 ;  /* 0x0005f02001007387 */ /* 0x0005e20000100800 */
[----:B------:R-:W-:Y:S02]  /*30b70*/  @!P1 IMAD.MOV.U32 R46, RZ, RZ, R34 ;  /* 0x000000ffff2e9224 */ /* 0x000fe400078e0022 */
[----:B------:R-:W-:Y:S01]  /*30b80*/  @!P1 IMAD.MOV.U32 R47, RZ, RZ, R35 ;  /* 0x000000ffff2f9224 */ /* 0x000fe200078e0023 */
[----:B------:R3:W-:Y:S04]  /*30b90*/  STL [R1+0x5ec], R33 ;  /* 0x0005ec2101007387 */ /* 0x0007e80000100800 */
[----:B0-----:R-:W4:Y:S04]  /*30ba0*/  LDL.LU R34, [R1+0x630] ;  /* 0x0006300001227983 */ /* 0x001f280000300800 */
[----:B------:R0:W4:Y:S04]  /*30bb0*/  @!P1 LDG.E.U8 R11, desc[UR18][R46.64] ;  /* 0x000000122e0b9981 */ /* 0x000128000c1e1100 */
[----:B-1----:R-:W4:Y:S01]  /*30bc0*/  LDL.LU R35, [R1+0x62c] ;  /* 0x00062c0001237983 */ /* 0x002f220000300800 */
[----:B0-----:R-:W-:-:S03]  /*30bd0*/  @!P1 IMAD.MOV.U32 R46, RZ, RZ, R32 ;  /* 0x000000ffff2e9224 */ /* 0x001fc600078e0020 */
[----:B--2---:R-:W2:Y:S01]  /*30be0*/  LDL.LU R32, [R1+0x670] ;  /* 0x0006700001207983 */ /* 0x004ea20000300800 */
[----:B------:R-:W-:-:S03]  /*30bf0*/  @!P1 IMAD.MOV.U32 R47, RZ, RZ, R33 ;  /* 0x000000ffff2f9224 */ /* 0x000fc600078e0021 */
[----:B---3--:R-:W3:Y:S01]  /*30c00*/  LDL.LU R33, [R1+0x66c] ;  /* 0x00066c0001217983 */ /* 0x008ee20000300800 */
[----:B------:R-:W-:Y:S02]  /*30c10*/  PRMT R10, RZ, 0x7610, R10 ;  /* 0x00007610ff0a7816 */ /* 0x000fe4000000000a */
[----:B------:R-:W-:-:S04]  /*30c20*/  PRMT R44, RZ, 0x7610, R44 ;  /* 0x00007610ff2c7816 */ /* 0x000fc8000000002c */
[----:B------:R0:W3:Y:S01]  /*30c30*/  @!P1 LDG.E.U8 R10, desc[UR18][R46.64] ;  /* 0x000000122e0a9981 */ /* 0x0000e2000c1e1100 */
[----:B----4-:R-:W-:-:S05]  /*30c40*/  IADD3 R34, P3, PT, R5, R34, RZ ;  /* 0x0000002205227210 */ /* 0x010fca0007f7e0ff */
[----:B------:R-:W-:Y:S01]  /*30c50*/  IMAD.X R35, R6, 0x1, R35, P3 ;  /* 0x0000000106237824 */ /* 0x000fe200018e0623 */
[----:B------:R1:W-:Y:S01]  /*30c60*/  STL [R1+0x630], R34 ;  /* 0x0006302201007387 */ /* 0x0003e20000100800 */
[----:B--2---:R-:W-:-:S03]  /*30c70*/  IADD3 R32, P3, PT, R5, R32, RZ ;  /* 0x0000002005207210 */ /* 0x004fc60007f7e0ff */
[----:B------:R2:W-:Y:S02]  /*30c80*/  STL [R1+0x62c], R35 ;  /* 0x00062c2301007387 */ /* 0x0005e40000100800 */
[----:B---3--:R-:W-:Y:S02]  /*30c90*/  IMAD.X R33, R6, 0x1, R33, P3 ;  /* 0x0000000106217824 */ /* 0x008fe400018e0621 */
        /* <DEDUP_REMOVED lines=11> */
[----:B------:R-:W-:Y:S02]  /*30d50*/  PRMT R48, RZ, 0x7610, R48 ;  /* 0x00007610ff307816 */ /* 0x000fe40000000030 */
[----:B------:R-:W-:-:S04]  /*30d60*/  PRMT R49, RZ, 0x7610, R49 ;  /* 0x00007610ff317816 */ /* 0x000fc80000000031 */
[----:B------:R0:W3:Y:S01]  /*30d70*/  @!P1 LDG.E.U8 R48, desc[UR18][R46.64] ;  /* 0x000000122e309981 */ /* 0x0000e2000c1e1100 */
[----:B----4-:R-:W-:-:S05]  /*30d80*/  IADD3 R34, P3, PT, R5, R34, RZ ;  /* 0x0000002205227210 */ /* 0x010fca0007f7e0ff */
[----:B--2---:R-:W-:Y:S01]  /*30d90*/  IMAD.X R35, R6, 0x1, R35, P3 ;  /* 0x0000000106237824 */ /* 0x004fe200018e0623 */
[----:B------:R1:W-:Y:S01]  /*30da0*/  STL [R1+0x6b0], R34 ;  /* 0x0006b02201007387 */ /* 0x0003e20000100800 */
[----:B---3--:R-:W-:-:S03]  /*30db0*/  IADD3 R32, P3, PT, R5, R32, RZ ;  /* 0x0000002005207210 */ /* 0x008fc60007f7e0ff */
        /* <DEDUP_REMOVED lines=153> */
[----:B------:R-:W-:-:S03]  /*31750*/  PRMT R79, RZ, 0x7610, R79 ;  /* 0x00007610ff4f7816 */ /* 0x000fc6000000004f */
[----:B------:R0:W-:Y:S04]  /*31760*/  STS.U8 [R0+UR9+0x14000], R54 ;  /* 0x0140003600007988 */ /* 0x0001e80008000009 */
[----:B------:R1:W3:Y:S01]  /*31770*/  @!P1 LDG.E.U8 R79, desc[UR18][R46.64] ;  /* 0x000000122e4f9981 */ /* 0x0002e2000c1e1100 */
[----:B0-----:R-:W-:Y:S02]  /*31780*/  PRMT R54, RZ, 0x7610, R54 ;  /* 0x00007610ff367816 */ /* 0x001fe40000000036 */
[----:B----4-:R-:W-:-:S05]  /*31790*/  IADD3 R34, P3, PT, R5, R34, RZ ;  /* 0x0000002205227210 */ /* 0x010fca0007f7e0ff */
[----:B--2---:R-:W-:Y:S01]  /*317a0*/  IMAD.X R35, R6, 0x1, R35, P3 ;  /* 0x0000000106237824 */ /* 0x004fe200018e0623 */
[----:B------:R0:W-:Y:S01]  /*317b0*/  STL [R1+0x298], R34 ;  /* 0x0002982201007387 */ /* 0x0001e20000100800 */
[----:B---3--:R-:W-:-:S03]  /*317c0*/  IADD3 R32, P3, PT, R5, R32, RZ ;  /* 0x0000002005207210 */ /* 0x008fc60007f7e0ff */
[----:B------:R2:W-:Y:S02]  /*317d0*/  STL [R1+0x294], R35 ;  /* 0x0002942301007387 */ /* 0x0005e40000100800 */
[----:B------:R-:W-:Y:S02]  /*317e0*/  IMAD.X R33, R6, 0x1, R33, P3 ;  /* 0x0000000106217824 */ /* 0x000fe400018e0621 */
[----:B------:R3:W-:Y:S01]  /*317f0*/  STL [R1+0x2d8], R32 ;  /* 0x0002d82001007387 */ /* 0x0007e20000100800 */
[----:B-1----:R-:W-:Y:S02]  /*31800*/  @!P1 IMAD.MOV.U32 R46, RZ, RZ, R34 ;  /* 0x000000ffff2e9224 */ /* 0x002fe400078e0022 */
[----:B------:R-:W-:Y:S01]  /*31810*/  @!P1 IMAD.MOV.U32 R47, RZ, RZ, R35 ;  /* 0x000000ffff2f9224 */ /* 0x000fe200078e0023 */
[----:B------:R1:W-:Y:S04]  /*31820*/  STL [R1+0x2d4], R33 ;  /* 0x0002d42101007387 */ /* 0x0003e80000100800 */
[----:B0-----:R-:W4:Y:S04]  /*31830*/  LDL.LU R34, [R1+0x338] ;  /* 0x0003380001227983 */ /* 0x001f280000300800 */
[----:B------:R0:W4:Y:S04]  /*31840*/  @!P1 LDG.E.U8 R54, desc[UR18][R46.64] ;  /* 0x000000122e369981 */ /* 0x000128000c1e1100 */
[----:B--2---:R-:W2:Y:S01]  /*31850*/  LDL.LU R35, [R1+0x334] ;  /* 0x0003340001237983 */ /* 0x004ea20000300800 */
[----:B0-----:R-:W-:-:S03]  /*31860*/  @!P1 IMAD.MOV.U32 R46, RZ, RZ, R32 ;  /* 0x000000ffff2e9224 */ /* 0x001fc600078e0020 */
[----:B---3--:R-:W3:Y:S01]  /*31870*/  LDL.LU R32, [R1+0x378] ;  /* 0x0003780001207983 */ /* 0x008ee20000300800 */
[----:B------:R-:W-:-:S03]  /*31880*/  @!P1 IMAD.MOV.U32 R47, RZ, RZ, R33 ;  /* 0x000000ffff2f9224 */ /* 0x000fc600078e0021 */
[----:B-1----:R-:W3:Y:S04]  /*31890*/  LDL.LU R33, [R1+0x374] ;  /* 0x0003740001217983 */ /* 0x002ee80000300800 */
[----:B------:R0:W-:Y:S04]  /*318a0*/  STS.U8 [R0+UR9+0x14400], R51 ;  /* 0x0144003300007988 */ /* 0x0001e80008000009 */
[----:B------:R1:W-:Y:S01]  /*318b0*/  STS.U8 [R0+UR9+0x14800], R50 ;  /* 0x0148003200007988 */ /* 0x0003e20008000009 */
[----:B0-----:R-:W-:Y:S02]  /*318c0*/  PRMT R51, RZ, 0x7610, R51 ;  /* 0x00007610ff337816 */ /* 0x001fe40000000033 */
[----:B-1----:R-:W-:-:S04]  /*318d0*/  PRMT R50, RZ, 0x7610, R50 ;  /* 0x00007610ff327816 */ /* 0x002fc80000000032 */
        /* <DEDUP_REMOVED lines=17> */
[----:B0-----:R-:W3:Y:S04]  /*319f0*/  LDL.LU R33, [R1+0x3f4] ;  /* 0x0003f40001217983 */ /* 0x001ee80000300800 */
[----:B------:R0:W-:Y:S04]  /*31a00*/  STS.U8 [R0+UR9+0x14c00], R45 ;  /* 0x014c002d00007988 */ /* 0x0001e80008000009 */
[----:B------:R1:W-:Y:S01]  /*31a10*/  STS.U8 [R0+UR9+0x15000], R7 ;  /* 0x0150000700007988 */ /* 0x0003e20008000009 */
[----:B0-----:R-:W-:-:S03]  /*31a20*/  PRMT R45, RZ, 0x7610, R45 ;  /* 0x00007610ff2d7816 */ /* 0x001fc6000000002d */
[----:B------:R0:W-:Y:S01]  /*31a30*/  STS.U8 [R0+UR9+0x15400], R8 ;  /* 0x0154000800007988 */ /* 0x0001e20008000009 */
[----:B-1----:R-:W-:-:S03]  /*31a40*/  PRMT R7, RZ, 0x7610, R7 ;  /* 0x00007610ff077816 */ /* 0x002fc60000000007 */
[----:B------:R1:W3:Y:S01]  /*31a50*/  @!P1 LDG.E.U8 R45, desc[UR18][R46.64] ;  /* 0x000000122e2d9981 */ /* 0x0002e2000c1e1100 */
[----:B----4-:R-:W-:-:S05]  /*31a60*/  IADD3 R34, P3, PT, R5, R34, RZ ;  /* 0x0000002205227210 */ /* 0x010fca0007f7e0ff */
[----:B--2---:R-:W-:Y:S01]  /*31a70*/  IMAD.X R35, R6, 0x1, R35, P3 ;  /* 0x0000000106237824 */ /* 0x004fe200018e0623 */
[----:B------:R-:W-:Y:S01]  /*31a80*/  STL [R1+0x3b8], R34 ;  /* 0x0003b82201007387 */ /* 0x000fe20000100800 */
[----:B---3--:R-:W-:-:S03]  /*31a90*/  IADD3 R32, P3, PT, R5, R32, RZ ;  /* 0x0000002005207210 */ /* 0x008fc60007f7e0ff */
[----:B------:R-:W-:Y:S02]  /*31aa0*/  STL [R1+0x3b4], R35 ;  /* 0x0003b42301007387 */ /* 0x000fe40000100800 */
[----:B------:R-:W-:Y:S02]  /*31ab0*/  IMAD.X R33, R6, 0x1, R33, P3 ;  /* 0x0000000106217824 */ /* 0x000fe400018e0621 */
[----:B------:R2:W-:Y:S01]  /*31ac0*/  STL [R1+0x3f8], R32 ;  /* 0x0003f82001007387 */ /* 0x0005e20000100800 */
[----:B-1----:R-:W-:Y:S02]  /*31ad0*/  @!P1 IMAD.MOV.U32 R46, RZ, RZ, R34 ;  /* 0x000000ffff2e9224 */ /* 0x002fe400078e0022 */
[----:B------:R-:W-:Y:S01]  /*31ae0*/  @!P1 IMAD.MOV.U32 R47, RZ, RZ, R35 ;  /* 0x000000ffff2f9224 */ /* 0x000fe200078e0023 */
[----:B------:R-:W-:Y:S04]  /*31af0*/  STL [R1+0x3f4], R33 ;  /* 0x0003f42101007387 */ /* 0x000fe80000100800 */
[----:B0-----:R-:W3:Y:S04]  /*31b00*/  LDL.LU R8, [R1+0x438] ;  /* 0x0004380001087983 */ /* 0x001ee80000300800 */
[----:B------:R0:W4:Y:S02]  /*31b10*/  @!P1 LDG.E.U8 R7, desc[UR18][R46.64] ;  /* 0x000000122e079981 */ /* 0x000124000c1e1100 */
[----:B0-----:R-:W-:-:S02]  /*31b20*/  @!P1 IMAD.MOV.U32 R46, RZ, RZ, R32 ;  /* 0x000000ffff2e9224 */ /* 0x001fc400078e0020 */
[----:B--2---:R-:W2:Y:S01]  /*31b30*/  LDL.LU R32, [R1+0x434] ;  /* 0x0004340001207983 */ /* 0x004ea20000300800 */
[----:B------:R-:W-:Y:S01]  /*31b40*/  @!P1 IMAD.MOV.U32 R47, RZ, RZ, R33 ;  /* 0x000000ffff2f9224 */ /* 0x000fe200078e0021 */
[----:B------:R-:W-:-:S04]  /*31b50*/  PRMT R92, RZ, 0x7610, R92 ;  /* 0x00007610ff5c7816 */ /* 0x000fc8000000005c */
[----:B------:R-:W-:Y:S04]  /*31b60*/  STL [R1+0x1328], R47 ;  /* 0x0013282f01007387 */ /* 0x000fe80000100800 */
[----:B------:R-:W-:Y:S04]  /*31b70*/  STL [R1+0x1330], R47 ;  /* 0x0013302f01007387 */ /* 0x000fe80000100800 */
[----:B------:R-:W-:Y:S04]  /*31b80*/  STL [R1+0x1390], R47 ;  /* 0x0013902f01007387 */ /* 0x000fe80000100800 */
[----:B------:R-:W-:Y:S04]  /*31b90*/  STL [R1+0x1398], R47 ;  /* 0x0013982f01007387 */ /* 0x000fe80000100800 */
[----:B------:R-:W-:Y:S04]  /*31ba0*/  STL [R1+0x13c0], R47 ;  /* 0x0013c02f01007387 */ /* 0x000fe80000100800 */
[----:B------:R-:W-:Y:S04]  /*31bb0*/  STS.U8 [R0+UR9+0x15800], R9 ;  /* 0x0158000900007988 */ /* 0x000fe80008000009 */
[----:B------:R-:W-:Y:S04]  /*31bc0*/  STL [R1+0x13c8], R47 ;  /* 0x0013c82f01007387 */ /* 0x000fe80000100800 */
[----:B------:R-:W-:Y:S04]  /*31bd0*/  STS.U8 [R0+UR9+0x15c00], R37 ;  /* 0x015c002500007988 */ /* 0x000fe80008000009 */
[----:B------:R0:W4:Y:S04]  /*31be0*/  @!P1 LDG.E.U8 R92, desc[UR18][R46.64] ;  /* 0x000000122e5c9981 */ /* 0x000128000c1e1100 */
[----:B------:R-:W-:Y:S04]  /*31bf0*/  STL [R1+0x13f0], R47 ;  /* 0x0013f02f01007387 */ /* 0x000fe80000100800 */
[----:B------:R1:W-:Y:S01]  /*31c00*/  STS.U8 [R0+UR9+0x16000], R38 ;  /* 0x0160002600007988 */ /* 0x0003e20008000009 */
[----:B0-----:R-:W-:Y:S01]  /*31c10*/  PRMT R46, RZ, 0x7610, R46 ;  /* 0x00007610ff2e7816 */ /* 0x001fe2000000002e */
[----:B-1----:R-:W-:-:S02]  /*31c20*/  IMAD.MOV.U32 R38, RZ, RZ, R43 ;  /* 0x000000ffff267224 */ /* 0x002fc400078e002b */
[----:B------:R-:W-:Y:S01]  /*31c30*/  IMAD.MOV.U32 R43, RZ, RZ, R3 ;  /* 0x000000ffff2b7224 */ /* 0x000fe200078e0003 */
[----:B------:R0:W-:Y:S04]  /*31c40*/  STS.U8 [R0+UR9+0x16400], R39 ;  /* 0x0164002700007988 */ /* 0x0001e80008000009 */
[----:B------:R-:W-:Y:S01]  /*31c50*/  STS.U8 [R0+UR9+0x16800], R40 ;  /* 0x0168002800007988 */ /* 0x000fe20008000009 */
[----:B------:R-:W-:-:S03]  /*31c60*/  IMAD.MOV.U32 R37, RZ, RZ, R42 ;  /* 0x000000ffff257224 */ /* 0x000fc600078e002a */
[----:B------:R1:W-:Y:S01]  /*31c70*/  STS.U8 [R0+UR9+0x16c00], R41 ;  /* 0x016c002900007988 */ /* 0x0003e20008000009 */
[----:B0-----:R-:W-:Y:S02]  /*31c80*/  IMAD.MOV.U32 R39, RZ, RZ, R62 ;  /* 0x000000ffff277224 */ /* 0x001fe400078e003e */
[----:B------:R-:W-:Y:S01]  /*31c90*/  IMAD.MOV.U32 R62, RZ, RZ, R2 ;  /* 0x000000ffff3e7224 */ /* 0x000fe200078e0002 */
[----:B------:R-:W-:Y:S01]  /*31ca0*/  STS.U8 [R0+UR9+0x17000], R78 ;  /* 0x0170004e00007988 */ /* 0x000fe20008000009 */
[----:B------:R-:W-:Y:S02]  /*31cb0*/  IMAD.MOV.U32 R42, RZ, RZ, R74 ;  /* 0x000000ffff2a7224 */ /* 0x000fe400078e004a */
[----:B-1----:R-:W-:Y:S01]  /*31cc0*/  IMAD.MOV.U32 R41, RZ, RZ, R70 ;  /* 0x000000ffff297224 */ /* 0x002fe200078e0046 */
[----:B------:R-:W-:Y:S01]  /*31cd0*/  STS.U8 [R0+UR9+0x17400], R80 ;  /* 0x0174005000007988 */ /* 0x000fe20008000009 */
[----:B------:R-:W-:Y:S02]  /*31ce0*/  IMAD.MOV.U32 R40, RZ, RZ, R66 ;  /* 0x000000ffff287224 */ /* 0x000fe400078e0042 */
[----:B------:R-:W-:Y:S01]  /*31cf0*/  IMAD.MOV.U32 R66, RZ, RZ, R4 ;  /* 0x000000ffff427224 */ /* 0x000fe200078e0004 */
[----:B------:R-:W-:Y:S04]  /*31d00*/  STS.U8 [R0+UR9+0x17800], R81 ;  /* 0x0178005100007988 */ /* 0x000fe80008000009 */
[----:B------:R-:W-:Y:S01]  /*31d10*/  STS.U8 [R0+UR9+0x17c00], R87 ;  /* 0x017c005700007988 */ /* 0x000fe20008000009 */
[----:B---3--:R-:W-:-:S05]  /*31d20*/  IADD3 R8, P3, PT, R5, R8, RZ ;  /* 0x0000000805087210 */ /* 0x008fca0007f7e0ff */
[----:B------:R0:W-:Y:S01]  /*31d30*/  STL [R1+0x438], R8 ;  /* 0x0004380801007387 */ /* 0x0001e20000100800 */
[----:B--2---:R-:W-:-:S04]  /*31d40*/  IMAD.X R32, R6, 0x1, R32, P3 ;  /* 0x0000000106207824 */ /* 0x004fc800018e0620 */
[----:B------:R-:W-:Y:S01]  /*31d50*/  @!P1 IMAD.MOV.U32 R9, RZ, RZ, R32 ;  /* 0x000000ffff099224 */ /* 0x000fe200078e0020 */
[----:B------:R-:W-:Y:S04]  /*31d60*/  STL [R1+0x434], R32 ;  /* 0x0004342001007387 */ /* 0x000fe80000100800 */
[----:B------:R-:W2:Y:S04]  /*31d70*/  LDL.LU R3, [R1+0x64] ;  /* 0x0000640001037983 */ /* 0x000ea80000300800 */
[----:B------:R0:W3:Y:S04]  /*31d80*/  @!P1 LDG.E.U8 R46, desc[UR18][R8.64] ;  /* 0x00000012082e9981 */ /* 0x0000e8000c1e1100 */
[----:B------:R-:W3:Y:S01]  /*31d90*/  LDL.LU R70, [R1+0x4] ;  /* 0x0000040001467983 */ /* 0x000ee20000300800 */
[----:B0-----:R-:W0:Y:S03]  /*31da0*/  S2R R8, SR_TID.X ;  /* 0x0000000000087919 */ /* 0x001e260000002100 */
[----:B------:R-:W-:Y:S04]  /*31db0*/  STL [R1+0x1334], R87 ;  /* 0x0013345701007387 */ /* 0x000fe80000100800 */
[----:B------:R-:W-:Y:S04]  /*31dc0*/  STL [R1+0x133c], R87 ;  /* 0x00133c5701007387 */ /* 0x000fe80000100800 */
[----:B------:R-:W4:Y:S04]  /*31dd0*/  LDL.LU R74, [R1+0x1a8] ;  /* 0x0001a800014a7983 */ /* 0x000f280000300800 */
[----:B------:R-:W4:Y:S04]  /*31de0*/  LDL.LU R78, [R1+0x18c] ;  /* 0x00018c00014e7983 */ /* 0x000f280000300800 */
[----:B------:R-:W4:Y:S04]  /*31df0*/  LDL.LU R4, [R1+0x170] ;  /* 0x0001700001047983 */ /* 0x000f280000300800 */
[----:B------:R-:W4:Y:S04]  /*31e00*/  LDL.LU R80, [R1+0x154] ;  /* 0x0001540001507983 */ /* 0x000f280000300800 */
[----:B------:R-:W4:Y:S01]  /*31e10*/  LDL.LU R81, [R1+0x138] ;  /* 0x0001380001517983 */ /* 0x000f220000300800 */
[----:B0-----:R-:W-:-:S04]  /*31e20*/  LOP3.LUT R8, R8, 0x7f, RZ, 0xc0, !PT ;  /* 0x0000007f08087812 */ /* 0x001fc800078ec0ff */
[----:B------:R-:W-:-:S05]  /*31e30*/  LOP3.LUT R2, R8, 0x10, RZ, 0x3c, !PT ;  /* 0x0000001008027812 */ /* 0x000fca00078e3cff */
[----:B------:R0:W-:Y:S04]  /*31e40*/  STS.U8 [R2+UR9+0x14080], R88 ;  /* 0x0140805802007988 */ /* 0x0001e80008000009 */
[----:B------:R1:W-:Y:S04]  /*31e50*/  STS.U8 [R2+UR9+0x14480], R89 ;  /* 0x0144805902007988 */ /* 0x0003e80008000009 */
[----:B------:R1:W-:Y:S04]  /*31e60*/  STS.U8 [R2+UR9+0x14880], R91 ;  /* 0x0148805b02007988 */ /* 0x0003e80008000009 */
[----:B0-----:R-:W4:Y:S04]  /*31e70*/  LDL.LU R88, [R1+0x11c] ;  /* 0x00011c0001587983 */ /* 0x001f280000300800 */
[----:B-1----:R-:W4:Y:S04]  /*31e80*/  LDL.LU R89, [R1+0x100] ;  /* 0x0001000001597983 */ /* 0x002f280000300800 */
[----:B------:R-:W4:Y:S04]  /*31e90*/  LDL.LU R91, [R1+0xe0] ;  /* 0x0000e000015b7983 */ /* 0x000f280000300800 */
[----:B------:R-:W4:Y:S04]  /*31ea0*/  LDL.LU R35, [R1+0xc0] ;  /* 0x0000c00001237983 */ /* 0x000f280000300800 */
[----:B------:R0:W-:Y:S04]  /*31eb0*/  STS.U8 [R2+UR9+0x14c80], R37 ;  /* 0x014c802502007988 */ /* 0x0001e80008000009 */
[----:B------:R-:W4:Y:S04]  /*31ec0*/  LDL.LU R36, [R1+0xa0] ;  /* 0x0000a00001247983 */ /* 0x000f280000300800 */
[----:B------:R1:W-:Y:S04]  /*31ed0*/  STS.U8 [R2+UR9+0x15080], R38 ;  /* 0x0150802602007988 */ /* 0x0003e80008000009 */
[----:B0-----:R-:W4:Y:S04]  /*31ee0*/  LDL.LU R37, [R1+0x80] ;  /* 0x0000800001257983 */ /* 0x001f280000300800 */
[----:B------:R0:W-:Y:S04]  /*31ef0*/  STS.U8 [R2+UR9+0x15480], R39 ;  /* 0x0154802702007988 */ /* 0x0001e80008000009 */
[----:B-1----:R-:W4:Y:S04]  /*31f00*/  LDL.LU R38, [R1+0x60] ;  /* 0x0000600001267983 */ /* 0x002f280000300800 */
[----:B------:R1:W-:Y:S04]  /*31f10*/  STS.U8 [R2+UR9+0x15880], R40 ;  /* 0x0158802802007988 */ /* 0x0003e80008000009 */
[----:B0-----:R-:W4:Y:S04]  /*31f20*/  LDL.LU R39, [R1+0x40] ;  /* 0x0000400001277983 */ /* 0x001f280000300800 */
[----:B------:R0:W-:Y:S04]  /*31f30*/  STS.U8 [R2+UR9+0x15c80], R41 ;  /* 0x015c802902007988 */ /* 0x0001e80008000009 */
[----:B-1----:R-:W4:Y:S04]  /*31f40*/  LDL.LU R40, [R1+0x20] ;  /* 0x0000200001287983 */ /* 0x002f280000300800 */
[----:B0-----:R-:W4:Y:S04]  /*31f50*/  LDL.LU R41, [R1] ;  /* 0x0000000001297983 */ /* 0x001f280000300800 */
[----:B------:R0:W-:Y:S04]  /*31f60*/  STS.U8 [R2+UR9+0x16080], R42 ;  /* 0x0160802a02007988 */ /* 0x0001e80008000009 */
[----:B------:R1:W-:Y:S04]  /*31f70*/  STS.U8 [R2+UR9+0x16480], R43 ;  /* 0x0164802b02007988 */ /* 0x0003e80008000009 */
[----:B------:R0:W-:Y:S04]  /*31f80*/  STS.U8 [R2+UR9+0x16880], R58 ;  /* 0x0168803a02007988 */ /* 0x0001e80008000009 */
[----:B------:R-:W-:Y:S04]  /*31f90*/  STL [R1+0x1358], R86 ;  /* 0x0013585601007387 */ /* 0x000fe80000100800 */
[----:B------:R-:W-:Y:S04]  /*31fa0*/  STL [R1+0x1360], R86 ;  /* 0x0013605601007387 */ /* 0x000fe80000100800 */
[----:B0-----:R-:W4:Y:S04]  /*31fb0*/  LDL.LU R42, [R1+0x1a4] ;  /* 0x0001a400012a7983 */ /* 0x001f280000300800 */
[----:B-1----:R-:W4:Y:S04]  /*31fc0*/  LDL.LU R43, [R1+0x188] ;  /* 0x00018800012b7983 */ /* 0x002f280000300800 */
[----:B------:R-:W4:Y:S04]  /*31fd0*/  LDL.LU R58, [R1+0x16c] ;  /* 0x00016c00013a7983 */ /* 0x000f280000300800 */
[----:B--2---:R0:W-:Y:S02]  /*31fe0*/  STS.U8 [R2+UR9+0x16c80], R3 ;  /* 0x016c800302007988 */ /* 0x0041e40008000009 */
[----:B0-----:R-:W0:Y:S02]  /*31ff0*/  S2R R3, SR_TID.X ;  /* 0x0000000000037919 */ /* 0x001e240000002100 */
[----:B------:R1:W-:Y:S04]  /*32000*/  STS.U8 [R2+UR9+0x17080], R62 ;  /* 0x0170803e02007988 */ /* 0x0003e80008000009 */
[----:B------:R2:W-:Y:S04]  /*32010*/  STS.U8 [R2+UR9+0x17480], R66 ;  /* 0x0174804202007988 */ /* 0x0005e80008000009 */
[----:B---3--:R3:W-:Y:S04]  /*32020*/  STS.U8 [R2+UR9+0x17880], R70 ;  /* 0x0178804602007988 */ /* 0x0087e80008000009 */
[----:B-1----:R-:W4:Y:S04]  /*32030*/  LDL.LU R62, [R1+0x150] ;  /* 0x00015000013e7983 */ /* 0x002f280000300800 */
[----:B------:R-:W-:Y:S04]  /*32040*/  STS.U8 [R2+UR9+0x17c80], R86 ;  /* 0x017c805602007988 */ /* 0x000fe80008000009 */
[----:B--2---:R-:W2:Y:S04]  /*32050*/  LDL.LU R66, [R1+0x134] ;  /* 0x0001340001427983 */ /* 0x004ea80000300800 */
[----:B---3--:R-:W3:Y:S01]  /*32060*/  LDL.LU R70, [R1+0x118] ;  /* 0x0001180001467983 */ /* 0x008ee20000300800 */
[----:B0-----:R-:W-:-:S04]  /*32070*/  LOP3.LUT R3, R3, 0x7f, RZ, 0xc0, !PT ;  /* 0x0000007f03037812 */ /* 0x001fc800078ec0ff */
[----:B------:R-:W-:-:S05]  /*32080*/  LOP3.LUT R3, R3, 0x20, RZ, 0x3c, !PT ;  /* 0x0000002003037812 */ /* 0x000fca00078e3cff */
[----:B----4-:R0:W-:Y:S04]  /*32090*/  STS.U8 [R3+UR9+0x14100], R74 ;  /* 0x0141004a03007988 */ /* 0x0101e80008000009 */
[----:B------:R1:W-:Y:S04]  /*320a0*/  STS.U8 [R3+UR9+0x14500], R78 ;  /* 0x0145004e03007988 */ /* 0x0003e80008000009 */
[----:B------:R4:W-:Y:S04]  /*320b0*/  STS.U8 [R3+UR9+0x14900], R4 ;  /* 0x0149000403007988 */ /* 0x0009e80008000009 */
[----:B0-----:R-:W3:Y:S04]  /*320c0*/  LDL.LU R74, [R1+0xfc] ;  /* 0x0000fc00014a7983 */ /* 0x001ee80000300800 */
[----:B-1----:R-:W3:Y:S04]  /*320d0*/  LDL.LU R78, [R1+0xdc] ;  /* 0x0000dc00014e7983 */ /* 0x002ee80000300800 */
[----:B------:R0:W-:Y:S04]  /*320e0*/  STS.U8 [R3+UR9+0x14d00], R80 ;  /* 0x014d005003007988 */ /* 0x0001e80008000009 */
[----:B----4-:R-:W4:Y:S04]  /*320f0*/  LDL.LU R4, [R1+0xbc] ;  /* 0x0000bc0001047983 */ /* 0x010f280000300800 */
        /* <DEDUP_REMOVED lines=8> */
[----:B0-----:R-:W4:Y:S04]  /*32180*/  LDL.LU R91, [R1+0x1c] ;  /* 0x00001c00015b7983 */ /* 0x001f280000300800 */
        /* <DEDUP_REMOVED lines=8> */
[----:B0-----:R-:W0:Y:S02]  /*32210*/  S2R R3, SR_TID.X ;  /* 0x0000000000037919 */ /* 0x001e240000002100 */
[----:B------:R-:W-:Y:S04]  /*32220*/  STL [R1+0x1364], R85 ;  /* 0x0013645501007387 */ /* 0x000fe80000100800 */
[----:B------:R-:W-:Y:S04]  /*32230*/  STL [R1+0x136c], R85 ;  /* 0x00136c5501007387 */ /* 0x000fe80000100800 */
[----:B------:R-:W-:Y:S01]  /*32240*/  STL [R1+0x1384], R85 ;  /* 0x0013845501007387 */ /* 0x000fe20000100800 */
[----:B0-----:R-:W-:-:S04]  /*32250*/  LOP3.LUT R3, R3, 0x7f, RZ, 0xc0, !PT ;  /* 0x0000007f03037812 */ /* 0x001fc800078ec0ff */
[----:B------:R-:W-:-:S05]  /*32260*/  LOP3.LUT R3, R3, 0x30, RZ, 0x3c, !PT ;  /* 0x0000003003037812 */ /* 0x000fca00078e3cff */
[----:B------:R-:W-:Y:S04]  /*32270*/  STS.U8 [R3+UR9+0x14180], R42 ;  /* 0x0141802a03007988 */ /* 0x000fe80008000009 */
[----:B------:R-:W-:Y:S04]  /*32280*/  STS.U8 [R3+UR9+0x14580], R43 ;  /* 0x0145802b03007988 */ /* 0x000fe80008000009 */
[----:B------:R-:W-:Y:S04]  /*32290*/  STS.U8 [R3+UR9+0x14980], R58 ;  /* 0x0149803a03007988 */ /* 0x000fe80008000009 */
[----:B------:R-:W-:Y:S04]  /*322a0*/  STL [R1+0x138c], R85 ;  /* 0x00138c5501007387 */ /* 0x000fe80000100800 */
[----:B------:R-:W-:Y:S04]  /*322b0*/  STL [R1+0x13b4], R85 ;  /* 0x0013b45501007387 */ /* 0x000fe80000100800 */
[----:B------:R-:W-:Y:S04]  /*322c0*/  STL [R1+0x13bc], R85 ;  /* 0x0013bc5501007387 */ /* 0x000fe80000100800 */
[----:B------:R-:W-:Y:S04]  /*322d0*/  STL [R1+0x13e4], R85 ;  /* 0x0013e45501007387 */ /* 0x000fe80000100800 */
[----:B------:R-:W-:Y:S04]  /*322e0*/  STL [R1+0x13ec], R85 ;  /* 0x0013ec5501007387 */ /* 0x000fe80000100800 */
[----:B------:R-:W-:Y:S04]  /*322f0*/  STS.U8 [R3+UR9+0x14d80], R62 ;  /* 0x014d803e03007988 */ /* 0x000fe80008000009 */
[----:B--2---:R-:W-:Y:S04]  /*32300*/  STS.U8 [R3+UR9+0x15180], R66 ;  /* 0x0151804203007988 */ /* 0x004fe80008000009 */
[----:B---3--:R-:W-:Y:S04]  /*32310*/  STS.U8 [R3+UR9+0x15580], R70 ;  /* 0x0155804603007988 */ /* 0x008fe80008000009 */
[----:B------:R-:W-:Y:S04]  /*32320*/  STS.U8 [R3+UR9+0x15980], R74 ;  /* 0x0159804a03007988 */ /* 0x000fe80008000009 */
[----:B------:R-:W-:Y:S04]  /*32330*/  STS.U8 [R3+UR9+0x15d80], R78 ;  /* 0x015d804e03007988 */ /* 0x000fe80008000009 */
[----:B----4-:R-:W-:Y:S04]  /*32340*/  STS.U8 [R3+UR9+0x16180], R4 ;  /* 0x0161800403007988 */ /* 0x010fe80008000009 */
[----:B------:R-:W-:Y:S04]  /*32350*/  STS.U8 [R3+UR9+0x16580], R80 ;  /* 0x0165805003007988 */ /* 0x000fe80008000009 */
[----:B------:R-:W-:Y:S04]  /*32360*/  STS.U8 [R3+UR9+0x16980], R81 ;  /* 0x0169805103007988 */ /* 0x000fe80008000009 */
[----:B------:R-:W-:Y:S04]  /*32370*/  STS.U8 [R3+UR9+0x16d80], R88 ;  /* 0x016d805803007988 */ /* 0x000fe80008000009 */
[----:B------:R-:W-:Y:S04]  /*32380*/  STS.U8 [R3+UR9+0x17180], R89 ;  /* 0x0171805903007988 */ /* 0x000fe80008000009 */
[----:B------:R0:W-:Y:S04]  /*32390*/  STS.U8 [R3+UR9+0x17580], R91 ;  /* 0x0175805b03007988 */ /* 0x0001e80008000009 */
[----:B0-----:R-:W2:Y:S04]  /*323a0*/  LDL.LU R91, [R1+0x1a0] ;  /* 0x0001a000015b7983 */ /* 0x001ea80000300800 */
[----:B------:R-:W-:Y:S04]  /*323b0*/  STS.U8 [R3+UR9+0x17980], R93 ;  /* 0x0179805d03007988 */ /* 0x000fe80008000009 */
[----:B------:R0:W-:Y:S04]  /*323c0*/  STS.U8 [R3+UR9+0x17d80], R84 ;  /* 0x017d805403007988 */ /* 0x0001e80008000009 */
[----:B------:R-:W3:Y:S04]  /*323d0*/  LDL.LU R85, [R1+0x168] ;  /* 0x0001680001557983 */ /* 0x000ee80000300800 */
[----:B------:R-:W4:Y:S01]  /*323e0*/  LDL.LU R86, [R1+0x14c] ;  /* 0x00014c0001567983 */ /* 0x000f220000300800 */
[----:B0-----:R-:W0:Y:S03]  /*323f0*/  S2R R3, SR_TID.X ;  /* 0x0000000000037919 */ /* 0x001e260000002100 */
[----:B------:R-:W3:Y:S04]  /*32400*/  LDL.LU R87, [R1+0x130] ;  /* 0x0001300001577983 */ /* 0x000ee80000300800 */
        /* <DEDUP_REMOVED lines=9> */
[----:B------:R1:W-:Y:S01]  /*324a0*/  STL [R1+0x1370], R93 ;  /* 0x0013705d01007387 */ /* 0x0003e20000100800 */
[----:B0-----:R-:W-:-:S03]  /*324b0*/  LOP3.LUT R3, R3, 0x7f, RZ, 0xc0, !PT ;  /* 0x0000007f03037812 */ /* 0x001fc600078ec0ff */
[----:B-1----:R-:W3:Y:S04]  /*324c0*/  LDL.LU R93, [R1+0x184] ;  /* 0x00018400015d7983 */ /* 0x002ee80000300800 */
[----:B------:R-:W4:Y:S04]  /*324d0*/  LDL.LU R41, [R1+0x19c] ;  /* 0x00019c0001297983 */ /* 0x000f280000300800 */
[----:B------:R-:W4:Y:S04]  /*324e0*/  LDL.LU R42, [R1+0x180] ;  /* 0x00018000012a7983 */ /* 0x000f280000300800 */
[----:B------:R-:W4:Y:S04]  /*324f0*/  LDL.LU R43, [R1+0x164] ;  /* 0x00016400012b7983 */ /* 0x000f280000300800 */
[----:B------:R-:W4:Y:S04]  /*32500*/  LDL.LU R58, [R1+0x148] ;  /* 0x00014800013a7983 */ /* 0x000f280000300800 */
[----:B------:R-:W4:Y:S01]  /*32510*/  LDL.LU R62, [R1+0x12c] ;  /* 0x00012c00013e7983 */ /* 0x000f220000300800 */
[----:B------:R-:W-:-:S03]  /*32520*/  LOP3.LUT R9, R3, 0x40, RZ, 0x3c, !PT ;  /* 0x0000004003097812 */ /* 0x000fc600078e3cff */
        /* <DEDUP_REMOVED lines=9> */
[----:B--2---:R0:W-:Y:S04]  /*325c0*/  STS.U8 [R9+UR9+0x14200], R91 ;  /* 0x0142005b09007988 */ /* 0x0041e80008000009 */
[----:B0-----:R-:W2:Y:S01]  /*325d0*/  LDL.LU R91, [R1+0x1458] ;  /* 0x00145800015b7983 */ /* 0x001ea20000300800 */
[----:B------:R-:W-:-:S03]  /*325e0*/  LOP3.LUT R3, R3, 0x50, RZ, 0x3c, !PT ;  /* 0x0000005003037812 */ /* 0x000fc600078e3cff */
[----:B---3--:R-:W-:Y:S04]  /*325f0*/  STS.U8 [R9+UR9+0x14600], R93 ;  /* 0x0146005d09007988 */ /* 0x008fe80008000009 */
[----:B------:R-:W-:Y:S04]  /*32600*/  STS.U8 [R9+UR9+0x14a00], R85 ;  /* 0x014a005509007988 */ /* 0x000fe80008000009 */
[----:B----4-:R-:W-:Y:S04]  /*32610*/  STS.U8 [R9+UR9+0x14e00], R86 ;  /* 0x014e005609007988 */ /* 0x010fe80008000009 */
[----:B------:R-:W-:Y:S04]  /*32620*/  STS.U8 [R9+UR9+0x15200], R87 ;  /* 0x0152005709007988 */ /* 0x000fe80008000009 */
        /* <DEDUP_REMOVED lines=9> */
[----:B0-----:R-:W2:Y:S04]  /*326c0*/  LDL.LU R32, [R1+0x198] ;  /* 0x0001980001207983 */ /* 0x001ea80000300800 */
[----:B-1----:R-:W2:Y:S04]  /*326d0*/  LDL.LU R33, [R1+0x17c] ;  /* 0x00017c0001217983 */ /* 0x002ea80000300800 */
[----:B---3--:R-:W3:Y:S04]  /*326e0*/  LDL.LU R34, [R1+0x160] ;  /* 0x0001600001227983 */ /* 0x008ee80000300800 */
[----:B----4-:R-:W4:Y:S04]  /*326f0*/  LDL.LU R35, [R1+0x144] ;  /* 0x0001440001237983 */ /* 0x010f280000300800 */
[----:B------:R-:W3:Y:S04]  /*32700*/  LDL.LU R36, [R1+0x128] ;  /* 0x0001280001247983 */ /* 0x000ee80000300800 */
[----:B------:R-:W3:Y:S04]  /*32710*/  LDL.LU R37, [R1+0x10c] ;  /* 0x00010c0001257983 */ /* 0x000ee80000300800 */
[----:B------:R-:W3:Y:S04]  /*32720*/  LDL.LU R38, [R1+0xf0] ;  /* 0x0000f00001267983 */ /* 0x000ee80000300800 */
[----:B------:R-:W3:Y:S04]  /*32730*/  LDL.LU R39, [R1+0xd0] ;  /* 0x0000d00001277983 */ /* 0x000ee80000300800 */
[----:B------:R-:W3:Y:S04]  /*32740*/  LDL.LU R40, [R1+0xb0] ;  /* 0x0000b00001287983 */ /* 0x000ee80000300800 */
[----:B--2---:R-:W-:Y:S04]  /*32750*/  STS.U8 [R9+UR9+0x17a00], R91 ;  /* 0x017a005b09007988 */ /* 0x004fe80008000009 */
[----:B------:R-:W-:Y:S04]  /*32760*/  STS.U8 [R9+UR9+0x17e00], R83 ;  /* 0x017e005309007988 */ /* 0x000fe80008000009 */
        /* <DEDUP_REMOVED lines=13> */
[----:B-1----:R-:W4:Y:S04]  /*32840*/  LDL.LU R42, [R1+0x70] ;  /* 0x00007000012a7983 */ /* 0x002f280000300800 */
[----:B------:R-:W-:Y:S04]  /*32850*/  STS.U8 [R3+UR9+0x17280], R88 ;  /* 0x0172805803007988 */ /* 0x000fe80008000009 */
[----:B--2---:R-:W2:Y:S04]  /*32860*/  LDL.LU R43, [R1+0x50] ;  /* 0x00005000012b7983 */ /* 0x004ea80000300800 */
[----:B------:R1:W-:Y:S04]  /*32870*/  STS.U8 [R3+UR9+0x17680], R89 ;  /* 0x0176805903007988 */ /* 0x0003e80008000009 */
[----:B0-----:R-:W2:Y:S04]  /*32880*/  LDL.LU R81, [R1+0x30] ;  /* 0x0000300001517983 */ /* 0x001ea80000300800 */
[----:B-1----:R-:W2:Y:S04]  /*32890*/  LDL.LU R89, [R1+0x10] ;  /* 0x0000100001597983 */ /* 0x002ea80000300800 */
[----:B------:R-:W2:Y:S04]  /*328a0*/  LDL.LU R62, [R1+0x194] ;  /* 0x00019400013e7983 */ /* 0x000ea80000300800 */
[----:B------:R-:W2:Y:S04]  /*328b0*/  LDL.LU R66, [R1+0x178] ;  /* 0x0001780001427983 */ /* 0x000ea80000300800 */
[----:B------:R-:W2:Y:S04]  /*328c0*/  LDL.LU R70, [R1+0x15c] ;  /* 0x00015c0001467983 */ /* 0x000ea80000300800 */
[----:B------:R-:W-:Y:S04]  /*328d0*/  STS.U8 [R3+UR9+0x17a80], R90 ;  /* 0x017a805a03007988 */ /* 0x000fe80008000009 */
[----:B------:R-:W2:Y:S04]  /*328e0*/  LDL.LU R74, [R1+0x140] ;  /* 0x00014000014a7983 */ /* 0x000ea80000300800 */
[----:B------:R0:W-:Y:S04]  /*328f0*/  STS.U8 [R3+UR9+0x17e80], R82 ;  /* 0x017e805203007988 */ /* 0x0001e80008000009 */
[----:B------:R-:W2:Y:S01]  /*32900*/  LDL.LU R78, [R1+0x124] ;  /* 0x00012400014e7983 */ /* 0x000ea20000300800 */
[----:B------:R-:W-:-:S03]  /*32910*/  LOP3.LUT R58, R8, 0x60, RZ, 0x3c, !PT ;  /* 0x00000060083a7812 */ /* 0x000fc600078e3cff */
        /* <DEDUP_REMOVED lines=11> */
[----:B---3--:R3:W-:Y:S04]  /*329d0*/  STS.U8 [R58+UR9+0x14b00], R34 ;  /* 0x014b00223a007988 */ /* 0x0087e80008000009 */
[----:B0-----:R-:W2:Y:S04]  /*329e0*/  LDL.LU R32, [R1+0x1454] ;  /* 0x0014540001207983 */ /* 0x001ea80000300800 */
[----:B-1----:R-:W2:Y:S04]  /*329f0*/  LDL.LU R33, [R1+0x1450] ;  /* 0x0014500001217983 */ /* 0x002ea80000300800 */
[----:B---3--:R-:W3:Y:S04]  /*32a00*/  LDL.LU R34, [R1+0x144c] ;  /* 0x00144c0001227983 */ /* 0x008ee80000300800 */
[----:B----4-:R0:W-:Y:S04]  /*32a10*/  STS.U8 [R58+UR9+0x14f00], R35 ;  /* 0x014f00233a007988 */ /* 0x0101e80008000009 */
[----:B------:R1:W-:Y:S04]  /*32a20*/  STS.U8 [R58+UR9+0x15300], R36 ;  /* 0x015300243a007988 */ /* 0x0003e80008000009 */
[----:B------:R4:W-:Y:S04]  /*32a30*/  STS.U8 [R58+UR9+0x15700], R37 ;  /* 0x015700253a007988 */ /* 0x0009e80008000009 */
[----:B0-----:R-:W3:Y:S04]  /*32a40*/  LDL.LU R35, [R1+0x1448] ;  /* 0x0014480001237983 */ /* 0x001ee80000300800 */
[----:B-1----:R-:W3:Y:S04]  /*32a50*/  LDL.LU R36, [R1+0x1444] ;  /* 0x0014440001247983 */ /* 0x002ee80000300800 */
[----:B----4-:R-:W4:Y:S04]  /*32a60*/  LDL.LU R37, [R1+0x1440] ;  /* 0x0014400001257983 */ /* 0x010f280000300800 */
[----:B------:R0:W-:Y:S04]  /*32a70*/  STS.U8 [R58+UR9+0x15b00], R38 ;  /* 0x015b00263a007988 */ /* 0x0001e80008000009 */
[----:B------:R1:W-:Y:S04]  /*32a80*/  STS.U8 [R58+UR9+0x15f00], R39 ;  /* 0x015f00273a007988 */ /* 0x0003e80008000009 */
[----:B------:R1:W-:Y:S04]  /*32a90*/  STS.U8 [R58+UR9+0x16300], R40 ;  /* 0x016300283a007988 */ /* 0x0003e80008000009 */
[----:B0-----:R-:W3:Y:S04]  /*32aa0*/  LDL.LU R38, [R1+0x143c] ;  /* 0x00143c0001267983 */ /* 0x001ee80000300800 */
[----:B-1----:R-:W3:Y:S04]  /*32ab0*/  LDL.LU R39, [R1+0x1438] ;  /* 0x0014380001277983 */ /* 0x002ee80000300800 */
[----:B------:R-:W3:Y:S04]  /*32ac0*/  LDL.LU R40, [R1+0x1434] ;  /* 0x0014340001287983 */ /* 0x000ee80000300800 */
[----:B------:R0:W-:Y:S04]  /*32ad0*/  STS.U8 [R58+UR9+0x16700], R41 ;  /* 0x016700293a007988 */ /* 0x0001e80008000009 */
[----:B------:R1:W-:Y:S04]  /*32ae0*/  STS.U8 [R58+UR9+0x16b00], R42 ;  /* 0x016b002a3a007988 */ /* 0x0003e80008000009 */
[----:B0-----:R-:W3:Y:S04]  /*32af0*/  LDL.LU R41, [R1+0x1430] ;  /* 0x0014300001297983 */ /* 0x001ee80000300800 */
[----:B--2---:R0:W-:Y:S04]  /*32b00*/  STS.U8 [R58+UR9+0x16f00], R43 ;  /* 0x016f002b3a007988 */ /* 0x0041e80008000009 */
[----:B-1----:R-:W2:Y:S04]  /*32b10*/  LDL.LU R42, [R1+0x142c] ;  /* 0x00142c00012a7983 */ /* 0x002ea80000300800 */
[----:B------:R1:W-:Y:S04]  /*32b20*/  STS.U8 [R58+UR9+0x17300], R81 ;  /* 0x017300513a007988 */ /* 0x0003e80008000009 */
[----:B0-----:R-:W2:Y:S04]  /*32b30*/  LDL.LU R43, [R1+0x1428] ;  /* 0x00142800012b7983 */ /* 0x001ea80000300800 */
[----:B------:R0:W-:Y:S04]  /*32b40*/  STS.U8 [R58+UR9+0x17700], R89 ;  /* 0x017700593a007988 */ /* 0x0001e80008000009 */
[----:B-1----:R-:W2:Y:S04]  /*32b50*/  LDL.LU R81, [R1+0x1424] ;  /* 0x0014240001517983 */ /* 0x002ea80000300800 */
[----:B0-----:R-:W2:Y:S01]  /*32b60*/  LDL.LU R89, [R1+0x1420] ;  /* 0x0014200001597983 */ /* 0x001ea20000300800 */
[----:B------:R-:W-:-:S03]  /*32b70*/  LOP3.LUT R8, R8, 0x70, RZ, 0x3c, !PT ;  /* 0x0000007008087812 */ /* 0x000fc600078e3cff */
[----:B--2---:R-:W-:Y:S04]  /*32b80*/  STS.U8 [R58+UR9+0x17b00], R89 ;  /* 0x017b00593a007988 */ /* 0x004fe80008000009 */
[----:B------:R0:W-:Y:S04]  /*32b90*/  STS.U8 [R58+UR9+0x17f00], R81 ;  /* 0x017f00513a007988 */ /* 0x0001e80008000009 */
[----:B------:R1:W-:Y:S04]  /*32ba0*/  STS.U8 [R8+UR9+0x14380], R62 ;  /* 0x0143803e08007988 */ /* 0x0003e80008000009 */
[----:B------:R2:W-:Y:S04]  /*32bb0*/  STS.U8 [R8+UR9+0x14780], R66 ;  /* 0x0147804208007988 */ /* 0x0005e80008000009 */
[----:B0-----:R-:W3:Y:S04]  /*32bc0*/  LDL.LU R58, [R1+0x141c] ;  /* 0x00141c00013a7983 */ /* 0x001ee80000300800 */
[----:B-1----:R-:W3:Y:S04]  /*32bd0*/  LDL.LU R62, [R1+0x1418] ;  /* 0x00141800013e7983 */ /* 0x002ee80000300800 */
[----:B--2---:R-:W2:Y:S04]  /*32be0*/  LDL.LU R66, [R1+0x1414] ;  /* 0x0014140001427983 */ /* 0x004ea80000300800 */
[----:B------:R0:W-:Y:S04]  /*32bf0*/  STS.U8 [R8+UR9+0x14b80], R70 ;  /* 0x014b804608007988 */ /* 0x0001e80008000009 */
[----:B------:R1:W-:Y:S04]  /*32c00*/  STS.U8 [R8+UR9+0x14f80], R74 ;  /* 0x014f804a08007988 */ /* 0x0003e80008000009 */
[----:B------:R4:W-:Y:S04]  /*32c10*/  STS.U8 [R8+UR9+0x15380], R78 ;  /* 0x0153804e08007988 */ /* 0x0009e80008000009 */
[----:B0-----:R-:W2:Y:S04]  /*32c20*/  LDL.LU R70, [R1+0x1410] ;  /* 0x0014100001467983 */ /* 0x001ea80000300800 */
[----:B-1----:R-:W2:Y:S04]  /*32c30*/  LDL.LU R74, [R1+0x140c] ;  /* 0x00140c00014a7983 */ /* 0x002ea80000300800 */
[----:B----4-:R-:W4:Y:S04]  /*32c40*/  LDL.LU R78, [R1+0x1408] ;  /* 0x00140800014e7983 */ /* 0x010f280000300800 */
[----:B------:R0:W-:Y:S04]  /*32c50*/  STS.U8 [R8+UR9+0x15780], R3 ;  /* 0x0157800308007988 */ /* 0x0001e80008000009 */
[----:B------:R1:W-:Y:S04]  /*32c60*/  STS.U8 [R8+UR9+0x15b80], R4 ;  /* 0x015b800408007988 */ /* 0x0003e80008000009 */
[----:B------:R1:W-:Y:S04]  /*32c70*/  STS.U8 [R8+UR9+0x15f80], R80 ;  /* 0x015f805008007988 */ /* 0x0003e80008000009 */
[----:B0-----:R-:W2:Y:S04]  /*32c80*/  LDL.LU R3, [R1+0x1404] ;  /* 0x0014040001037983 */ /* 0x001ea80000300800 */
[----:B-1----:R-:W2:Y:S04]  /*32c90*/  LDL.LU R4, [R1+0x1400] ;  /* 0x0014000001047983 */ /* 0x002ea80000300800 */
[----:B------:R-:W2:Y:S04]  /*32ca0*/  LDL.LU R80, [R1+0x13fc] ;  /* 0x0013fc0001507983 */ /* 0x000ea80000300800 */
[----:B------:R0:W-:Y:S04]  /*32cb0*/  STS.U8 [R8+UR9+0x16380], R88 ;  /* 0x0163805808007988 */ /* 0x0001e80008000009 */
[----:B0-----:R-:W2:Y:S04]  /*32cc0*/  LDL.LU R88, [R1+0x13f8] ;  /* 0x0013f80001587983 */ /* 0x001ea80000300800 */
[----:B------:R-:W-:Y:S04]  /*32cd0*/  STS.U8 [R8+UR9+0x16780], R93 ;  /* 0x0167805d08007988 */ /* 0x000fe80008000009 */
[----:B------:R-:W-:Y:S04]  /*32ce0*/  STS.U8 [R8+UR9+0x16b80], R85 ;  /* 0x016b805508007988 */ /* 0x000fe80008000009 */
[----:B------:R-:W-:Y:S04]  /*32cf0*/  STS.U8 [R8+UR9+0x16f80], R86 ;  /* 0x016f805608007988 */ /* 0x000fe80008000009 */
[----:B------:R-:W-:Y:S04]  /*32d00*/  STS.U8 [R8+UR9+0x17380], R87 ;  /* 0x0173805708007988 */ /* 0x000fe80008000009 */
[----:B------:R0:W-:Y:S04]  /*32d10*/  STS.U8 [R8+UR9+0x17780], R9 ;  /* 0x0177800908007988 */ /* 0x0001e80008000009 */
[----:B0-----:R-:W3:Y:S04]  /*32d20*/  LDL.LU R9, [R1+0x29c] ;  /* 0x00029c0001097983 */ /* 0x001ee80000300800 */
[----:B--2---:R-:W-:Y:S04]  /*32d30*/  STS.U8 [R8+UR9+0x17b80], R88 ;  /* 0x017b805808007988 */ /* 0x004fe80008000009 */
[----:B------:R0:W-:Y:S04]  /*32d40*/  STS.U8 [R8+UR9+0x17f80], R80 ;  /* 0x017f805008007988 */ /* 0x0001e80008000009 */
[----:B0-----:R-:W2:Y:S04]  /*32d50*/  LDL.LU R8, [R1+0x2a0] ;  /* 0x0002a00001087983 */ /* 0x001ea80000300800 */
[----:B------:R-:W2:Y:S01]  /*32d60*/  LDL.LU R86, [R1+0x2a8] ;  /* 0x0002a80001567983 */ /* 0x000ea20000300800 */
[----:B------:R-:W-:-:S03]  /*32d70*/  PRMT R4, RZ, 0x7610, R4 ;  /* 0x00007610ff047816 */ /* 0x000fc60000000004 */
[----:B------:R-:W2:Y:S04]  /*32d80*/  LDL.LU R87, [R1+0x2a4] ;  /* 0x0002a40001577983 */ /* 0x000ea80000300800 */
[----:B----4-:R-:W-:Y:S04]  /*32d90*/  STS.U8 [R0+UR9+0x8000], R78 ;  /* 0x0080004e00007988 */ /* 0x010fe80008000009 */
[----:B------:R-:W-:Y:S04]  /*32da0*/  STS.U8 [R0+UR9+0x8400], R74 ;  /* 0x0084004a00007988 */ /* 0x000fe80008000009 */
[----:B------:R-:W-:Y:S04]  /*32db0*/  STS.U8 [R0+UR9+0x8800], R70 ;  /* 0x0088004600007988 */ /* 0x000fe80008000009 */
[----:B------:R-:W-:Y:S04]  /*32dc0*/  STS.U8 [R0+UR9+0x8c00], R66 ;  /* 0x008c004200007988 */ /* 0x000fe80008000009 */
[----:B---3--:R-:W-:Y:S04]  /*32dd0*/  STS.U8 [R0+UR9+0x9000], R62 ;  /* 0x0090003e00007988 */ /* 0x008fe80008000009 */
[----:B------:R-:W-:Y:S04]  /*32de0*/  STS.U8 [R0+UR9+0x9400], R58 ;  /* 0x0094003a00007988 */ /* 0x000fe80008000009 */
[----:B------:R-:W-:Y:S04]  /*32df0*/  STS.U8 [R0+UR9+0x9800], R43 ;  /* 0x0098002b00007988 */ /* 0x000fe80008000009 */
[----:B------:R-:W-:Y:S04]  /*32e00*/  STS.U8 [R0+UR9+0x9c00], R42 ;  /* 0x009c002a00007988 */ /* 0x000fe80008000009 */
[----:B------:R-:W-:Y:S04]  /*32e10*/  STS.U8 [R0+UR9+0xa000], R41 ;  /* 0x00a0002900007988 */ /* 0x000fe80008000009 */
[----:B------:R-:W-:Y:S04]  /*32e20*/  STS.U8 [R0+UR9+0xa400], R40 ;  /* 0x00a4002800007988 */ /* 0x000fe80008000009 */
[----:B------:R-:W-:Y:S01]  /*32e30*/  STS.U8 [R0+UR9+0xa800], R39 ;  /* 0x00a8002700007988 */ /* 0x000fe20008000009 */
[----:B--2---:R-:W-:-:S05]  /*32e40*/  IADD3 R8, P4, PT, R5, R8, RZ ;  /* 0x0000000805087210 */ /* 0x004fca0007f9e0ff */
[----:B------:R-:W-:-:S05]  /*32e50*/  IMAD.X R9, R6, 0x1, R9, P4 ;  /* 0x0000000106097824 */ /* 0x000fca00020e0609 */
[----:B------:R0:W2:Y:S04]  /*32e60*/  @!P1 LDG.E.U8 R4, desc[UR18][R8.64] ;  /* 0x0000001208049981 */ /* 0x0000a8000c1e1100 */
        /* <DEDUP_REMOVED lines=44> */
[----:B------:R-:W-:Y:S01]  /*33130*/  STS.U8 [R2+UR9+0xdc80], R63 ;  /* 0x00dc803f02007988 */ /* 0x000fe20008000009 */
[----:B------:R-:W-:-:S03]  /*33140*/  LOP3.LUT R85, R0, 0x20, RZ, 0x3c, !PT ;  /* 0x0000002000557812 */ /* 0x000fc600078e3cff */
[----:B------:R-:W-:Y:S04]  /*33150*/  STS.U8 [R2+UR9+0xe080], R65 ;  /* 0x00e0804102007988 */ /* 0x000fe80008000009 */
[----:B------:R-:W-:Y:S01]  /*33160*/  STS.U8 [R2+UR9+0xe480], R67 ;  /* 0x00e4804302007988 */ /* 0x000fe20008000009 */
[----:B------:R-:W-:-:S03]  /*33170*/  IADD3 R86, P3, PT, R5, R86, RZ ;  /* 0x0000005605567210 */ /* 0x000fc60007f7e0ff */
[----:B------:R-:W-:Y:S04]  /*33180*/  STS.U8 [R2+UR9+0xe880], R69 ;  /* 0x00e8804502007988 */ /* 0x000fe80008000009 */
[----:B------:R-:W-:Y:S04]  /*33190*/  STS.U8 [R2+UR9+0xec80], R71 ;  /* 0x00ec804702007988 */ /* 0x000fe80008000009 */
[----:B------:R-:W-:Y:S04]  /*331a0*/  STS.U8 [R2+UR9+0xf080], R73 ;  /* 0x00f0804902007988 */ /* 0x000fe80008000009 */
[----:B------:R-:W-:Y:S04]  /*331b0*/  STS.U8 [R2+UR9+0xf480], R75 ;  /* 0x00f4804b02007988 */ /* 0x000fe80008000009 */
[----:B------:R-:W-:Y:S01]  /*331c0*/  STS.U8 [R2+UR9+0xf880], R77 ;  /* 0x00f8804d02007988 */ /* 0x000fe20008000009 */
[----:B------:R-:W-:-:S03]  /*331d0*/  IMAD.X R87, R6, 0x1, R87, P3 ;  /* 0x0000000106577824 */ /* 0x000fc600018e0657 */
[----:B------:R3:W-:Y:S04]  /*331e0*/  STS.U8 [R2+UR9+0xfc80], R79 ;  /* 0x00fc804f02007988 */ /* 0x0007e80008000009 */
[----:B-1----:R-:W4:Y:S04]  /*331f0*/  LDL.LU R0, [R1+0x2b0] ;  /* 0x0002b00001007983 */ /* 0x002f280000300800 */
[----:B------:R-:W-:Y:S04]  /*33200*/  STS.U8 [R85+UR9+0x8100], R54 ;  /* 0x0081003655007988 */ /* 0x000fe80008000009 */
[----:B---3--:R-:W3:Y:S04]  /*33210*/  LDL.LU R2, [R1+0x2b8] ;  /* 0x0002b80001027983 */ /* 0x008ee80000300800 */
[----:B------:R-:W-:Y:S01]  /*33220*/  STS.U8 [R85+UR9+0x8500], R51 ;  /* 0x0085003355007988 */ /* 0x000fe20008000009 */
[----:B------:R-:W-:-:S03]  /*33230*/  PRMT R3, RZ, 0x7610, R3 ;  /* 0x00007610ff037816 */ /* 0x000fc60000000003 */
[----:B------:R-:W3:Y:S04]  /*33240*/  LDL.LU R93, [R1+0x2c0] ;  /* 0x0002c000015d7983 */ /* 0x000ee80000300800 */
[----:B------:R-:W-:Y:S04]  /*33250*/  STS.U8 [R85+UR9+0x8900], R50 ;  /* 0x0089003255007988 */ /* 0x000fe80008000009 */
[----:B------:R-:W-:Y:S04]  /*33260*/  STS.U8 [R85+UR9+0x8d00], R45 ;  /* 0x008d002d55007988 */ /* 0x000fe80008000009 */
[----:B------:R0:W-:Y:S04]  /*33270*/  STL [R1+0x2a0], R8 ;  /* 0x0002a00801007387 */ /* 0x0001e80000100800 */
[----:B------:R-:W-:Y:S04]  /*33280*/  STS.U8 [R85+UR9+0x9100], R7 ;  /* 0x0091000755007988 */ /* 0x000fe80008000009 */
[----:B------:R-:W-:Y:S01]  /*33290*/  STL [R1+0x2a8], R86 ;  /* 0x0002a85601007387 */ /* 0x000fe20000100800 */
[----:B0-----:R-:W-:-:S03]  /*332a0*/  @!P1 IMAD.MOV.U32 R8, RZ, RZ, R86 ;  /* 0x000000ffff089224 */ /* 0x001fc600078e0056 */
[----:B------:R-:W-:Y:S04]  /*332b0*/  STS.U8 [R85+UR9+0x9500], R92 ;  /* 0x0095005c55007988 */ /* 0x000fe80008000009 */
[----:B------:R0:W-:Y:S04]  /*332c0*/  STL [R1+0x29c], R9 ;  /* 0x00029c0901007387 */ /* 0x0001e80000100800 */
[----:B------:R1:W-:Y:S01]  /*332d0*/  STS.U8 [R85+UR9+0x9900], R46 ;  /* 0x0099002e55007988 */ /* 0x0003e20008000009 */
[----:B0-----:R-:W-:-:S03]  /*332e0*/  IMAD.MOV.U32 R9, RZ, RZ, R87 ;  /* 0x000000ffff097224 */ /* 0x001fc600078e0057 */
[----:B-1----:R-:W3:Y:S04]  /*332f0*/  LDL.LU R85, [R1+0x2b4] ;  /* 0x0002b40001557983 */ /* 0x002ee80000300800 */
[----:B------:R0:W3:Y:S04]  /*33300*/  @!P1 LDG.E.U8 R3, desc[UR18][R8.64] ;  /* 0x0000001208039981 */ /* 0x0000e8000c1e1100 */
[----:B--2---:R1:W-:Y:S04]  /*33310*/  STL [R1+0x18c], R4 ;  /* 0x00018c0401007387 */ /* 0x0043e80000100800 */
[----:B-1----:R-:W2:Y:S04]  /*33320*/  LDL.LU R4, [R1+0x13f4] ;  /* 0x0013f40001047983 */ /* 0x002ea80000300800 */
[----:B------:R1:W-:Y:S04]  /*33330*/  STL [R1+0x2a4], R87 ;  /* 0x0002a45701007387 */ /* 0x0003e80000100800 */
[----:B-1----:R-:W2:Y:S04]  /*33340*/  LDL.LU R87, [R1+0x2bc] ;  /* 0x0002bc0001577983 */ /* 0x002ea80000300800 */
[----:B------:R-:W2:Y:S01]  /*33350*/  LDL.LU R8, [R1+0x2ac] ;  /* 0x0002ac0001087983 */ /* 0x000ea20000300800 */
[----:B------:R-:W-:-:S02]  /*33360*/  PRMT R47, RZ, 0x7610, R47 ;  /* 0x00007610ff2f7816 */ /* 0x000fc4000000002f */
[----:B----4-:R-:W-:-:S05]  /*33370*/  IADD3 R0, P3, PT, R5, R0, RZ ;  /* 0x0000000005007210 */ /* 0x010fca0007f7e0ff */
[----:B0-----:R-:W-:Y:S01]  /*33380*/  IMAD.MOV.U32 R9, RZ, RZ, R0 ;  /* 0x000000ffff097224 */ /* 0x001fe200078e0000 */
[----:B------:R0:W-:Y:S01]  /*33390*/  STL [R1+0x2b0], R0 ;  /* 0x0002b00001007387 */ /* 0x0001e20000100800 */
[----:B---3--:R-:W-:-:S03]  /*333a0*/  IADD3 R2, P4, PT, R5, R2, RZ ;  /* 0x0000000205027210 */ /* 0x008fc60007f9e0ff */
[----:B0-----:R-:W3:Y:S04]  /*333b0*/  LDL.LU R0, [R1+0x2e0] ;  /* 0x0002e00001007983 */ /* 0x001ee80000300800 */
[----:B------:R0:W-:Y:S04]  /*333c0*/  STL [R1+0x188], R3 ;  /* 0x0001880301007387 */ /* 0x0001e80000100800 */
[----:B0-----:R-:W4:Y:S04]  /*333d0*/  LDL.LU R3, [R1+0x2e8] ;  /* 0x0002e80001037983 */ /* 0x001f280000300800 */
[----:B------:R-:W3:Y:S04]  /*333e0*/  LDL.LU R86, [R1+0x2f0] ;  /* 0x0002f00001567983 */ /* 0x000ee80000300800 */
[----:B------:R-:W-:Y:S01]  /*333f0*/  STL [R1+0x2b8], R2 ;  /* 0x0002b80201007387 */ /* 0x000fe20000100800 */
[----:B--2---:R-:W-:-:S05]  /*33400*/  IMAD.X R8, R6, 0x1, R8, P3 ;  /* 0x0000000106087824 */ /* 0x004fca00018e0608 */
[-C--:B------:R-:W-:Y:S01]  /*33410*/  @!P1 LOP3.LUT R9, R9, R8.reuse, RZ, 0x3c, !PT ;  /* 0x0000000809099212 */ /* 0x080fe200078e3cff */
[----:B------:R0:W-:Y:S03]  /*33420*/  STL [R1+0x2ac], R8 ;  /* 0x0002ac0801007387 */ /* 0x0001e60000100800 */
[----:B0-----:R-:W-:-:S04]  /*33430*/  @!P1 LOP3.LUT R8, R9, R8, RZ, 0x3c, !PT ;  /* 0x0000000809089212 */ /* 0x001fc800078e3cff */
[----:B------:R-:W-:-:S05]  /*33440*/  @!P1 LOP3.LUT R9, R9, R8, RZ, 0x3c, !PT ;  /* 0x0000000809099212 */ /* 0x000fca00078e3cff */
[----:B------:R0:W2:Y:S01]  /*33450*/  @!P1 LDG.E.U8 R47, desc[UR18][R8.64] ;  /* 0x00000012082f9981 */ /* 0x0000a2000c1e1100 */
[----:B------:R-:W-:Y:S01]  /*33460*/  IMAD.X R85, R6, 0x1, R85, P4 ;  /* 0x0000000106557824 */ /* 0x000fe200020e0655 */
[----:B------:R-:W-:-:S03]  /*33470*/  IADD3 R93, P3, PT, R5, R93, RZ ;  /* 0x0000005d055d7210 */ /* 0x000fc60007f7e0ff */
[----:B0-----:R-:W-:Y:S02]  /*33480*/  IMAD.MOV.U32 R8, RZ, RZ, R85 ;  /* 0x000000ffff087224 */ /* 0x001fe400078e0055 */
[----:B------:R-:W-:-:S05]  /*33490*/  IMAD.MOV.U32 R9, RZ, RZ, R2 ;  /* 0x000000ffff097224 */ /* 0x000fca00078e0002 */
[----:B------:R-:W-:-:S04]  /*334a0*/  @!P1 LOP3.LUT R9, R9, R8, RZ, 0x3c, !PT ;  /* 0x0000000809099212 */ /* 0x000fc800078e3cff */
[C---:B------:R-:W-:Y:S01]  /*334b0*/  @!P1 LOP3.LUT R8, R9.reuse, R8, RZ, 0x3c, !PT ;  /* 0x0000000809089212 */ /* 0x040fe200078e3cff */
[----:B------:R-:W-:Y:S01]  /*334c0*/  STL [R1+0x2c0], R93 ;  /* 0x0002c05d01007387 */ /* 0x000fe20000100800 */
[----:B------:R-:W-:Y:S02]  /*334d0*/  PRMT R4, RZ, 0x7610, R4 ;  /* 0x00007610ff047816 */ /* 0x000fe40000000004 */
[----:B------:R-:W-:-:S05]  /*334e0*/  @!P1 LOP3.LUT R9, R9, R8, RZ, 0x3c, !PT ;  /* 0x0000000809099212 */ /* 0x000fca00078e3cff */
[----:B------:R0:W3:Y:S04]  /*334f0*/  @!P1 LDG.E.U8 R4, desc[UR18][R8.64] ;  /* 0x0000001208049981 */ /* 0x0000e8000c1e1100 */
[----:B--2---:R1:W-:Y:S04]  /*33500*/  STL [R1+0x184], R47 ;  /* 0x0001842f01007387 */ /* 0x0043e80000100800 */
[----:B-1----:R-:W2:Y:S01]  /*33510*/  LDL.LU R47, [R1+0x13f0] ;  /* 0x0013f000012f7983 */ /* 0x002ea20000300800 */
[----:B------:R-:W-:Y:S02]  /*33520*/  IMAD.X R87, R6, 0x1, R87, P3 ;  /* 0x0000000106577824 */ /* 0x000fe400018e0657 */
[----:B0-----:R-:W-:Y:S01]  /*33530*/  @!P1 IMAD.MOV.U32 R8, RZ, RZ, R93 ;  /* 0x000000ffff089224 */ /* 0x001fe200078e005d */
[----:B------:R0:W-:Y:S01]  /*33540*/  STL [R1+0x2b4], R85 ;  /* 0x0002b45501007387 */ /* 0x0001e20000100800 */
[----:B------:R-:W-:-:S03]  /*33550*/  IMAD.MOV.U32 R9, RZ, RZ, R87 ;  /* 0x000000ffff097224 */ /* 0x000fc600078e0057 */
[----:B0-----:R-:W4:Y:S04]  /*33560*/  LDL.LU R85, [R1+0x13ec] ;  /* 0x0013ec0001557983 */ /* 0x001f280000300800 */
[----:B------:R-:W4:Y:S04]  /*33570*/  LDL.LU R2, [R1+0x2e4] ;  /* 0x0002e40001027983 */ /* 0x000f280000300800 */
[----:B---3--:R0:W-:Y:S04]  /*33580*/  STL [R1+0x180], R4 ;  /* 0x0001800401007387 */ /* 0x0081e80000100800 */
[----:B0-----:R-:W3:Y:S04]  /*33590*/  LDL.LU R4, [R1+0x13e8] ;  /* 0x0013e80001047983 */ /* 0x001ee80000300800 */
[----:B------:R0:W-:Y:S04]  /*335a0*/  STL [R1+0x2bc], R87 ;  /* 0x0002bc5701007387 */ /* 0x0001e80000100800 */
[----:B0-----:R-:W3:Y:S01]  /*335b0*/  LDL.LU R87, [R1+0x2ec] ;  /* 0x0002ec0001577983 */ /* 0x001ee20000300800 */
[----:B--2---:R-:W-:-:S06]  /*335c0*/  PRMT R47, RZ, 0x7610, R47 ;  /* 0x00007610ff2f7816 */ /* 0x004fcc000000002f */
[----:B------:R0:W2:Y:S04]  /*335d0*/  @!P1 LDG.E.U8 R47, desc[UR18][R8.64] ;  /* 0x00000012082f9981 */ /* 0x0000a8000c1e1100 */
[----:B------:R-:W3:Y:S01]  /*335e0*/  LDL.LU R8, [R1+0x2dc] ;  /* 0x0002dc0001087983 */ /* 0x000ee20000300800 */
[C---:B------:R-:W-:Y:S02]  /*335f0*/  IADD3 R0, P3, PT, R5.reuse, R0, RZ ;  /* 0x0000000005007210 */ /* 0x040fe40007f7e0ff */
[----:B----4-:R-:W-:-:S03]  /*33600*/  IADD3 R3, P4, PT, R5, R3, RZ ;  /* 0x0000000305037210 */ /* 0x010fc60007f9e0ff */
[----:B0-----:R-:W-:Y:S01]  /*33610*/  IMAD.MOV.U32 R9, RZ, RZ, R0 ;  /* 0x000000ffff097224 */ /* 0x001fe200078e0000 */
[----:B------:R0:W-:Y:S01]  /*33620*/  STL [R1+0x2e0], R0 ;  /* 0x0002e00001007387 */ /* 0x0001e20000100800 */
[----:B------:R-:W-:-:S03]  /*33630*/  PRMT R85, RZ, 0x7610, R85 ;  /* 0x00007610ff557816 */ /* 0x000fc60000000055 */
[----:B0-----:R-:W4:Y:S04]  /*33640*/  LDL.LU R0, [R1+0x2f8] ;  /* 0x0002f80001007983 */ /* 0x001f280000300800 */
[----:B--2---:R0:W-:Y:S01]  /*33650*/  STL [R1+0x17c], R47 ;  /* 0x00017c2f01007387 */ /* 0x0041e20000100800 */
[----:B---3--:R-:W-:-:S03]  /*33660*/  IMAD.X R8, R6, 0x1, R8, P3 ;  /* 0x0000000106087824 */ /* 0x008fc600018e0608 */
[----:B0-----:R-:W2:Y:S02]  /*33670*/  LDL.LU R47, [R1+0x300] ;  /* 0x00030000012f7983 */ /* 0x001ea40000300800 */
[-C--:B------:R-:W-:Y:S02]  /*33680*/  @!P1 LOP3.LUT R9, R9, R8.reuse, RZ, 0x3c, !PT ;  /* 0x0000000809099212 */ /* 0x080fe400078e3cff */
[----:B------:R-:W3:Y:S04]  /*33690*/  LDL.LU R93, [R1+0x340] ;  /* 0x00034000015d7983 */ /* 0x000ee80000300800 */
[----:B------:R-:W-:Y:S04]  /*336a0*/  STL [R1+0x2e8], R3 ;  /* 0x0002e80301007387 */ /* 0x000fe80000100800 */
[----:B------:R0:W-:Y:S02]  /*336b0*/  STL [R1+0x2dc], R8 ;  /* 0x0002dc0801007387 */ /* 0x0001e40000100800 */
        /* <DEDUP_REMOVED lines=28> */
[C---:B----4-:R-:W-:Y:S02]  /*33880*/  IADD3 R0, P3, PT, R5.reuse, R0, RZ ;  /* 0x0000000005007210 */ /* 0x050fe40007f7e0ff */
[----:B------:R-:W-:-:S03]  /*33890*/  IADD3 R47, P4, PT, R5, R47, RZ ;  /* 0x0000002f052f7210 */ /* 0x000fc60007f9e0ff */
        /* <DEDUP_REMOVED lines=247> */
[----:B------:R-:W-:Y:S01]  /*34810*/  STL [R1+0x408], R0 ;  /* 0x0004080001007387 */ /* 0x000fe20000100800 */
[----:B------:R-:W-:-:S03]  /*34820*/  PRMT R47, RZ, 0x7610, R47 ;  /* 0x00007610ff2f7816 */ /* 0x000fc6000000002f */
[----:B--2---:R0:W-:Y:S01]  /*34830*/  STL [R1+0x128], R3 ;  /* 0x0001280301007387 */ /* 0x0041e20000100800 */
[----:B---3--:R-:W-:-:S03]  /*34840*/  IMAD.X R8, R6, 0x1, R8, P3 ;  /* 0x0000000106087824 */ /* 0x008fc600018e0608 */
[----:B0-----:R-:W2:Y:S04]  /*34850*/  LDL.LU R3, [R1+0x420] ;  /* 0x0004200001037983 */ /* 0x001ea80000300800 */
[----:B------:R-:W3:Y:S01]  /*34860*/  LDL.LU R0, [R1+0x440] ;  /* 0x0004400001007983 */ /* 0x000ee20000300800 */
[----:B------:R-:W-:-:S03]  /*34870*/  @!P1 LOP3.LUT R9, R9, R8, RZ, 0x3c, !PT ;  /* 0x0000000809099212 */ /* 0x000fc600078e3cff */
[----:B------:R-:W4:Y:S04]  /*34880*/  LDL.LU R86, [R1+0x448] ;  /* 0x0004480001567983 */ /* 0x000f280000300800 */
        /* <DEDUP_REMOVED lines=31> */
[----:B------:R-:W-:-:S03]  /*34a80*/  IADD3 R0, P4, PT, R5, R0, RZ ;  /* 0x0000000005007210 */ /* 0x000fc60007f9e0ff */
[----:B0-----:R-:W-:Y:S01]  /*34a90*/  IMAD.MOV.U32 R9, RZ, RZ, R3 ;  /* 0x000000ffff097224 */ /* 0x001fe200078e0003 */
[----:B------:R-:W-:Y:S01]  /*34aa0*/  STL [R1+0x420], R3 ;  /* 0x0004200301007387 */ /* 0x000fe20000100800 */
[----:B----4-:R-:W-:-:S03]  /*34ab0*/  PRMT R85, RZ, 0x7610, R85 ;  /* 0x00007610ff557816 */ /* 0x010fc60000000055 */
        /* <DEDUP_REMOVED lines=35> */
[----:B------:R-:W2:Y:S01]  /*34cf0*/  LDL.LU R8, [R1+0x44c] ;  /* 0x00044c0001087983 */ /* 0x000ea20000300800 */
[C---:B------:R-:W-:Y:S02]  /*34d00*/  IADD3 R47, P3, PT, R5.reuse, R47, RZ ;  /* 0x0000002f052f7210 */ /* 0x040fe40007f7e0ff */
[----:B------:R-:W-:-:S03]  /*34d10*/  IADD3 R93, P4, PT, R5, R93, RZ ;  /* 0x0000005d055d7210 */ /* 0x000fc60007f9e0ff */
[----:B0-----:R-:W-:Y:S01]  /*34d20*/  IMAD.MOV.U32 R9, RZ, RZ, R47 ;  /* 0x000000ffff097224 */ /* 0x001fe200078e002f */
[----:B------:R-:W-:Y:S04]  /*34d30*/  STL [R1+0x450], R47 ;  /* 0x0004502f01007387 */ /* 0x000fe80000100800 */
[----:B------:R-:W2:Y:S01]  /*34d40*/  LDL.LU R86, [R1+0x478] ;  /* 0x0004780001567983 */ /* 0x000ea20000300800 */
[C---:B----4-:R-:W-:Y:S01]  /*34d50*/  IMAD.X R0, R6.reuse, 0x1, R0, P4 ;  /* 0x0000000106007824 */ /* 0x050fe200020e0600 */
[----:B---3--:R-:W-:Y:S02]  /*34d60*/  PRMT R4, RZ, 0x7610, R4 ;  /* 0x00007610ff047816 */ /* 0x008fe40000000004 */
[----:B------:R-:W-:Y:S01]  /*34d70*/  PRMT R30, RZ, 0x7610, R30 ;  /* 0x00007610ff1e7816 */ /* 0x000fe2000000001e */
[----:B--2---:R0:W-:Y:S01]  /*34d80*/  STL [R1+0x110], R85 ;  /* 0x0001105501007387 */ /* 0x0041e20000100800 */
[----:B------:R-:W-:-:S03]  /*34d90*/  IMAD.X R8, R6, 0x1, R8, P3 ;  /* 0x0000000106087824 */ /* 0x000fc600018e0608 */
[----:B0-----:R-:W2:Y:S02]  /*34da0*/  LDL.LU R85, [R1+0x480] ;  /* 0x0004800001557983 */ /* 0x001ea40000300800 */
[-C--:B------:R-:W-:Y:S02]  /*34db0*/  @!P1 LOP3.LUT R9, R9, R8.reuse, RZ, 0x3c, !PT ;  /* 0x0000000809099212 */ /* 0x080fe400078e3cff */
[----:B------:R-:W3:Y:S04]  /*34dc0*/  LDL.LU R47, [R1+0x488] ;  /* 0x00048800012f7983 */ /* 0x000ee80000300800 */
[----:B------:R-:W-:Y:S04]  /*34dd0*/  STL [R1+0x458], R93 ;  /* 0x0004585d01007387 */ /* 0x000fe80000100800 */
[----:B------:R0:W-:Y:S02]  /*34de0*/  STL [R1+0x44c], R8 ;  /* 0x00044c0801007387 */ /* 0x0001e40000100800 */
[----:B0-----:R-:W-:-:S04]  /*34df0*/  @!P1 LOP3.LUT R8, R9, R8, RZ, 0x3c, !PT ;  /* 0x0000000809089212 */ /* 0x001fc800078e3cff */
[----:B------:R-:W-:-:S05]  /*34e00*/  @!P1 LOP3.LUT R9, R9, R8, RZ, 0x3c, !PT ;  /* 0x0000000809099212 */ /* 0x000fca00078e3cff */
[----:B------:R0:W4:Y:S02]  /*34e10*/  @!P1 LDG.E.U8 R4, desc[UR18][R8.64] ;  /* 0x0000001208049981 */ /* 0x000124000c1e1100 */
[----:B0-----:R-:W-:Y:S02]  /*34e20*/  IMAD.MOV.U32 R8, RZ, RZ, R0 ;  /* 0x000000ffff087224 */ /* 0x001fe400078e0000 */
[----:B------:R-:W-:-:S05]  /*34e30*/  IMAD.MOV.U32 R9, RZ, RZ, R93 ;  /* 0x000000ffff097224 */ /* 0x000fca00078e005d */
[----:B------:R-:W-:-:S04]  /*34e40*/  @!P1 LOP3.LUT R9, R9, R8, RZ, 0x3c, !PT ;  /* 0x0000000809099212 */ /* 0x000fc800078e3cff */
[----:B------:R-:W-:-:S04]  /*34e50*/  @!P1 LOP3.LUT R8, R9, R8, RZ, 0x3c, !PT ;  /* 0x0000000809089212 */ /* 0x000fc800078e3cff */
[----:B------:R-:W-:-:S05]  /*34e60*/  @!P1 LOP3.LUT R9, R9, R8, RZ, 0x3c, !PT ;  /* 0x0000000809099212 */ /* 0x000fca00078e3cff */
[----:B------:R0:W2:Y:S01]  /*34e70*/  @!P1 LDG.E.U8 R30, desc[UR18][R8.64] ;  /* 0x00000012081e9981 */ /* 0x0000a2000c1e1100 */
[----:B------:R-:W-:Y:S02]  /*34e80*/  IADD3 R3, P3, PT, R5, R3, RZ ;  /* 0x0000000305037210 */ /* 0x000fe40007f7e0ff */
[----:B------:R-:W-:-:S03]  /*34e90*/  PRMT R2, RZ, 0x7610, R2 ;  /* 0x00007610ff027816 */ /* 0x000fc60000000002 */
[----:B------:R-:W-:Y:S01]  /*34ea0*/  IMAD.X R87, R6, 0x1, R87, P3 ;  /* 0x0000000106577824 */ /* 0x000fe200018e0657 */
[----:B------:R-:W-:Y:S01]  /*34eb0*/  STL [R1+0x460], R3 ;  /* 0x0004600301007387 */ /* 0x000fe20000100800 */
[----:B0-----:R-:W-:Y:S02]  /*34ec0*/  @!P1 IMAD.MOV.U32 R8, RZ, RZ, R3 ;  /* 0x000000ffff089224 */ /* 0x001fe400078e0003 */
[----:B------:R-:W-:-:S05]  /*34ed0*/  @!P1 IMAD.MOV.U32 R9, RZ, RZ, R87 ;  /* 0x000000ffff099224 */ /* 0x000fca00078e0057 */
[----:B------:R-:W3:Y:S04]  /*34ee0*/  @!P1 LDG.E.U8 R2, desc[UR18][R8.64] ;  /* 0x0000001208029981 */ /* 0x000ee8000c1e1100 */
[----:B----4-:R0:W-:Y:S04]  /*34ef0*/  STL [R1+0x10c], R4 ;  /* 0x00010c0401007387 */ /* 0x0101e80000100800 */
[----:B0-----:R-:W4:Y:S04]  /*34f00*/  LDL.LU R4, [R1+0x1378] ;  /* 0x0013780001047983 */ /* 0x001f280000300800 */
[----:B------:R0:W-:Y:S04]  /*34f10*/  STL [R1+0x454], R0 ;  /* 0x0004540001007387 */ /* 0x0001e80000100800 */
[----:B0-----:R-:W4:Y:S04]  /*34f20*/  LDL.LU R0, [R1+0x1374] ;  /* 0x0013740001007983 */ /* 0x001f280000300800 */
[----:B------:R-:W4:Y:S04]  /*34f30*/  LDL.LU R93, [R1+0x47c] ;  /* 0x00047c00015d7983 */ /* 0x000f280000300800 */
[----:B------:R-:W-:Y:S04]  /*34f40*/  STL [R1+0x45c], R87 ;  /* 0x00045c5701007387 */ /* 0x000fe80000100800 */
[----:B--2---:R0:W-:Y:S04]  /*34f50*/  STL [R1+0x108], R30 ;  /* 0x0001081e01007387 */ /* 0x0041e80000100800 */
[----:B0-----:R-:W2:Y:S04]  /*34f60*/  LDL.LU R30, [R1+0x484] ;  /* 0x00048400011e7983 */ /* 0x001ea80000300800 */
[----:B------:R-:W2:Y:S01]  /*34f70*/  LDL.LU R9, [R1+0x474] ;  /* 0x0004740001097983 */ /* 0x000ea20000300800 */
[----:B------:R-:W-:-:S02]  /*34f80*/  IADD3 R86, P3, PT, R5, R86, RZ ;  /* 0x0000005605567210 */ /* 0x000fc40007f7e0ff */
[----:B------:R-:W-:Y:S01]  /*34f90*/  IADD3 R85, P4, PT, R5, R85, RZ ;  /* 0x0000005505557210 */ /* 0x000fe20007f9e0ff */
[----:B---3--:R0:W-:Y:S01]  /*34fa0*/  STL [R1+0x104], R2 ;  /* 0x0001040201007387 */ /* 0x0081e20000100800 */
[----:B------:R-:W-:Y:S01]  /*34fb0*/  PRMT R45, RZ, 0x7610, R45 ;  /* 0x00007610ff2d7816 */ /* 0x000fe2000000002d */
[----:B------:R-:W-:Y:S02]  /*34fc0*/  @!P1 IMAD.MOV.U32 R8, RZ, RZ, R86 ;  /* 0x000000ffff089224 */ /* 0x000fe400078e0056 */
[----:B0-----:R-:W3:Y:S04]  /*34fd0*/  LDL.LU R2, [R1+0x490] ;  /* 0x0004900001027983 */ /* 0x001ee80000300800 */
[----:B------:R-:W-:Y:S04]  /*34fe0*/  STL [R1+0x478], R86 ;  /* 0x0004785601007387 */ /* 0x000fe80000100800 */
[----:B------:R-:W3:Y:S04]  /*34ff0*/  LDL.LU R3, [R1+0x498] ;  /* 0x0004980001037983 */ /* 0x000ee80000300800 */
[----:B------:R-:W3:Y:S04]  /*35000*/  LDL.LU R87, [R1+0x4a0] ;  /* 0x0004a00001577983 */ /* 0x000ee80000300800 */
[----:B------:R-:W-:Y:S01]  /*35010*/  STL [R1+0x480], R85 ;  /* 0x0004805501007387 */ /* 0x000fe20000100800 */
[C---:B----4-:R-:W-:Y:S01]  /*35020*/  IMAD.X R93, R6.reuse, 0x1, R93, P4 ;  /* 0x00000001065d7824 */ /* 0x050fe200020e065d */
[----:B------:R-:W-:Y:S01]  /*35030*/  PRMT R0, RZ, 0x7610, R0 ;  /* 0x00007610ff007816 */ /* 0x000fe20000000000 */
[----:B--2---:R-:W-:-:S05]  /*35040*/  IMAD.X R9, R6, 0x1, R9, P3 ;  /* 0x0000000106097824 */ /* 0x004fca00018e0609 */
[----:B------:R0:W-:Y:S04]  /*35050*/  STL [R1+0x474], R9 ;  /* 0x0004740901007387 */ /* 0x0001e80000100800 */
[----:B------:R1:W2:Y:S02]  /*35060*/  @!P1 LDG.E.U8 R45, desc[UR18][R8.64] ;  /* 0x00000012082d9981 */ /* 0x0002a4000c1e1100 */
[----:B-1----:R-:W-:Y:S02]  /*35070*/  IMAD.MOV.U32 R8, RZ, RZ, R93 ;  /* 0x000000ffff087224 */ /* 0x002fe400078e005d */
[----:B0-----:R-:W-:-:S05]  /*35080*/  IMAD.MOV.U32 R9, RZ, RZ, R85 ;  /* 0x000000ffff097224 */ /* 0x001fca00078e0055 */
[----:B------:R-:W-:-:S04]  /*35090*/  @!P1 LOP3.LUT R9, R9, R8, RZ, 0x3c, !PT ;  /* 0x0000000809099212 */ /* 0x000fc800078e3cff */
[----:B------:R-:W-:-:S04]  /*350a0*/  @!P1 LOP3.LUT R8, R9, R8, RZ, 0x3c, !PT ;  /* 0x0000000809089212 */ /* 0x000fc800078e3cff */
[----:B------:R-:W-:-:S05]  /*350b0*/  @!P1 LOP3.LUT R9, R9, R8, RZ, 0x3c, !PT ;  /* 0x0000000809099212 */ /* 0x000fca00078e3cff */
[----:B------:R0:W4:Y:S01]  /*350c0*/  @!P1 LDG.E.U8 R0, desc[UR18][R8.64] ;  /* 0x0000001208009981 */ /* 0x000122000c1e1100 */
[----:B------:R-:W-:Y:S02]  /*350d0*/  IADD3 R47, P3, PT, R5, R47, RZ ;  /* 0x0000002f052f7210 */ /* 0x000fe40007f7e0ff */
[----:B------:R-:W-:-:S03]  /*350e0*/  PRMT R4, RZ, 0x7610, R4 ;  /* 0x00007610ff047816 */ /* 0x000fc60000000004 */
[----:B------:R-:W-:Y:S01]  /*350f0*/  IMAD.X R30, R6, 0x1, R30, P3 ;  /* 0x00000001061e7824 */ /* 0x000fe200018e061e */
[----:B------:R-:W-:Y:S04]  /*35100*/  STL [R1+0x488], R47 ;  /* 0x0004882f01007387 */ /* 0x000fe80000100800 */
[----:B------:R-:W2:Y:S01]  /*35110*/  LDL.LU R86, [R1+0x494] ;  /* 0x0004940001567983 */ /* 0x000ea20000300800 */
[----:B0-----:R-:W-:Y:S02]  /*35120*/  IMAD.MOV.U32 R9, RZ, RZ, R30 ;  /* 0x000000ffff097224 */ /* 0x001fe400078e001e */
[----:B------:R-:W-:Y:S01]  /*35130*/  @!P1 IMAD.MOV.U32 R8, RZ, RZ, R47 ;  /* 0x000000ffff089224 */ /* 0x000fe200078e002f */
[----:B------:R0:W-:Y:S04]  /*35140*/  STL [R1+0x47c], R93 ;  /* 0x00047c5d01007387 */ /* 0x0001e80000100800 */
[----:B------:R1:W2:Y:S04]  /*35150*/  @!P1 LDG.E.U8 R4, desc[UR18][R8.64] ;  /* 0x0000001208049981 */ /* 0x0002a8000c1e1100 */
[----:B0-----:R-:W2:Y:S04]  /*35160*/  LDL.LU R93, [R1+0x1370] ;  /* 0x00137000015d7983 */ /* 0x001ea80000300800 */
[----:B------:R-:W2:Y:S04]  /*35170*/  LDL.LU R85, [R1+0x136c] ;  /* 0x00136c0001557983 */ /* 0x000ea80000300800 */
[----:B----4-:R0:W-:Y:S04]  /*35180*/  STL [R1+0xfc], R0 ;  /* 0x0000fc0001007387 */ /* 0x0101e80000100800 */
[----:B0-----:R-:W4:Y:S04]  /*35190*/  LDL.LU R0, [R1+0x1368] ;  /* 0x0013680001007983 */ /* 0x001f280000300800 */
[----:B------:R0:W-:Y:S04]  /*351a0*/  STL [R1+0x484], R30 ;  /* 0x0004841e01007387 */ /* 0x0001e80000100800 */
[----:B0-----:R-:W4:Y:S04]  /*351b0*/  LDL.LU R30, [R1+0x49c] ;  /* 0x00049c00011e7983 */ /* 0x001f280000300800 */
[----:B------:R-:W4:Y:S01]  /*351c0*/  LDL.LU R8, [R1+0x48c] ;  /* 0x00048c0001087983 */ /* 0x000f220000300800 */
[----:B---3--:R-:W-:-:S02]  /*351d0*/  IADD3 R2, P3, PT, R5, R2, RZ ;  /* 0x0000000205027210 */ /* 0x008fc40007f7e0ff */
[----:B------:R-:W-:-:S03]  /*351e0*/  IADD3 R3, P4, PT, R5, R3, RZ ;  /* 0x0000000305037210 */ /* 0x000fc60007f9e0ff */
[----:B-1----:R-:W-:Y:S01]  /*351f0*/  IMAD.MOV.U32 R9, RZ, RZ, R2 ;  /* 0x000000ffff097224 */ /* 0x002fe200078e0002 */
[----:B------:R0:W-:Y:S01]  /*35200*/  STL [R1+0x490], R2 ;  /* 0x0004900201007387 */ /* 0x0001e20000100800 */
[----:B--2---:R-:W-:-:S03]  /*35210*/  PRMT R85, RZ, 0x7610, R85 ;  /* 0x00007610ff557816 */ /* 0x004fc60000000055 */
[----:B0-----:R-:W2:Y:S04]  /*35220*/  LDL.LU R2, [R1+0x4b8] ;  /* 0x0004b80001027983 */ /* 0x001ea80000300800 */
[----:B------:R0:W-:Y:S04]  /*35230*/  STL [R1+0xf8], R4 ;  /* 0x0000f80401007387 */ /* 0x0001e80000100800 */
[----:B0-----:R-:W3:Y:S04]  /*35240*/  LDL.LU R4, [R1+0x4c0] ;  /* 0x0004c00001047983 */ /* 0x001ee80000300800 */
[----:B------:R-:W2:Y:S04]  /*35250*/  LDL.LU R47, [R1+0x4c8] ;  /* 0x0004c800012f7983 */ /* 0x000ea80000300800 */
[----:B------:R-:W-:Y:S01]  /*35260*/  STL [R1+0x498], R3 ;  /* 0x0004980301007387 */ /* 0x000fe20000100800 */
[----:B------:R-:W-:-:S02]  /*35270*/  IMAD.X R86, R6, 0x1, R86, P4 ;  /* 0x0000000106567824 */ /* 0x000fc400020e0656 */
[----:B----4-:R-:W-:-:S05]  /*35280*/  IMAD.X R8, R6, 0x1, R8, P3 ;  /* 0x0000000106087824 */ /* 0x010fca00018e0608 */
[-C--:B------:R-:W-:Y:S01]  /*35290*/  @!P1 LOP3.LUT R9, R9, R8.reuse, RZ, 0x3c, !PT ;  /* 0x0000000809099212 */ /* 0x080fe200078e3cff */
[----:B------:R0:W-:Y:S03]  /*352a0*/  STL [R1+0x48c], R8 ;  /* 0x00048c0801007387 */ /* 0x0001e60000100800 */
[----:B0-----:R-:W-:-:S04]  /*352b0*/  @!P1 LOP3.LUT R8, R9, R8, RZ, 0x3c, !PT ;  /* 0x0000000809089212 */ /* 0x001fc800078e3cff */
[----:B------:R-:W-:-:S05]  /*352c0*/  @!P1 LOP3.LUT R9, R9, R8, RZ, 0x3c, !PT ;  /* 0x0000000809099212 */ /* 0x000fca00078e3cff */
[----:B------:R0:W4:Y:S02]  /*352d0*/  @!P1 LDG.E.U8 R85, desc[UR18][R8.64] ;  /* 0x0000001208559981 */ /* 0x000124000c1e1100 */
[----:B0-----:R-:W-:Y:S02]  /*352e0*/  IMAD.MOV.U32 R8, RZ, RZ, R86 ;  /* 0x000000ffff087224 */ /* 0x001fe400078e0056 */
[----:B------:R-:W-:-:S05]  /*352f0*/  IMAD.MOV.U32 R9, RZ, RZ, R3 ;  /* 0x000000ffff097224 */ /* 0x000fca00078e0003 */
[----:B------:R-:W-:-:S04]  /*35300*/  @!P1 LOP3.LUT R9, R9, R8, RZ, 0x3c, !PT ;  /* 0x0000000809099212 */ /* 0x000fc800078e3cff */
[C---:B------:R-:W-:Y:S02]  /*35310*/  @!P1 LOP3.LUT R8, R9.reuse, R8, RZ, 0x3c, !PT ;  /* 0x0000000809089212 */ /* 0x040fe400078e3cff */
[----:B------:R-:W-:Y:S02]  /*35320*/  PRMT R0, RZ, 0x7610, R0 ;  /* 0x00007610ff007816 */ /* 0x000fe40000000000 */
[----:B------:R-:W-:-:S05]  /*35330*/  @!P1 LOP3.LUT R9, R9, R8, RZ, 0x3c, !PT ;  /* 0x0000000809099212 */ /* 0x000fca00078e3cff */
[----:B------:R0:W2:Y:S01]  /*35340*/  @!P1 LDG.E.U8 R0, desc[UR18][R8.64] ;  /* 0x0000001208009981 */ /* 0x0000a2000c1e1100 */
[----:B------:R-:W-:Y:S02]  /*35350*/  IADD3 R87, P3, PT, R5, R87, RZ ;  /* 0x0000005705577210 */ /* 0x000fe40007f7e0ff */
[----:B------:R-:W-:-:S03]  /*35360*/  PRMT R42, RZ, 0x7610, R42 ;  /* 0x00007610ff2a7816 */ /* 0x000fc6000000002a */
[----:B------:R-:W-:Y:S01]  /*35370*/  STL [R1+0x4a0], R87 ;  /* 0x0004a05701007387 */ /* 0x000fe20000100800 */
[----:B------:R-:W-:Y:S02]  /*35380*/  IMAD.X R30, R6, 0x1, R30, P3 ;  /* 0x00000001061e7824 */ /* 0x000fe400018e061e */
[----:B0-----:R-:W-:Y:S02]  /*35390*/  @!P1 IMAD.MOV.U32 R8, RZ, RZ, R87 ;  /* 0x000000ffff089224 */ /* 0x001fe400078e0057 */
[----:B------:R-:W-:-:S05]  /*353a0*/  IMAD.MOV.U32 R9, RZ, RZ, R30 ;  /* 0x000000ffff097224 */ /* 0x000fca00078e001e */
[----:B------:R0:W3:Y:S04]  /*353b0*/  @!P1 LDG.E.U8 R42, desc[UR18][R8.64] ;  /* 0x00000012082a9981 */ /* 0x0000e8000c1e1100 */
[----:B----4-:R1:W-:Y:S04]  /*353c0*/  STL [R1+0xf4], R85 ;  /* 0x0000f45501007387 */ /* 0x0103e80000100800 */
[----:B-1----:R-:W4:Y:S04]  /*353d0*/  LDL.LU R85, [R1+0x1364] ;  /* 0x0013640001557983 */ /* 0x002f280000300800 */
[----:B------:R1:W-:Y:S04]  /*353e0*/  STL [R1+0x494], R86 ;  /* 0x0004945601007387 */ /* 0x0003e80000100800 */
[----:B-1----:R-:W4:Y:S04]  /*353f0*/  LDL.LU R86, [R1+0x1360] ;  /* 0x0013600001567983 */ /* 0x002f280000300800 */
[----:B------:R-:W4:Y:S04]  /*35400*/  LDL.LU R3, [R1+0x4bc] ;  /* 0x0004bc0001037983 */ /* 0x000f280000300800 */
[----:B--2---:R1:W-:Y:S04]  /*35410*/  STL [R1+0xf0], R0 ;  /* 0x0000f00001007387 */ /* 0x0043e80000100800 */
[----:B-1----:R-:W2:Y:S04]  /*35420*/  LDL.LU R0, [R1+0x135c] ;  /* 0x00135c0001007983 */ /* 0x002ea80000300800 */
[----:B------:R1:W-:Y:S04]  /*35430*/  STL [R1+0x49c], R30 ;  /* 0x00049c1e01007387 */ /* 0x0003e80000100800 */
[----:B-1----:R-:W2:Y:S04]  /*35440*/  LDL.LU R30, [R1+0x4c4] ;  /* 0x0004c400011e7983 */ /* 0x002ea80000300800 */
[----:B------:R-:W2:Y:S01]  /*35450*/  LDL.LU R8, [R1+0x4b4] ;  /* 0x0004b40001087983 */ /* 0x000ea20000300800 */
[----:B------:R-:W-:-:S02]  /*35460*/  IADD3 R2, P3, PT, R5, R2, RZ ;  /* 0x0000000205027210 */ /* 0x000fc40007f7e0ff */
[----:B---3--:R-:W-:-:S03]  /*35470*/  IADD3 R4, P4, PT, R5, R4, RZ ;  /* 0x0000000405047210 */ /* 0x008fc60007f9e0ff */
[----:B0-----:R-:W-:Y:S01]  /*35480*/  IMAD.MOV.U32 R9, RZ, RZ, R2 ;  /* 0x000000ffff097224 */ /* 0x001fe200078e0002 */
[----:B------:R0:W-:Y:S04]  /*35490*/  STL [R1+0x4b8], R2 ;  /* 0x0004b80201007387 */ /* 0x0001e80000100800 */
[----:B0-----:R-:W3:Y:S04]  /*354a0*/  LDL.LU R2, [R1+0x4d0] ;  /* 0x0004d00001027983 */ /* 0x001ee80000300800 */
[----:B------:R-:W3:Y:S04]  /*354b0*/  LDL.LU R87, [R1+0x4d8] ;  /* 0x0004d80001577983 */ /* 0x000ee80000300800 */
[----:B------:R0:W-:Y:S04]  /*354c0*/  STL [R1+0xec], R42 ;  /* 0x0000ec2a01007387 */ /* 0x0001e80000100800 */
[----:B0-----:R-:W3:Y:S04]  /*354d0*/  LDL.LU R42, [R1+0x4e0] ;  /* 0x0004e000012a7983 */ /* 0x001ee80000300800 */
[----:B------:R-:W-:Y:S01]  /*354e0*/  STL [R1+0x4c0], R4 ;  /* 0x0004c00401007387 */ /* 0x000fe20000100800 */
[----:B----4-:R-:W-:Y:S01]  /*354f0*/  PRMT R86, RZ, 0x7610, R86 ;  /* 0x00007610ff567816 */ /* 0x010fe20000000056 */
[----:B------:R-:W-:-:S02]  /*35500*/  IMAD.X R3, R6, 0x1, R3, P4 ;  /* 0x0000000106037824 */ /* 0x000fc400020e0603 */
[----:B--2---:R-:W-:-:S05]  /*35510*/  IMAD.X R8, R6, 0x1, R8, P3 ;  /* 0x0000000106087824 */ /* 0x004fca00018e0608 */
[-C--:B------:R-:W-:Y:S01]  /*35520*/  @!P1 LOP3.LUT R9, R9, R8.reuse, RZ, 0x3c, !PT ;  /* 0x0000000809099212 */ /* 0x080fe200078e3cff */
[----:B------:R0:W-:Y:S03]  /*35530*/  STL [R1+0x4b4], R8 ;  /* 0x0004b40801007387 */ /* 0x0001e60000100800 */
[----:B0-----:R-:W-:-:S04]  /*35540*/  @!P1 LOP3.LUT R8, R9, R8, RZ, 0x3c, !PT ;  /* 0x0000000809089212 */ /* 0x001fc800078e3cff */
[----:B------:R-:W-:-:S05]  /*35550*/  @!P1 LOP3.LUT R9, R9, R8, RZ, 0x3c, !PT ;  /* 0x0000000809099212 */ /* 0x000fca00078e3cff */
[----:B------:R0:W2:Y:S02]  /*35560*/  @!P1 LDG.E.U8 R86, desc[UR18][R8.64] ;  /* 0x0000001208569981 */ /* 0x0000a4000c1e1100 */
[----:B0-----:R-:W-:Y:S02]  /*35570*/  IMAD.MOV.U32 R8, RZ, RZ, R3 ;  /* 0x000000ffff087224 */ /* 0x001fe400078e0003 */
[----:B------:R-:W-:-:S05]  /*35580*/  IMAD.MOV.U32 R9, RZ, RZ, R4 ;  /* 0x000000ffff097224 */ /* 0x000fca00078e0004 */
[----:B------:R-:W-:-:S04]  /*35590*/  @!P1 LOP3.LUT R9, R9, R8, RZ, 0x3c, !PT ;  /* 0x0000000809099212 */ /* 0x000fc800078e3cff */
[C---:B------:R-:W-:Y:S02]  /*355a0*/  @!P1 LOP3.LUT R8, R9.reuse, R8, RZ, 0x3c, !PT ;  /* 0x0000000809089212 */ /* 0x040fe400078e3cff */
[----:B------:R-:W-:Y:S02]  /*355b0*/  PRMT R0, RZ, 0x7610, R0 ;  /* 0x00007610ff007816 */ /* 0x000fe40000000000 */
[----:B------:R-:W-:-:S05]  /*355c0*/  @!P1 LOP3.LUT R9, R9, R8, RZ, 0x3c, !PT ;  /* 0x0000000809099212 */ /* 0x000fca00078e3cff */
[----:B------:R0:W4:Y:S01]  /*355d0*/  @!P1 LDG.E.U8 R0, desc[UR18][R8.64] ;  /* 0x0000001208009981 */ /* 0x000122000c1e1100 */
[----:B------:R-:W-:Y:S02]  /*355e0*/  IADD3 R47, P3, PT, R5, R47, RZ ;  /* 0x0000002f052f7210 */ /* 0x000fe40007f7e0ff */
[----:B------:R-:W-:-:S03]  /*355f0*/  PRMT R46, RZ, 0x7610, R46 ;  /* 0x00007610ff2e7816 */ /* 0x000fc6000000002e */
[----:B------:R-:W-:Y:S01]  /*35600*/  STL [R1+0x4c8], R47 ;  /* 0x0004c82f01007387 */ /* 0x000fe20000100800 */
[----:B------:R-:W-:Y:S02]  /*35610*/  IMAD.X R30, R6, 0x1, R30, P3 ;  /* 0x00000001061e7824 */ /* 0x000fe400018e061e */
[----:B0-----:R-:W-:Y:S02]  /*35620*/  @!P1 IMAD.MOV.U32 R8, RZ, RZ, R47 ;  /* 0x000000ffff089224 */ /* 0x001fe400078e002f */
[----:B------:R-:W-:-:S05]  /*35630*/  IMAD.MOV.U32 R9, RZ, RZ, R30 ;  /* 0x000000ffff097224 */ /* 0x000fca00078e001e */
[----:B------:R0:W3:Y:S04]  /*35640*/  @!P1 LDG.E.U8 R46, desc[UR18][R8.64] ;  /* 0x00000012082e9981 */ /* 0x0000e8000c1e1100 */
[----:B--2---:R1:W-:Y:S04]  /*35650*/  STL [R1+0xe8], R86 ;  /* 0x0000e85601007387 */ /* 0x0043e80000100800 */
[----:B-1----:R-:W2:Y:S04]  /*35660*/  LDL.LU R86, [R1+0x1358] ;  /* 0x0013580001567983 */ /* 0x002ea80000300800 */
[----:B------:R1:W-:Y:S04]  /*35670*/  STL [R1+0x4bc], R3 ;  /* 0x0004bc0301007387 */ /* 0x0003e80000100800 */
[----:B-1----:R-:W2:Y:S04]  /*35680*/  LDL.LU R3, [R1+0x1354] ;  /* 0x0013540001037983 */ /* 0x002ea80000300800 */
[----:B------:R-:W2:Y:S04]  /*35690*/  LDL.LU R4, [R1+0x4d4] ;  /* 0x0004d40001047983 */ /* 0x000ea80000300800 */
[----:B----4-:R1:W-:Y:S04]  /*356a0*/  STL [R1+0xe4], R0 ;  /* 0x0000e40001007387 */ /* 0x0103e80000100800 */
[----:B-1----:R-:W4:Y:S04]  /*356b0*/  LDL.LU R0, [R1+0x1350] ;  /* 0x0013500001007983 */ /* 0x002f280000300800 */
[----:B------:R1:W-:Y:S04]  /*356c0*/  STL [R1+0x4c4], R30 ;  /* 0x0004c41e01007387 */ /* 0x0003e80000100800 */
[----:B-1----:R-:W4:Y:S04]  /*356d0*/  LDL.LU R30, [R1+0x4dc] ;  /* 0x0004dc00011e7983 */ /* 0x002f280000300800 */
[----:B------:R-:W4:Y:S01]  /*356e0*/  LDL.LU R8, [R1+0x4cc] ;  /* 0x0004cc0001087983 */ /* 0x000f220000300800 */
[----:B---3--:R-:W-:-:S02]  /*356f0*/  IADD3 R2, P3, PT, R5, R2, RZ ;  /* 0x0000000205027210 */ /* 0x008fc40007f7e0ff */
[----:B------:R-:W-:-:S03]  /*35700*/  IADD3 R87, P4, PT, R5, R87, RZ ;  /* 0x0000005705577210 */ /* 0x000fc60007f9e0ff */
[----:B0-----:R-:W-:Y:S01]  /*35710*/  IMAD.MOV.U32 R9, RZ, RZ, R2 ;  /* 0x000000ffff097224 */ /* 0x001fe200078e0002 */
[----:B------:R0:W-:Y:S04]  /*35720*/  STL [R1+0x4d0], R2 ;  /* 0x0004d00201007387 */ /* 0x0001e80000100800 */
[----:B0-----:R-:W3:Y:S04]  /*35730*/  LDL.LU R2, [R1+0x4f8] ;  /* 0x0004f80001027983 */ /* 0x001ee80000300800 */
[----:B------:R-:W3:Y:S04]  /*35740*/  LDL.LU R47, [R1+0x500] ;  /* 0x00050000012f7983 */ /* 0x000ee80000300800 */
[----:B------:R0:W-:Y:S04]  /*35750*/  STL [R1+0xe0], R46 ;  /* 0x0000e02e01007387 */ /* 0x0001e80000100800 */
[----:B0-----:R-:W3:Y:S04]  /*35760*/  LDL.LU R46, [R1+0x508] ;  /* 0x00050800012e7983 */ /* 0x001ee80000300800 */
[----:B------:R-:W-:Y:S01]  /*35770*/  STL [R1+0x4d8], R87 ;  /* 0x0004d85701007387 */ /* 0x000fe20000100800 */
[----:B--2---:R-:W-:Y:S01]  /*35780*/  PRMT R3, RZ, 0x7610, R3 ;  /* 0x00007610ff037816 */ /* 0x004fe20000000003 */
[----:B----4-:R-:W-:-:S05]  /*35790*/  IMAD.X R8, R6, 0x1, R8, P3 ;  /* 0x0000000106087824 */ /* 0x010fca00018e0608 */
        /* <DEDUP_REMOVED lines=14> */
[----:B------:R0:W4:Y:S04]  /*35880*/  @!P1 LDG.E.U8 R0, desc[UR18][R8.64] ;  /* 0x0000001208009981 */ /* 0x000128000c1e1100 */
[----:B--2---:R1:W-:Y:S04]  /*35890*/  STL [R1+0xdc], R3 ;  /* 0x0000dc0301007387 */ /* 0x0043e80000100800 */
[----:B-1----:R-:W2:Y:S01]  /*358a0*/  LDL.LU R3, [R1+0x134c] ;  /* 0x00134c0001037983 */ /* 0x002ea20000300800 */
[----:B------:R-:W-:Y:S02]  /*358b0*/  IMAD.X R30, R6, 0x1, R30, P3 ;  /* 0x00000001061e7824 */ /* 0x000fe400018e061e */
[----:B0-----:R-:W-:Y:S01]  /*358c0*/  @!P1 IMAD.MOV.U32 R8, RZ, RZ, R42 ;  /* 0x000000ffff089224 */ /* 0x001fe200078e002a */
[----:B------:R0:W-:Y:S01]  /*358d0*/  STL [R1+0x4d4], R4 ;  /* 0x0004d40401007387 */ /* 0x0001e20000100800 */
[----:B------:R-:W-:-:S03]  /*358e0*/  IMAD.MOV.U32 R9, RZ, RZ, R30 ;  /* 0x000000ffff097224 */ /* 0x000fc600078e001e */
[----:B0-----:R-:W3:Y:S04]  /*358f0*/  LDL.LU R4, [R1+0x1348] ;  /* 0x0013480001047983 */ /* 0x001ee80000300800 */
[----:B------:R-:W3:Y:S04]  /*35900*/  LDL.LU R87, [R1+0x4fc] ;  /* 0x0004fc0001577983 */ /* 0x000ee80000300800 */
[----:B----4-:R0:W-:Y:S04]  /*35910*/  STL [R1+0xd8], R0 ;  /* 0x0000d80001007387 */ /* 0x0101e80000100800 */
[----:B0-----:R-:W4:Y:S04]  /*35920*/  LDL.LU R0, [R1+0x1344] ;  /* 0x0013440001007983 */ /* 0x001f280000300800 */
[----:B------:R0:W-:Y:S04]  /*35930*/  STL [R1+0x4dc], R30 ;  /* 0x0004dc1e01007387 */ /* 0x0001e80000100800 */
[----:B0-----:R-:W4:Y:S01]  /*35940*/  LDL.LU R30, [R1+0x504] ;  /* 0x00050400011e7983 */ /* 0x001f220000300800 */
[----:B--2---:R-:W-:-:S06]  /*35950*/  PRMT R3, RZ, 0x7610, R3 ;  /* 0x00007610ff037816 */ /* 0x004fcc0000000003 */
[----:B------:R0:W2:Y:S04]  /*35960*/  @!P1 LDG.E.U8 R3, desc[UR18][R8.64] ;  /* 0x0000001208039981 */ /* 0x0000a8000c1e1100 */
[----:B------:R-:W4:Y:S01]  /*35970*/  LDL.LU R8, [R1+0x4f4] ;  /* 0x0004f40001087983 */ /* 0x000f220000300800 */
[C---:B---3--:R-:W-:Y:S02]  /*35980*/  IADD3 R2, P3, PT, R5.reuse, R2, RZ ;  /* 0x0000000205027210 */ /* 0x048fe40007f7e0ff */
[----:B------:R-:W-:-:S03]  /*35990*/  IADD3 R47, P4, PT, R5, R47, RZ ;  /* 0x0000002f052f7210 */ /* 0x000fc60007f9e0ff */
[----:B0-----:R-:W-:Y:S01]  /*359a0*/  IMAD.MOV.U32 R9, RZ, RZ, R2 ;  /* 0x000000ffff097224 */ /* 0x001fe200078e0002 */
[----:B------:R0:W-:Y:S01]  /*359b0*/  STL [R1+0x4f8], R2 ;  /* 0x0004f80201007387 */ /* 0x0001e20000100800 */
[----:B------:R-:W-:-:S03]  /*359c0*/  PRMT R4, RZ, 0x7610, R4 ;  /* 0x00007610ff047816 */ /* 0x000fc60000000004 */
[----:B0-----:R-:W3:Y:S04]  /*359d0*/  LDL.LU R2, [R1+0x510] ;  /* 0x0005100001027983 */ /* 0x001ee80000300800 */
[----:B--2---:R0:W-:Y:S01]  /*359e0*/  STL [R1+0xd4], R3 ;  /* 0x0000d40301007387 */ /* 0x0041e20000100800 */
[----:B----4-:R-:W-:-:S03]  /*359f0*/  IMAD.X R8, R6, 0x1, R8, P3 ;  /* 0x0000000106087824 */ /* 0x010fc600018e0608 */
[----:B0-----:R-:W2:Y:S02]  /*35a00*/  LDL.LU R3, [R1+0x518] ;  /* 0x0005180001037983 */ /* 0x001ea40000300800 */
[-C--:B------:R-:W-:Y:S02]  /*35a10*/  @!P1 LOP3.LUT R9, R9, R8.reuse, RZ, 0x3c, !PT ;  /* 0x0000000809099212 */ /* 0x080fe400078e3cff */
        /* <DEDUP_REMOVED lines=34> */
[----:B------:R-:W-:Y:S01]  /*35c40*/  STL [R1+0x510], R2 ;  /* 0x0005100201007387 */ /* 0x000fe20000100800 */
[----:B----4-:R-:W-:Y:S01]  /*35c50*/  PRMT R87, RZ, 0x7610, R87 ;  /* 0x00007610ff577816 */ /* 0x010fe20000000057 */
[C---:B------:R-:W-:Y:S01]  /*35c60*/  IMAD.X R47, R6.reuse, 0x1, R47, P4 ;  /* 0x00000001062f7824 */ /* 0x040fe200020e062f */
[----:B---3--:R-:W-:Y:S01]  /*35c70*/  PRMT R0, RZ, 0x7610, R0 ;  /* 0x00007610ff007816 */ /* 0x008fe20000000000 */
[----:B--2---:R0:W-:Y:S01]  /*35c80*/  STL [R1+0xc8], R4 ;  /* 0x0000c80401007387 */ /* 0x0041e20000100800 */
[----:B------:R-:W-:-:S03]  /*35c90*/  IMAD.X R8, R6, 0x1, R8, P3 ;  /* 0x0000000106087824 */ /* 0x000fc600018e0608 */
        /* <DEDUP_REMOVED lines=8> */
[----:B------:R0:W2:Y:S02]  /*35d20*/  @!P1 LDG.E.U8 R87, desc[UR18][R8.64] ;  /* 0x0000001208579981 */ /* 0x0000a4000c1e1100 */
[----:B0-----:R-:W-:Y:S02]  /*35d30*/  IMAD.MOV.U32 R8, RZ, RZ, R47 ;  /* 0x000000ffff087224 */ /* 0x001fe400078e002f */
[----:B------:R-:W-:-:S05]  /*35d40*/  IMAD.MOV.U32 R9, RZ, RZ, R3 ;  /* 0x000000ffff097224 */ /* 0x000fca00078e0003 */
[----:B------:R-:W-:-:S04]  /*35d50*/  @!P1 LOP3.LUT R9, R9, R8, RZ, 0x3c, !PT ;  /* 0x0000000809099212 */ /* 0x000fc800078e3cff */
[----:B------:R-:W-:-:S04]  /*35d60*/  @!P1 LOP3.LUT R8, R9, R8, RZ, 0x3c, !PT ;  /* 0x0000000809089212 */ /* 0x000fc800078e3cff */
[----:B------:R-:W-:-:S05]  /*35d70*/  @!P1 LOP3.LUT R9, R9, R8, RZ, 0x3c, !PT ;  /* 0x0000000809099212 */ /* 0x000fca00078e3cff */
[----:B------:R0:W3:Y:S01]  /*35d80*/  @!P1 LDG.E.U8 R0, desc[UR18][R8.64] ;  /* 0x0000001208009981 */ /* 0x0000e2000c1e1100 */
[----:B------:R-:W-:Y:S02]  /*35d90*/  IADD3 R42, P3, PT, R5, R42, RZ ;  /* 0x0000002a052a7210 */ /* 0x000fe40007f7e0ff */
[----:B------:R-:W-:-:S03]  /*35da0*/  PRMT R17, RZ, 0x7610, R17 ;  /* 0x00007610ff117816 */ /* 0x000fc60000000011 */
[----:B------:R-:W-:Y:S01]  /*35db0*/  STL [R1+0x520], R42 ;  /* 0x0005202a01007387 */ /* 0x000fe20000100800 */
[----:B------:R-:W-:Y:S02]  /*35dc0*/  IMAD.X R30, R6, 0x1, R30, P3 ;  /* 0x00000001061e7824 */ /* 0x000fe400018e061e */
[----:B0-----:R-:W-:Y:S02]  /*35dd0*/  @!P1 IMAD.MOV.U32 R8, RZ, RZ, R42 ;  /* 0x000000ffff089224 */ /* 0x001fe400078e002a */
[----:B------:R-:W-:-:S05]  /*35de0*/  IMAD.MOV.U32 R9, RZ, RZ, R30 ;  /* 0x000000ffff097224 */ /* 0x000fca00078e001e */
[----:B------:R0:W4:Y:S04]  /*35df0*/  @!P1 LDG.E.U8 R17, desc[UR18][R8.64] ;  /* 0x0000001208119981 */ /* 0x000128000c1e1100 */
[----:B--2---:R1:W-:Y:S04]  /*35e00*/  STL [R1+0xc4], R87 ;  /* 0x0000c45701007387 */ /* 0x0043e80000100800 */
[----:B-1----:R-:W2:Y:S04]  /*35e10*/  LDL.LU R87, [R1+0x1334] ;  /* 0x0013340001577983 */ /* 0x002ea80000300800 */
[----:B------:R1:W-:Y:S04]  /*35e20*/  STL [R1+0x514], R47 ;  /* 0x0005142f01007387 */ /* 0x0003e80000100800 */
[----:B-1----:R-:W2:Y:S04]  /*35e30*/  LDL.LU R47, [R1+0x1330] ;  /* 0x00133000012f7983 */ /* 0x002ea80000300800 */
[----:B------:R-:W2:Y:S04]  /*35e40*/  LDL.LU R3, [R1+0x53c] ;  /* 0x00053c0001037983 */ /* 0x000ea80000300800 */
[----:B---3--:R1:W-:Y:S04]  /*35e50*/  STL [R1+0xc0], R0 ;  /* 0x0000c00001007387 */ /* 0x0083e80000100800 */
[----:B-1----:R-:W3:Y:S04]  /*35e60*/  LDL.LU R0, [R1+0x132c] ;  /* 0x00132c0001007983 */ /* 0x002ee80000300800 */
[----:B------:R1:W-:Y:S04]  /*35e70*/  STL [R1+0x51c], R30 ;  /* 0x00051c1e01007387 */ /* 0x0003e80000100800 */
[----:B-1----:R-:W3:Y:S04]  /*35e80*/  LDL.LU R30, [R1+0x544] ;  /* 0x00054400011e7983 */ /* 0x002ee80000300800 */
[----:B------:R-:W3:Y:S01]  /*35e90*/  LDL.LU R8, [R1+0x534] ;  /* 0x0005340001087983 */ /* 0x000ee20000300800 */
[----:B------:R-:W-:-:S02]  /*35ea0*/  IADD3 R4, P3, PT, R5, R4, RZ ;  /* 0x0000000405047210 */ /* 0x000fc40007f7e0ff */
[----:B------:R-:W-:-:S03]  /*35eb0*/  IADD3 R2, P4, PT, R5, R2, RZ ;  /* 0x0000000205027210 */ /* 0x000fc60007f9e0ff */
[----:B0-----:R-:W-:Y:S01]  /*35ec0*/  IMAD.MOV.U32 R9, RZ, RZ, R4 ;  /* 0x000000ffff097224 */ /* 0x001fe200078e0004 */
[----:B------:R-:W-:Y:S04]  /*35ed0*/  STL [R1+0x538], R4 ;  /* 0x0005380401007387 */ /* 0x000fe80000100800 */
[----:B----4-:R0:W-:Y:S04]  /*35ee0*/  STL [R1+0xbc], R17 ;  /* 0x0000bc1101007387 */ /* 0x0101e80000100800 */
[----:B0-----:R-:W4:Y:S04]  /*35ef0*/  LDL.LU R17, [R1+0x550] ;  /* 0x0005500001117983 */ /* 0x001f280000300800 */
[----:B------:R-:W4:Y:S04]  /*35f00*/  LDL.LU R4, [R1+0x558] ;  /* 0x0005580001047983 */ /* 0x000f280000300800 */
[----:B------:R-:W4:Y:S04]  /*35f10*/  LDL.LU R42, [R1+0x560] ;  /* 0x00056000012a7983 */ /* 0x000f280000300800 */
[----:B------:R-:W-:Y:S01]  /*35f20*/  STL [R1+0x540], R2 ;  /* 0x0005400201007387 */ /* 0x000fe20000100800 */
[----:B--2---:R-:W-:Y:S01]  /*35f30*/  PRMT R47, RZ, 0x7610, R47 ;  /* 0x00007610ff2f7816 */ /* 0x004fe2000000002f */
[----:B------:R-:W-:-:S02]  /*35f40*/  IMAD.X R3, R6, 0x1, R3, P4 ;  /* 0x0000000106037824 */ /* 0x000fc400020e0603 */
[----:B---3--:R-:W-:-:S05]  /*35f50*/  IMAD.X R8, R6, 0x1, R8, P3 ;  /* 0x0000000106087824 */ /* 0x008fca00018e0608 */
        /* <DEDUP_REMOVED lines=29> */
[----:B----4-:R-:W-:-:S02]  /*36130*/  IADD3 R17, P3, PT, R5, R17, RZ ;  /* 0x0000001105117210 */ /* 0x010fc40007f7e0ff */
[----:B------:R-:W-:-:S03]  /*36140*/  IADD3 R4, P4, PT, R5, R4, RZ ;  /* 0x0000000405047210 */ /* 0x000fc60007f9e0ff */
[----:B0-----:R-:W-:Y:S01]  /*36150*/  IMAD.MOV.U32 R9, RZ, RZ, R17 ;  /* 0x000000ffff097224 */ /* 0x001fe200078e0011 */
[----:B------:R0:W-:Y:S04]  /*36160*/  STL [R1+0x550], R17 ;  /* 0x0005501101007387 */ /* 0x0001e80000100800 */
[----:B0-----:R-:W4:Y:S04]  /*36170*/  LDL.LU R17, [R1+0x578] ;  /* 0x0005780001117983 */ /* 0x001f280000300800 */
[----:B------:R0:W-:Y:S04]  /*36180*/  STL [R1+0xb0], R44 ;  /* 0x0000b02c01007387 */ /* 0x0001e80000100800 */
[----:B0-----:R-:W4:Y:S04]  /*36190*/  LDL.LU R44, [R1+0x580] ;  /* 0x00058000012c7983 */ /* 0x001f280000300800 */
        /* <DEDUP_REMOVED lines=37> */
[----:B------:R-:W-:Y:S04]  /*363f0*/  STL [R1+0x578], R17 ;  /* 0x0005781101007387 */ /* 0x000fe80000100800 */
[----:B------:R0:W-:Y:S04]  /*36400*/  STL [R1+0xa4], R33 ;  /* 0x0000a42101007387 */ /* 0x0001e80000100800 */
        /* <DEDUP_REMOVED lines=34> */
[----:B-1----:R-:W2:Y:S04]  /*36630*/  LDL.LU R30, [R1+0x59c] ;  /* 0x00059c00011e7983 */ /* 0x002ea80000300800 */
[----:B------:R-:W2:Y:S01]  /*36640*/  LDL.LU R9, [R1+0x58c] ;  /* 0x00058c0001097983 */ /* 0x000ea20000300800 */
[----:B----4-:R-:W-:-:S02]  /*36650*/  IADD3 R33, P3, PT, R5, R33, RZ ;  /* 0x0000002105217210 */ /* 0x010fc40007f7e0ff */
[----:B------:R-:W-:Y:S01]  /*36660*/  PRMT R47, RZ, 0x7610, R47 ;  /* 0x00007610ff2f7816 */ /* 0x000fe2000000002f */
[----:B------:R-:W4:Y:S02]  /*36670*/  LDL.LU R46, [R1+0x5b8] ;  /* 0x0005b800012e7983 */ /* 0x000f240000300800 */
[----:B0-----:R-:W-:Y:S02]  /*36680*/  @!P1 IMAD.MOV.U32 R8, RZ, RZ, R33 ;  /* 0x000000ffff089224 */ /* 0x001fe400078e0021 */
[----:B--2---:R-:W-:-:S05]  /*36690*/  IMAD.X R9, R6, 0x1, R9, P3 ;  /* 0x0000000106097824 */ /* 0x004fca00018e0609 */
[----:B------:R0:W2:Y:S01]  /*366a0*/  @!P1 LDG.E.U8 R47, desc[UR18][R8.64] ;  /* 0x00000012082f9981 */ /* 0x0000a2000c1e1100 */
[C---:B------:R-:W-:Y:S02]  /*366b0*/  IADD3 R42, P4, PT, R5.reuse, R42, RZ ;  /* 0x0000002a052a7210 */ /* 0x040fe40007f9e0ff */
[----:B------:R-:W-:Y:S01]  /*366c0*/  IADD3 R17, P3, PT, R5, R17, RZ ;  /* 0x0000001105117210 */ /* 0x000fe20007f7e0ff */
[----:B------:R-:W-:Y:S02]  /*366d0*/  STL [R1+0x590], R33 ;  /* 0x0005902101007387 */ /* 0x000fe40000100800 */
[----:B------:R-:W-:Y:S02]  /*366e0*/  IMAD.X R44, R6, 0x1, R44, P4 ;  /* 0x00000001062c7824 */ /* 0x000fe400020e062c */
[----:B------:R1:W-:Y:S04]  /*366f0*/  STL [R1+0x98], R43 ;  /* 0x0000982b01007387 */ /* 0x0003e80000100800 */
[----:B-1----:R-:W3:Y:S04]  /*36700*/  LDL.LU R43, [R1+0x5c0] ;  /* 0x0005c000012b7983 */ /* 0x002ee80000300800 */
[----:B------:R-:W-:Y:S04]  /*36710*/  STL [R1+0x598], R42 ;  /* 0x0005982a01007387 */ /* 0x000fe80000100800 */
[----:B------:R1:W-:Y:S04]  /*36720*/  STL [R1+0x58c], R9 ;  /* 0x00058c0901007387 */ /* 0x0003e80000100800 */
[----:B------:R-:W-:Y:S04]  /*36730*/  STL [R1+0x5a0], R17 ;  /* 0x0005a01101007387 */ /* 0x000fe80000100800 */
[----:B------:R-:W3:Y:S04]  /*36740*/  LDL.LU R33, [R1+0x5c8] ;  /* 0x0005c80001217983 */ /* 0x000ee80000300800 */
[----:B------:R-:W-:Y:S01]  /*36750*/  STL [R1+0x594], R44 ;  /* 0x0005942c01007387 */ /* 0x000fe20000100800 */
[----:B------:R-:W-:Y:S01]  /*36760*/  PRMT R41, RZ, 0x7610, R41 ;  /* 0x00007610ff297816 */ /* 0x000fe20000000029 */
[----:B0-----:R-:W-:-:S02]  /*36770*/  @!P1 IMAD.MOV.U32 R8, RZ, RZ, R42 ;  /* 0x000000ffff089224 */ /* 0x001fc400078e002a */
[----:B-1----:R-:W-:-:S05]  /*36780*/  @!P1 IMAD.MOV.U32 R9, RZ, RZ, R44 ;  /* 0x000000ffff099224 */ /* 0x002fca00078e002c */
[----:B------:R0:W3:Y:S04]  /*36790*/  @!P1 LDG.E.U8 R41, desc[UR18][R8.64] ;  /* 0x0000001208299981 */ /* 0x0000e8000c1e1100 */
[----:B--2---:R1:W-:Y:S04]  /*367a0*/  STL [R1+0x94], R47 ;  /* 0x0000942f01007387 */ /* 0x0043e80000100800 */
[----:B-1----:R-:W2:Y:S04]  /*367b0*/  LDL.LU R47, [R1+0x5b4] ;  /* 0x0005b400012f7983 */ /* 0x002ea80000300800 */
[----:B------:R-:W2:Y:S01]  /*367c0*/  LDL.LU R44, [R1+0x5bc] ;  /* 0x0005bc00012c7983 */ /* 0x000ea20000300800 */
[----:B------:R-:W-:Y:S01]  /*367d0*/  IMAD.X R30, R6, 0x1, R30, P3 ;  /* 0x00000001061e7824 */ /* 0x000fe200018e061e */
[----:B----4-:R-:W-:Y:S01]  /*367e0*/  IADD3 R46, P3, PT, R5, R46, RZ ;  /* 0x0000002e052e7210 */ /* 0x010fe20007f7e0ff */
[----:B0-----:R-:W-:Y:S01]  /*367f0*/  @!P1 IMAD.MOV.U32 R8, RZ, RZ, R17 ;  /* 0x000000ffff089224 */ /* 0x001fe200078e0011 */
[----:B------:R-:W-:Y:S01]  /*36800*/  PRMT R11, RZ, 0x7610, R11 ;  /* 0x00007610ff0b7816 */ /* 0x000fe2000000000b */
[----:B------:R-:W-:Y:S01]  /*36810*/  @!P1 IMAD.MOV.U32 R9, RZ, RZ, R30 ;  /* 0x000000ffff099224 */ /* 0x000fe200078e001e */
[----:B------:R-:W-:-:S02]  /*36820*/  PRMT R38, RZ, 0x7610, R38 ;  /* 0x00007610ff267816 */ /* 0x000fc40000000026 */
[----:B---3--:R-:W-:Y:S02]  /*36830*/  IADD3 R43, P4, PT, R5, R43, RZ ;  /* 0x0000002b052b7210 */ /* 0x008fe40007f9e0ff */
[----:B------:R0:W3:Y:S04]  /*36840*/  @!P1 LDG.E.U8 R11, desc[UR18][R8.64] ;  /* 0x00000012080b9981 */ /* 0x0000e8000c1e1100 */
[----:B------:R-:W-:Y:S04]  /*36850*/  STL [R1+0x59c], R30 ;  /* 0x00059c1e01007387 */ /* 0x000fe80000100800 */
[----:B------:R-:W4:Y:S01]  /*36860*/  LDL.LU R42, [R1+0x5c4] ;  /* 0x0005c400012a7983 */ /* 0x000f220000300800 */
[----:B0-----:R-:W-:-:S03]  /*36870*/  @!P1 IMAD.MOV.U32 R8, RZ, RZ, R46 ;  /* 0x000000ffff089224 */ /* 0x001fc600078e002e */
[----:B------:R-:W-:Y:S01]  /*36880*/  STL [R1+0x5b8], R46 ;  /* 0x0005b82e01007387 */ /* 0x000fe20000100800 */
[----:B------:R-:W-:-:S03]  /*36890*/  PRMT R18, RZ, 0x7610, R18 ;  /* 0x00007610ff127816 */ /* 0x000fc60000000012 */
[----:B------:R0:W-:Y:S04]  /*368a0*/  STL [R1+0x90], R41 ;  /* 0x0000902901007387 */ /* 0x0001e80000100800 */
[----:B0-----:R-:W4:Y:S04]  /*368b0*/  LDL.LU R41, [R1+0x5cc] ;  /* 0x0005cc0001297983 */ /* 0x001f280000300800 */
[----:B------:R-:W4:Y:S04]  /*368c0*/  LDL.LU R17, [R1+0x5d0] ;  /* 0x0005d00001117983 */ /* 0x000f280000300800 */
[----:B------:R-:W4:Y:S01]  /*368d0*/  LDL.LU R30, [R1+0x5d8] ;  /* 0x0005d800011e7983 */ /* 0x000f220000300800 */
[----:B--2---:R-:W-:-:S04]  /*368e0*/  IMAD.X R47, R6, 0x1, R47, P3 ;  /* 0x00000001062f7824 */ /* 0x004fc800018e062f */
[----:B------:R-:W-:Y:S02]  /*368f0*/  @!P1 IMAD.MOV.U32 R9, RZ, RZ, R47 ;  /* 0x000000ffff099224 */ /* 0x000fe400078e002f */
[----:B------:R-:W-:-:S03]  /*36900*/  IMAD.X R44, R6, 0x1, R44, P4 ;  /* 0x00000001062c7824 */ /* 0x000fc600020e062c */
[----:B------:R0:W2:Y:S02]  /*36910*/  @!P1 LDG.E.U8 R38, desc[UR18][R8.64] ;  /* 0x0000001208269981 */ /* 0x0000a4000c1e1100 */
[----:B0-----:R-:W-:Y:S02]  /*36920*/  @!P1 IMAD.MOV.U32 R8, RZ, RZ, R43 ;  /* 0x000000ffff089224 */ /* 0x001fe400078e002b */
[----:B------:R-:W-:-:S05]  /*36930*/  @!P1 IMAD.MOV.U32 R9, RZ, RZ, R44 ;  /* 0x000000ffff099224 */ /* 0x000fca00078e002c */
[----:B------:R0:W2:Y:S01]  /*36940*/  @!P1 LDG.E.U8 R18, desc[UR18][R8.64] ;  /* 0x0000001208129981 */ /* 0x0000a2000c1e1100 */
[----:B------:R-:W-:-:S03]  /*36950*/  IADD3 R33, P3, PT, R5, R33, RZ ;  /* 0x0000002105217210 */ /* 0x000fc60007f7e0ff */
[----:B---3--:R1:W-:Y:S02]  /*36960*/  STL [R1+0x8c], R11 ;  /* 0x00008c0b01007387 */ /* 0x0083e40000100800 */
[----:B----4-:R-:W-:Y:S02]  /*36970*/  IMAD.X R42, R6, 0x1, R42, P3 ;  /* 0x00000001062a7824 */ /* 0x010fe400018e062a */
[----:B-1----:R-:W3:Y:S04]  /*36980*/  LDL.LU R11, [R1+0x5e0] ;  /* 0x0005e000010b7983 */ /* 0x002ee80000300800 */
[----:B------:R-:W-:Y:S04]  /*36990*/  STL [R1+0x5c0], R43 ;  /* 0x0005c02b01007387 */ /* 0x000fe80000100800 */
[----:B------:R-:W-:Y:S04]  /*369a0*/  STL [R1+0x5b4], R47 ;  /* 0x0005b42f01007387 */ /* 0x000fe80000100800 */
[----:B------:R-:W-:Y:S04]  /*369b0*/  STL [R1+0x5c8], R33 ;  /* 0x0005c82101007387 */ /* 0x000fe80000100800 */
[----:B------:R-:W-:Y:S01]  /*369c0*/  STL [R1+0x5bc], R44 ;  /* 0x0005bc2c01007387 */ /* 0x000fe20000100800 */
[----:B------:R-:W-:Y:S01]  /*369d0*/  IADD3 R17, P3, PT, R5, R17, RZ ;  /* 0x0000001105117210 */ /* 0x000fe20007f7e0ff */
[----:B0-----:R-:W-:Y:S01]  /*369e0*/  @!P1 IMAD.MOV.U32 R8, RZ, RZ, R33 ;  /* 0x000000ffff089224 */ /* 0x001fe200078e0021 */
[----:B------:R-:W-:Y:S01]  /*369f0*/  PRMT R13, RZ, 0x7610, R13 ;  /* 0x00007610ff0d7816 */ /* 0x000fe2000000000d */
[----:B------:R-:W-:-:S02]  /*36a00*/  @!P1 IMAD.MOV.U32 R9, RZ, RZ, R42 ;  /* 0x000000ffff099224 */ /* 0x000fc400078e002a */
[----:B------:R-:W-:Y:S01]  /*36a10*/  IMAD.X R41, R6, 0x1, R41, P3 ;  /* 0x0000000106297824 */ /* 0x000fe200018e0629 */
[----:B------:R-:W-:Y:S02]  /*36a20*/  PRMT R40, RZ, 0x7610, R40 ;  /* 0x00007610ff287816 */ /* 0x000fe40000000028 */
[----:B------:R0:W4:Y:S02]  /*36a30*/  @!P1 LDG.E.U8 R13, desc[UR18][R8.64] ;  /* 0x00000012080d9981 */ /* 0x000124000c1e1100 */
[----:B0-----:R-:W-:Y:S02]  /*36a40*/  @!P1 IMAD.MOV.U32 R8, RZ, RZ, R17 ;  /* 0x000000ffff089224 */ /* 0x001fe400078e0011 */
[----:B------:R-:W-:-:S05]  /*36a50*/  @!P1 IMAD.MOV.U32 R9, RZ, RZ, R41 ;  /* 0x000000ffff099224 */ /* 0x000fca00078e0029 */
[----:B------:R0:W4:Y:S04]  /*36a60*/  @!P1 LDG.E.U8 R40, desc[UR18][R8.64] ;  /* 0x0000001208289981 */ /* 0x000128000c1e1100 */
[----:B--2---:R1:W-:Y:S04]  /*36a70*/  STL [R1+0x88], R38 ;  /* 0x0000882601007387 */ /* 0x0043e80000100800 */
[----:B-1----:R-:W2:Y:S04]  /*36a80*/  LDL.LU R38, [R1+0x5d4] ;  /* 0x0005d40001267983 */ /* 0x002ea80000300800 */
[----:B------:R-:W-:Y:S04]  /*36a90*/  STL [R1+0x5c4], R42 ;  /* 0x0005c42a01007387 */ /* 0x000fe80000100800 */
[----:B------:R1:W-:Y:S04]  /*36aa0*/  STL [R1+0x84], R18 ;  /* 0x0000841201007387 */ /* 0x0003e80000100800 */
[----:B-1----:R-:W2:Y:S01]  /*36ab0*/  LDL.LU R18, [R1+0x5dc] ;  /* 0x0005dc0001127983 */ /* 0x002ea20000300800 */
[----:B------:R-:W-:-:S02]  /*36ac0*/  IADD3 R30, P4, PT, R5, R30, RZ ;  /* 0x0000001e051e7210 */ /* 0x000fc40007f9e0ff */
[----:B------:R-:W-:Y:S01]  /*36ad0*/  PRMT R23, RZ, 0x7610, R23 ;  /* 0x00007610ff177816 */ /* 0x000fe20000000017 */
[----:B------:R-:W2:Y:S01]  /*36ae0*/  LDL.LU R33, [R1+0x5f8] ;  /* 0x0005f80001217983 */ /* 0x000ea20000300800 */
[----:B---3--:R-:W-:Y:S01]  /*36af0*/  IADD3 R11, P3, PT, R5, R11, RZ ;  /* 0x0000000b050b7210 */ /* 0x008fe20007f7e0ff */
[----:B0-----:R-:W-:Y:S02]  /*36b00*/  @!P1 IMAD.MOV.U32 R8, RZ, RZ, R30 ;  /* 0x000000ffff089224 */ /* 0x001fe400078e001e */
[----:B------:R-:W-:Y:S01]  /*36b10*/  STL [R1+0x5d0], R17 ;  /* 0x0005d01101007387 */ /* 0x000fe20000100800 */
[----:B------:R-:W-:-:S03]  /*36b20*/  PRMT R10, RZ, 0x7610, R10 ;  /* 0x00007610ff0a7816 */ /* 0x000fc6000000000a */
[----:B----4-:R0:W-:Y:S04]  /*36b30*/  STL [R1+0x80], R13 ;  /* 0x0000800d01007387 */ /* 0x0101e80000100800 */
[----:B0-----:R-:W3:Y:S04]  /*36b40*/  LDL.LU R13, [R1+0x600] ;  /* 0x00060000010d7983 */ /* 0x001ee80000300800 */
[----:B------:R-:W-:Y:S04]  /*36b50*/  STL [R1+0x5d8], R30 ;  /* 0x0005d81e01007387 */ /* 0x000fe80000100800 */
[----:B------:R-:W-:Y:S04]  /*36b60*/  STL [R1+0x5cc], R41 ;  /* 0x0005cc2901007387 */ /* 0x000fe80000100800 */
[----:B------:R-:W-:Y:S04]  /*36b70*/  STL [R1+0x5e0], R11 ;  /* 0x0005e00b01007387 */ /* 0x000fe80000100800 */
[----:B------:R-:W4:Y:S01]  /*36b80*/  LDL.LU R17, [R1+0x608] ;  /* 0x0006080001117983 */ /* 0x000f220000300800 */
[----:B--2---:R-:W-:-:S04]  /*36b90*/  IMAD.X R38, R6, 0x1, R38, P4 ;  /* 0x0000000106267824 */ /* 0x004fc800020e0626 */
[----:B------:R-:W-:-:S05]  /*36ba0*/  @!P1 IMAD.MOV.U32 R9, RZ, RZ, R38 ;  /* 0x000000ffff099224 */ /* 0x000fca00078e0026 */
[----:B------:R0:W2:Y:S04]  /*36bb0*/  @!P1 LDG.E.U8 R23, desc[UR18][R8.64] ;  /* 0x0000001208179981 */ /* 0x0000a8000c1e1100 */
[----:B------:R-:W-:Y:S01]  /*36bc0*/  STL [R1+0x5d4], R38 ;  /* 0x0005d42601007387 */ /* 0x000fe20000100800 */
[----:B------:R-:W-:Y:S02]  /*36bd0*/  IMAD.X R18, R6, 0x1, R18, P3 ;  /* 0x0000000106127824 */ /* 0x000fe400018e0612 */
[----:B0-----:R-:W-:Y:S02]  /*36be0*/  @!P1 IMAD.MOV.U32 R8, RZ, RZ, R11 ;  /* 0x000000ffff089224 */ /* 0x001fe400078e000b */
[----:B------:R-:W-:Y:S01]  /*36bf0*/  @!P1 IMAD.MOV.U32 R9, RZ, RZ, R18 ;  /* 0x000000ffff099224 */ /* 0x000fe200078e0012 */
[----:B------:R0:W-:Y:S04]  /*36c00*/  STL [R1+0x7c], R40 ;  /* 0x00007c2801007387 */ /* 0x0001e80000100800 */
[----:B------:R1:W4:Y:S04]  /*36c10*/  @!P1 LDG.E.U8 R10, desc[UR18][R8.64] ;  /* 0x00000012080a9981 */ /* 0x000328000c1e1100 */
[----:B0-----:R-:W4:Y:S04]  /*36c20*/  LDL.LU R40, [R1+0x5f4] ;  /* 0x0005f40001287983 */ /* 0x001f280000300800 */
[----:B------:R-:W4:Y:S01]  /*36c30*/  LDL.LU R38, [R1+0x5fc] ;  /* 0x0005fc0001267983 */ /* 0x000f220000300800 */
[----:B------:R-:W-:-:S03]  /*36c40*/  IADD3 R33, P3, PT, R5, R33, RZ ;  /* 0x0000002105217210 */ /* 0x000fc60007f7e0ff */
[----:B------:R-:W-:Y:S01]  /*36c50*/  STL [R1+0x5dc], R18 ;  /* 0x0005dc1201007387 */ /* 0x000fe20000100800 */
[----:B------:R-:W-:Y:S01]  /*36c60*/  PRMT R39, RZ, 0x7610, R39 ;  /* 0x00007610ff277816 */ /* 0x000fe20000000027 */
[----:B-1----:R-:W-:Y:S01]  /*36c70*/  @!P1 IMAD.MOV.U32 R8, RZ, RZ, R33 ;  /* 0x000000ffff089224 */ /* 0x002fe200078e0021 */
[C---:B---3--:R-:W-:Y:S01]  /*36c80*/  IADD3 R13, P4, PT, R5.reuse, R13, RZ ;  /* 0x0000000d050d7210 */ /* 0x048fe20007f9e0ff */
[----:B--2---:R0:W-:Y:S04]  /*36c90*/  STL [R1+0x78], R23 ;  /* 0x0000781701007387 */ /* 0x0041e80000100800 */
[----:B0-----:R-:W2:Y:S04]  /*36ca0*/  LDL.LU R23, [R1+0x604] ;  /* 0x0006040001177983 */ /* 0x001ea80000300800 */
[----:B------:R-:W3:Y:S04]  /*36cb0*/  LDL.LU R30, [R1+0x60c] ;  /* 0x00060c00011e7983 */ /* 0x000ee80000300800 */
[----:B------:R-:W-:Y:S04]  /*36cc0*/  STL [R1+0x5f8], R33 ;  /* 0x0005f82101007387 */ /* 0x000fe80000100800 */
[----:B------:R-:W3:Y:S01]  /*36cd0*/  LDL.LU R11, [R1+0x610] ;  /* 0x00061000010b7983 */ /* 0x000ee20000300800 */
[----:B----4-:R-:W-:Y:S01]  /*36ce0*/  IMAD.X R40, R6, 0x1, R40, P3 ;  /* 0x0000000106287824 */ /* 0x010fe200018e0628 */
[----:B------:R-:W-:-:S02]  /*36cf0*/  IADD3 R17, P3, PT, R5, R17, RZ ;  /* 0x0000001105117210 */ /* 0x000fc40007f7e0ff */
[----:B------:R-:W4:Y:S04]  /*36d00*/  LDL.LU R18, [R1+0x618] ;  /* 0x0006180001127983 */ /* 0x000f280000300800 */
[----:B------:R0:W-:Y:S01]  /*36d10*/  STL [R1+0x74], R10 ;  /* 0x0000740a01007387 */ /* 0x0001e20000100800 */
[----:B------:R-:W-:Y:S02]  /*36d20*/  @!P1 IMAD.MOV.U32 R9, RZ, RZ, R40 ;  /* 0x000000ffff099224 */ /* 0x000fe400078e0028 */
[----:B------:R-:W-:-:S03]  /*36d30*/  IMAD.X R38, R6, 0x1, R38, P4 ;  /* 0x0000000106267824 */ /* 0x000fc600020e0626 */
[----:B------:R1:W4:Y:S04]  /*36d40*/  @!P1 LDG.E.U8 R39, desc[UR18][R8.64] ;  /* 0x0000001208279981 */ /* 0x000328000c1e1100 */
[----:B0-----:R-:W4:Y:S04]  /*36d50*/  LDL.LU R10, [R1+0x620] ;  /* 0x00062000010a7983 */ /* 0x001f280000300800 */
[----:B------:R0:W-:Y:S04]  /*36d60*/  STL [R1+0x600], R13 ;  /* 0x0006000d01007387 */ /* 0x0001e80000100800 */
[----:B------:R-:W-:Y:S04]  /*36d70*/  STL [R1+0x5f4], R40 ;  /* 0x0005f42801007387 */ /* 0x000fe80000100800 */
[----:B------:R-:W-:Y:S04]  /*36d80*/  STL [R1+0x608], R17 ;  /* 0x0006081101007387 */ /* 0x000fe80000100800 */
[----:B------:R-:W4:Y:S01]  /*36d90*/  LDL.LU R33, [R1+0x614] ;  /* 0x0006140001217983 */ /* 0x000f220000300800 */
[----:B-1----:R-:W-:-:S03]  /*36da0*/  @!P1 IMAD.MOV.U32 R8, RZ, RZ, R13 ;  /* 0x000000ffff089224 */ /* 0x002fc600078e000d */
[----:B------:R-:W-:Y:S04]  /*36db0*/  STL [R1+0x5fc], R38 ;  /* 0x0005fc2601007387 */ /* 0x000fe80000100800 */
[----:B0-----:R-:W4:Y:S01]  /*36dc0*/  LDL.LU R13, [R1+0x61c] ;  /* 0x00061c00010d7983 */ /* 0x001f220000300800 */
[----:B------:R-:W-:Y:S01]  /*36dd0*/  PRMT R37, RZ, 0x7610, R37 ;  /* 0x00007610ff257816 */ /* 0x000fe20000000025 */
[----:B------:R-:W-:Y:S01]  /*36de0*/  @!P1 IMAD.MOV.U32 R9, RZ, RZ, R38 ;  /* 0x000000ffff099224 */ /* 0x000fe200078e0026 */
[----:B------:R-:W-:-:S04]  /*36df0*/  PRMT R36, RZ, 0x7610, R36 ;  /* 0x00007610ff247816 */ /* 0x000fc80000000024 */
[----:B------:R0:W4:Y:S01]  /*36e00*/  @!P1 LDG.E.U8 R37, desc[UR18][R8.64] ;  /* 0x0000001208259981 */ /* 0x000122000c1e1100 */
[----:B------:R-:W-:Y:S01]  /*36e10*/  PRMT R35, RZ, 0x7610, R35 ;  /* 0x00007610ff237816 */ /* 0x000fe20000000023 */
[----:B0-----:R-:W-:Y:S01]  /*36e20*/  @!P1 IMAD.MOV.U32 R8, RZ, RZ, R17 ;  /* 0x000000ffff089224 */ /* 0x001fe200078e0011 */
[----:B------:R-:W-:Y:S02]  /*36e30*/  PRMT R16, RZ, 0x7610, R16 ;  /* 0x00007610ff107816 */ /* 0x000fe40000000010 */
[----:B------:R-:W-:Y:S01]  /*36e40*/  PRMT R2, RZ, 0x7610, R2 ;  /* 0x00007610ff027816 */ /* 0x000fe20000000002 */
[----:B--2---:R-:W-:-:S04]  /*36e50*/  IMAD.X R23, R6, 0x1, R23, P3 ;  /* 0x0000000106177824 */ /* 0x004fc800018e0617 */
[----:B------:R-:W-:-:S05]  /*36e60*/  @!P1 IMAD.MOV.U32 R9, RZ, RZ, R23 ;  /* 0x000000ffff099224 */ /* 0x000fca00078e0017 */
[----:B------:R0:W2:Y:S01]  /*36e70*/  @!P1 LDG.E.U8 R36, desc[UR18][R8.64] ;  /* 0x0000001208249981 */ /* 0x0000a2000c1e1100 */
[C---:B---3--:R-:W-:Y:S02]  /*36e80*/  IADD3 R11, P3, PT, R5.reuse, R11, RZ ;  /* 0x0000000b050b7210 */ /* 0x048fe40007f7e0ff */
[----:B----4-:R-:W-:-:S03]  /*36e90*/  IADD3 R18, P4, PT, R5, R18, RZ ;  /* 0x0000001205127210 */ /* 0x010fc60007f9e0ff */
[----:B------:R-:W-:Y:S02]  /*36ea0*/  IMAD.X R30, R6, 0x1, R30, P3 ;  /* 0x00000001061e7824 */ /* 0x000fe400018e061e */
[----:B0-----:R-:W-:Y:S02]  /*36eb0*/  @!P1 IMAD.MOV.U32 R8, RZ, RZ, R11 ;  /* 0x000000ffff089224 */ /* 0x001fe400078e000b */
[----:B------:R-:W-:Y:S01]  /*36ec0*/  @!P1 IMAD.MOV.U32 R9, RZ, RZ, R30 ;  /* 0x000000ffff099224 */ /* 0x000fe200078e001e */
[----:B------:R0:W-:Y:S04]  /*36ed0*/  STL [R1+0x604], R23 ;  /* 0x0006041701007387 */ /* 0x0001e80000100800 */
[----:B------:R1:W3:Y:S01]  /*36ee0*/  @!P1 LDG.E.U8 R35, desc[UR18][R8.64] ;  /* 0x0000001208239981 */ /* 0x0002e2000c1e1100 */
[----:B------:R-:W-:-:S03]  /*36ef0*/  IADD3 R10, P3, PT, R5, R10, RZ ;  /* 0x0000000a050a7210 */ /* 0x000fc60007f7e0ff */
[----:B0-----:R-:W4:Y:S01]  /*36f00*/  LDL.LU R23, [R1+0x638] ;  /* 0x0006380001177983 */ /* 0x001f220000300800 */
[----:B-1----:R-:W-:-:S03]  /*36f10*/  @!P1 IMAD.MOV.U32 R8, RZ, RZ, R18 ;  /* 0x000000ffff089224 */ /* 0x002fc600078e0012 */
[----:B------:R-:W2:Y:S01]  /*36f20*/  LDL.LU R17, [R1+0x640] ;  /* 0x0006400001117983 */ /* 0x000ea20000300800 */
[----:B------:R-:W-:-:S04]  /*36f30*/  IMAD.X R33, R6, 0x1, R33, P4 ;  /* 0x0000000106217824 */ /* 0x000fc800020e0621 */
[----:B------:R-:W-:Y:S01]  /*36f40*/  @!P1 IMAD.MOV.U32 R9, RZ, RZ, R33 ;  /* 0x000000ffff099224 */ /* 0x000fe200078e0021 */
[----:B------:R-:W-:Y:S01]  /*36f50*/  STL [R1+0x610], R11 ;  /* 0x0006100b01007387 */ /* 0x000fe20000100800 */
[----:B------:R-:W-:-:S03]  /*36f60*/  IMAD.X R13, R6, 0x1, R13, P3 ;  /* 0x00000001060d7824 */ /* 0x000fc600018e060d */
[----:B------:R-:W-:Y:S04]  /*36f70*/  STL [R1+0x618], R18 ;  /* 0x0006181201007387 */ /* 0x000fe80000100800 */
[----:B------:R0:W3:Y:S04]  /*36f80*/  @!P1 LDG.E.U8 R16, desc[UR18][R8.64] ;  /* 0x0000001208109981 */ /* 0x0000e8000c1e1100 */
[----:B------:R1:W-:Y:S04]  /*36f90*/  STL [R1+0x60c], R30 ;  /* 0x00060c1e01007387 */ /* 0x0003e80000100800 */
[----:B------:R-:W-:Y:S01]  /*36fa0*/  STL [R1+0x620], R10 ;  /* 0x0006200a01007387 */ /* 0x000fe20000100800 */
[----:B0-----:R-:W-:-:S02]  /*36fb0*/  @!P1 IMAD.MOV.U32 R8, RZ, RZ, R10 ;  /* 0x000000ffff089224 */ /* 0x001fc400078e000a */
[----:B------:R-:W-:Y:S01]  /*36fc0*/  @!P1 IMAD.MOV.U32 R9, RZ, RZ, R13 ;  /* 0x000000ffff099224 */ /* 0x000fe200078e000d */
[----:B-1----:R-:W3:Y:S04]  /*36fd0*/  LDL.LU R30, [R1+0x634] ;  /* 0x00063400011e7983 */ /* 0x002ee80000300800 */
[----:B------:R0:W-:Y:S04]  /*36fe0*/  STL [R1+0x614], R33 ;  /* 0x0006142101007387 */ /* 0x0001e80000100800 */
[----:B------:R-:W3:Y:S04]  /*36ff0*/  LDL.LU R11, [R1+0x648] ;  /* 0x00064800010b7983 */ /* 0x000ee80000300800 */
[----:B------:R1:W3:Y:S04]  /*37000*/  @!P1 LDG.E.U8 R2, desc[UR18][R8.64] ;  /* 0x0000001208029981 */ /* 0x0002e8000c1e1100 */
[----:B0-----:R-:W3:Y:S04]  /*37010*/  LDL.LU R33, [R1+0x63c] ;  /* 0x00063c0001217983 */ /* 0x001ee80000300800 */
[----:B------:R-:W-:Y:S04]  /*37020*/  STL [R1+0x61c], R13 ;  /* 0x00061c0d01007387 */ /* 0x000fe80000100800 */
[----:B------:R-:W-:Y:S04]  /*37030*/  STL [R1+0x70], R39 ;  /* 0x0000702701007387 */ /* 0x000fe80000100800 */
[----:B------:R-:W3:Y:S04]  /*37040*/  LDL.LU R18, [R1+0x644] ;  /* 0x0006440001127983 */ /* 0x000ee80000300800 */
[----:B------:R-:W3:Y:S01]  /*37050*/  LDL.LU R10, [R1+0x650] ;  /* 0x00065000010a7983 */ /* 0x000ee20000300800 */
[----:B------:R-:W-:-:S02]  /*37060*/  PRMT R34, RZ, 0x7610, R34 ;  /* 0x00007610ff227816 */ /* 0x000fc40000000022 */
[----:B------:R-:W-:Y:S02]  /*37070*/  PRMT R26, RZ, 0x7610, R26 ;  /* 0x00007610ff1a7816 */ /* 0x000fe4000000001a */
[----:B----4-:R-:W-:-:S05]  /*37080*/  IADD3 R23, P3, PT, R5, R23, RZ ;  /* 0x0000001705177210 */ /* 0x010fca0007f7e0ff */
[----:B------:R-:W-:Y:S01]  /*37090*/  STL [R1+0x638], R23 ;  /* 0x0006381701007387 */ /* 0x000fe20000100800 */
[----:B--2---:R-:W-:-:S03]  /*370a0*/  IADD3 R17, P4, PT, R5, R17, RZ ;  /* 0x0000001105117210 */ /* 0x004fc60007f9e0ff */
[----:B------:R-:W-:Y:S01]  /*370b0*/  STL [R1+0x6c], R37 ;  /* 0x00006c2501007387 */ /* 0x000fe20000100800 */
[----:B-1----:R-:W-:-:S03]  /*370c0*/  @!P1 IMAD.MOV.U32 R8, RZ, RZ, R23 ;  /* 0x000000ffff089224 */ /* 0x002fc600078e0017 */
[----:B---3--:R0:W-:Y:S04]  /*370d0*/  STL [R1+0x60], R16 ;  /* 0x0000601001007387 */ /* 0x0081e80000100800 */
[----:B0-----:R-:W2:Y:S01]  /*370e0*/  LDL.LU R16, [R1+0x658] ;  /* 0x0006580001107983 */ /* 0x001ea20000300800 */
[----:B------:R-:W-:-:S03]  /*370f0*/  IMAD.X R30, R6, 0x1, R30, P3 ;  /* 0x00000001061e7824 */ /* 0x000fc600018e061e */
[----:B------:R-:W3:Y:S01]  /*37100*/  LDL.LU R13, [R1+0x660] ;  /* 0x00066000010d7983 */ /* 0x000ee20000300800 */
[----:B------:R-:W-:Y:S01]  /*37110*/  @!P1 IMAD.MOV.U32 R9, RZ, RZ, R30 ;  /* 0x000000ffff099224 */ /* 0x000fe200078e001e */
[----:B------:R-:W-:-:S04]  /*37120*/  IADD3 R11, P3, PT, R5, R11, RZ ;  /* 0x0000000b050b7210 */ /* 0x000fc80007f7e0ff */
[----:B------:R0:W4:Y:S04]  /*37130*/  @!P1 LDG.E.U8 R34, desc[UR18][R8.64] ;  /* 0x0000001208229981 */ /* 0x000128000c1e1100 */
[----:B------:R-:W-:Y:S04]  /*37140*/  STL [R1+0x12cc], R2 ;  /* 0x0012cc0201007387 */ /* 0x000fe80000100800 */
[----:B------:R-:W-:Y:S01]  /*37150*/  STL [R1+0x68], R36 ;  /* 0x0000682401007387 */ /* 0x000fe20000100800 */
[----:B------:R-:W-:-:S03]  /*37160*/  IMAD.X R33, R6, 0x1, R33, P4 ;  /* 0x0000000106217824 */ /* 0x000fc600020e0621 */
[----:B------:R-:W-:Y:S04]  /*37170*/  STL [R1+0x640], R17 ;  /* 0x0006401101007387 */ /* 0x000fe80000100800 */
[----:B------:R1:W-:Y:S04]  /*37180*/  STL [R1+0x634], R30 ;  /* 0x0006341e01007387 */ /* 0x0003e80000100800 */
[----:B------:R-:W-:Y:S01]  /*37190*/  STL [R1+0x648], R11 ;  /* 0x0006480b01007387 */ /* 0x000fe20000100800 */
[----:B0-----:R-:W-:-:S03]  /*371a0*/  @!P1 IMAD.MOV.U32 R8, RZ, RZ, R17 ;  /* 0x000000ffff089224 */ /* 0x001fc600078e0011 */
[----:B------:R-:W3:Y:S01]  /*371b0*/  LDL.LU R23, [R1+0x64c] ;  /* 0x00064c0001177983 */ /* 0x000ee20000300800 */
[----:B------:R-:W-:-:S03]  /*371c0*/  @!P1 IMAD.MOV.U32 R9, RZ, RZ, R33 ;  /* 0x000000ffff099224 */ /* 0x000fc600078e0021 */
[----:B------:R-:W-:Y:S04]  /*371d0*/  STL [R1+0x63c], R33 ;  /* 0x00063c2101007387 */ /* 0x000fe80000100800 */
[----:B-1----:R-:W4:Y:S04]  /*371e0*/  LDL.LU R30, [R1+0x654] ;  /* 0x00065400011e7983 */ /* 0x002f280000300800 */
[----:B------:R0:W4:Y:S04]  /*371f0*/  @!P1 LDG.E.U8 R26, desc[UR18][R8.64] ;  /* 0x00000012081a9981 */ /* 0x000128000c1e1100 */
[----:B------:R-:W-:Y:S04]  /*37200*/  STL [R1+0x64], R35 ;  /* 0x0000642301007387 */ /* 0x000fe80000100800 */
[----:B------:R-:W4:Y:S01]  /*37210*/  LDL.LU R17, [R1+0x65c] ;  /* 0x00065c0001117983 */ /* 0x000f220000300800 */
[----:B------:R-:W-:Y:S01]  /*37220*/  IMAD.X R18, R6, 0x1, R18, P3 ;  /* 0x0000000106127824 */ /* 0x000fe200018e0612 */
[----:B------:R-:W-:Y:S01]  /*37230*/  IADD3 R10, P3, PT, R5, R10, RZ ;  /* 0x0000000a050a7210 */ /* 0x000fe20007f7e0ff */
[----:B0-----:R-:W-:Y:S01]  /*37240*/  @!P1 IMAD.MOV.U32 R8, RZ, RZ, R11 ;  /* 0x000000ffff089224 */ /* 0x001fe200078e000b */
[----:B------:R-:W-:Y:S01]  /*37250*/  PRMT R32, RZ, 0x7610, R32 ;  /* 0x00007610ff207816 */ /* 0x000fe20000000020 */
[----:B------:R-:W-:Y:S01]  /*37260*/  @!P1 IMAD.MOV.U32 R9, RZ, RZ, R18 ;  /* 0x000000ffff099224 */ /* 0x000fe200078e0012 */
[----:B------:R-:W-:-:S04]  /*37270*/  PRMT R31, RZ, 0x7610, R31 ;  /* 0x00007610ff1f7816 */ /* 0x000fc8000000001f */
[----:B------:R0:W4:Y:S01]  /*37280*/  @!P1 LDG.E.U8 R32, desc[UR18][R8.64] ;  /* 0x0000001208209981 */ /* 0x000122000c1e1100 */
[----:B------:R-:W-:-:S03]  /*37290*/  PRMT R24, RZ, 0x7610, R24 ;  /* 0x00007610ff187816 */ /* 0x000fc60000000018 */
[----:B------:R-:W-:Y:S01]  /*372a0*/  STL [R1+0x644], R18 ;  /* 0x0006441201007387 */ /* 0x000fe20000100800 */
[----:B0-----:R-:W-:Y:S01]  /*372b0*/  @!P1 IMAD.MOV.U32 R8, RZ, RZ, R10 ;  /* 0x000000ffff089224 */ /* 0x001fe200078e000a */
[----:B------:R-:W-:Y:S02]  /*372c0*/  PRMT R3, RZ, 0x7610, R3 ;  /* 0x00007610ff037816 */ /* 0x000fe40000000003 */
[C---:B--2---:R-:W-:Y:S01]  /*372d0*/  IADD3 R16, P4, PT, R5.reuse, R16, RZ ;  /* 0x0000001005107210 */ /* 0x044fe20007f9e0ff */
[----:B---3--:R-:W-:Y:S01]  /*372e0*/  IMAD.X R23, R6, 0x1, R23, P3 ;  /* 0x0000000106177824 */ /* 0x008fe200018e0617 */
[----:B------:R-:W-:-:S03]  /*372f0*/  IADD3 R13, P3, PT, R5, R13, RZ ;  /* 0x0000000d050d7210 */ /* 0x000fc60007f7e0ff */
[----:B------:R-:W-:Y:S02]  /*37300*/  @!P1 IMAD.MOV.U32 R9, RZ, RZ, R23 ;  /* 0x000000ffff099224 */ /* 0x000fe400078e0017 */
[----:B----4-:R-:W-:-:S03]  /*37310*/  IMAD.X R30, R6, 0x1, R30, P4 ;  /* 0x00000001061e7824 */ /* 0x010fc600020e061e */
[----:B------:R0:W2:Y:S04]  /*37320*/  @!P1 LDG.E.U8 R31, desc[UR18][R8.64] ;  /* 0x00000012081f9981 */ /* 0x0000a8000c1e1100 */
[----:B------:R1:W-:Y:S01]  /*37330*/  STL [R1+0x54], R26 ;  /* 0x0000541a01007387 */ /* 0x0003e20000100800 */
[----:B0-----:R-:W-:Y:S02]  /*37340*/  @!P1 IMAD.MOV.U32 R8, RZ, RZ, R16 ;  /* 0x000000ffff089224 */ /* 0x001fe400078e0010 */
[----:B------:R-:W-:Y:S01]  /*37350*/  @!P1 IMAD.MOV.U32 R9, RZ, RZ, R30 ;  /* 0x000000ffff099224 */ /* 0x000fe200078e001e */
[----:B-1----:R-:W3:Y:S01]  /*37360*/  LDL.LU R26, [R1+0x674] ;  /* 0x00067400011a7983 */ /* 0x002ee20000300800 */
[----:B------:R-:W-:-:S03]  /*37370*/  IMAD.X R17, R6, 0x1, R17, P3 ;  /* 0x0000000106117824 */ /* 0x000fc600018e0611 */
[----:B------:R-:W4:Y:S04]  /*37380*/  LDL.LU R11, [R1+0x678] ;  /* 0x00067800010b7983 */ /* 0x000f280000300800 */
[----:B------:R-:W-:Y:S04]  /*37390*/  STL [R1+0x650], R10 ;  /* 0x0006500a01007387 */ /* 0x000fe80000100800 */
[----:B------:R-:W2:Y:S04]  /*373a0*/  LDL.LU R18, [R1+0x680] ;  /* 0x0006800001127983 */ /* 0x000ea80000300800 */
[----:B------:R-:W-:Y:S04]  /*373b0*/  STL [R1+0x658], R16 ;  /* 0x0006581001007387 */ /* 0x000fe80000100800 */
[----:B------:R0:W2:Y:S04]  /*373c0*/  @!P1 LDG.E.U8 R24, desc[UR18][R8.64] ;  /* 0x0000001208189981 */ /* 0x0000a8000c1e1100 */
[----:B------:R1:W-:Y:S04]  /*373d0*/  STL [R1+0x64c], R23 ;  /* 0x00064c1701007387 */ /* 0x0003e80000100800 */
[----:B------:R-:W-:Y:S01]  /*373e0*/  STL [R1+0x660], R13 ;  /* 0x0006600d01007387 */ /* 0x000fe20000100800 */
[----:B0-----:R-:W-:-:S02]  /*373f0*/  @!P1 IMAD.MOV.U32 R8, RZ, RZ, R13 ;  /* 0x000000ffff089224 */ /* 0x001fc400078e000d */
[----:B------:R-:W-:Y:S01]  /*37400*/  @!P1 IMAD.MOV.U32 R9, RZ, RZ, R17 ;  /* 0x000000ffff099224 */ /* 0x000fe200078e0011 */
[----:B-1----:R-:W2:Y:S04]  /*37410*/  LDL.LU R23, [R1+0x67c] ;  /* 0x00067c0001177983 */ /* 0x002ea80000300800 */
[----:B------:R-:W-:Y:S04]  /*37420*/  STL [R1+0x654], R30 ;  /* 0x0006541e01007387 */ /* 0x000fe80000100800 */
[----:B------:R-:W2:Y:S04]  /*37430*/  LDL.LU R10, [R1+0x688] ;  /* 0x00068800010a7983 */ /* 0x000ea80000300800 */
[----:B------:R0:W2:Y:S04]  /*37440*/  @!P1 LDG.E.U8 R3, desc[UR18][R8.64] ;  /* 0x0000001208039981 */ /* 0x0000a8000c1e1100 */
[----:B------:R-:W-:Y:S04]  /*37450*/  STL [R1+0x58], R34 ;  /* 0x0000582201007387 */ /* 0x000fe80000100800 */
[----:B------:R-:W2:Y:S04]  /*37460*/  LDL.LU R16, [R1+0x684] ;  /* 0x0006840001107983 */ /* 0x000ea80000300800 */
[----:B------:R1:W-:Y:S01]  /*37470*/  STL [R1+0x65c], R17 ;  /* 0x00065c1101007387 */ /* 0x0003e20000100800 */
[----:B------:R-:W-:-:S03]  /*37480*/  PRMT R29, RZ, 0x7610, R29 ;  /* 0x00007610ff1d7816 */ /* 0x000fc6000000001d */
[----:B-1----:R-:W2:Y:S04]  /*37490*/  LDL.LU R17, [R1+0x68c] ;  /* 0x00068c0001117983 */ /* 0x002ea80000300800 */
[----:B------:R-:W2:Y:S01]  /*374a0*/  LDL.LU R13, [R1+0x690] ;  /* 0x00069000010d7983 */ /* 0x000ea20000300800 */
[----:B------:R-:W-:Y:S02]  /*374b0*/  PRMT R12, RZ, 0x7610, R12 ;  /* 0x00007610ff0c7816 */ /* 0x000fe4000000000c */
[----:B----4-:R-:W-:-:S05]  /*374c0*/  IADD3 R11, P3, PT, R5, R11, RZ ;  /* 0x0000000b050b7210 */ /* 0x010fca0007f7e0ff */
[C---:B---3--:R-:W-:Y:S01]  /*374d0*/  IMAD.X R26, R6.reuse, 0x1, R26, P3 ;  /* 0x00000001061a7824 */ /* 0x048fe200018e061a */
[----:B------:R-:W-:Y:S01]  /*374e0*/  STL [R1+0x678], R11 ;  /* 0x0006780b01007387 */ /* 0x000fe20000100800 */
[----:B--2---:R-:W-:Y:S01]  /*374f0*/  IADD3 R18, P4, PT, R5, R18, RZ ;  /* 0x0000001205127210 */ /* 0x004fe20007f9e0ff */
[----:B0-----:R-:W-:Y:S02]  /*37500*/  @!P1 IMAD.MOV.U32 R8, RZ, RZ, R11 ;  /* 0x000000ffff089224 */ /* 0x001fe400078e000b */
[----:B------:R-:W-:Y:S01]  /*37510*/  @!P1 IMAD.MOV.U32 R9, RZ, RZ, R26 ;  /* 0x000000ffff099224 */ /* 0x000fe200078e001a */
[----:B------:R0:W-:Y:S04]  /*37520*/  STL [R1+0x48], R24 ;  /* 0x0000481801007387 */ /* 0x0001e80000100800 */
[----:B------:R1:W2:Y:S04]  /*37530*/  @!P1 LDG.E.U8 R29, desc[UR18][R8.64] ;  /* 0x00000012081d9981 */ /* 0x0002a8000c1e1100 */
[----:B0-----:R-:W3:Y:S01]  /*37540*/  LDL.LU R24, [R1+0x698] ;  /* 0x0006980001187983 */ /* 0x001ee20000300800 */
[----:B------:R-:W-:-:S02]  /*37550*/  IMAD.X R23, R6, 0x1, R23, P4 ;  /* 0x0000000106177824 */ /* 0x000fc400020e0617 */
[----:B-1----:R-:W-:Y:S01]  /*37560*/  @!P1 IMAD.MOV.U32 R8, RZ, RZ, R18 ;  /* 0x000000ffff089224 */ /* 0x002fe200078e0012 */
[----:B------:R-:W-:Y:S01]  /*37570*/  IADD3 R10, P3, PT, R5, R10, RZ ;  /* 0x0000000a050a7210 */ /* 0x000fe20007f7e0ff */
[----:B------:R-:W-:Y:S01]  /*37580*/  STL [R1+0x12d0], R3 ;  /* 0x0012d00301007387 */ /* 0x000fe20000100800 */
[----:B------:R-:W-:-:S03]  /*37590*/  @!P1 IMAD.MOV.U32 R9, RZ, RZ, R23 ;  /* 0x000000ffff099224 */ /* 0x000fc600078e0017 */
[----:B------:R-:W-:Y:S04]  /*375a0*/  STL [R1+0x50], R32 ;  /* 0x0000502001007387 */ /* 0x000fe80000100800 */
[----:B------:R-:W-:Y:S04]  /*375b0*/  STL [R1+0x680], R18 ;  /* 0x0006801201007387 */ /* 0x000fe80000100800 */
[----:B------:R0:W-:Y:S04]  /*375c0*/  STL [R1+0x674], R26 ;  /* 0x0006741a01007387 */ /* 0x0001e80000100800 */
[----:B------:R-:W-:Y:S04]  /*375d0*/  STL [R1+0x688], R10 ;  /* 0x0006880a01007387 */ /* 0x000fe80000100800 */
[----:B------:R1:W4:Y:S04]  /*375e0*/  @!P1 LDG.E.U8 R12, desc[UR18][R8.64] ;  /* 0x00000012080c9981 */ /* 0x000328000c1e1100 */
[----:B0-----:R-:W2:Y:S04]  /*375f0*/  LDL.LU R26, [R1+0x694] ;  /* 0x00069400011a7983 */ /* 0x001ea80000300800 */
[----:B------:R-:W-:Y:S04]  /*37600*/  STL [R1+0x67c], R23 ;  /* 0x00067c1701007387 */ /* 0x000fe80000100800 */
[----:B------:R-:W2:Y:S04]  /*37610*/  LDL.LU R11, [R1+0x6a0] ;  /* 0x0006a000010b7983 */ /* 0x000ea80000300800 */
[----:B------:R-:W-:Y:S04]  /*37620*/  STL [R1+0x4c], R31 ;  /* 0x00004c1f01007387 */ /* 0x000fe80000100800 */
[----:B------:R-:W2:Y:S01]  /*37630*/  LDL.LU R18, [R1+0x69c] ;  /* 0x00069c0001127983 */ /* 0x000ea20000300800 */
[----:B------:R-:W-:Y:S01]  /*37640*/  IMAD.X R16, R6, 0x1, R16, P3 ;  /* 0x0000000106107824 */ /* 0x000fe200018e0610 */
[----:B------:R-:W-:Y:S01]  /*37650*/  IADD3 R13, P3, PT, R5, R13, RZ ;  /* 0x0000000d050d7210 */ /* 0x000fe20007f7e0ff */
[----:B-1----:R-:W-:Y:S01]  /*37660*/  @!P1 IMAD.MOV.U32 R8, RZ, RZ, R10 ;  /* 0x000000ffff089224 */ /* 0x002fe200078e000a */
[----:B------:R-:W-:Y:S01]  /*37670*/  PRMT R28, RZ, 0x7610, R28 ;  /* 0x00007610ff1c7816 */ /* 0x000fe2000000001c */
[----:B------:R-:W-:-:S02]  /*37680*/  @!P1 IMAD.MOV.U32 R9, RZ, RZ, R16 ;  /* 0x000000ffff099224 */ /* 0x000fc400078e0010 */
[----:B------:R-:W-:Y:S01]  /*37690*/  IMAD.X R17, R6, 0x1, R17, P3 ;  /* 0x0000000106117824 */ /* 0x000fe200018e0611 */
[----:B------:R-:W-:Y:S02]  /*376a0*/  PRMT R27, RZ, 0x7610, R27 ;  /* 0x00007610ff1b7816 */ /* 0x000fe4000000001b */
[----:B------:R0:W2:Y:S01]  /*376b0*/  @!P1 LDG.E.U8 R28, desc[UR18][R8.64] ;  /* 0x00000012081c9981 */ /* 0x0000a2000c1e1100 */
[----:B------:R-:W-:-:S03]  /*376c0*/  PRMT R19, RZ, 0x7610, R19 ;  /* 0x00007610ff137816 */ /* 0x000fc60000000013 */
[----:B------:R-:W-:Y:S01]  /*376d0*/  STL [R1+0x684], R16 ;  /* 0x0006841001007387 */ /* 0x000fe20000100800 */
[----:B0-----:R-:W-:Y:S02]  /*376e0*/  @!P1 IMAD.MOV.U32 R8, RZ, RZ, R13 ;  /* 0x000000ffff089224 */ /* 0x001fe400078e000d */
[----:B------:R-:W-:-:S05]  /*376f0*/  @!P1 IMAD.MOV.U32 R9, RZ, RZ, R17 ;  /* 0x000000ffff099224 */ /* 0x000fca00078e0011 */
[----:B------:R0:W2:Y:S01]  /*37700*/  @!P1 LDG.E.U8 R27, desc[UR18][R8.64] ;  /* 0x00000012081b9981 */ /* 0x0000a2000c1e1100 */
[----:B------:R-:W-:Y:S02]  /*37710*/  PRMT R4, RZ, 0x7610, R4 ;  /* 0x00007610ff047816 */ /* 0x000fe40000000004 */
[----:B---3--:R-:W-:-:S05]  /*37720*/  IADD3 R24, P4, PT, R5, R24, RZ ;  /* 0x0000001805187210 */ /* 0x008fca0007f9e0ff */
[----:B0-----:R-:W-:Y:S01]  /*37730*/  @!P1 IMAD.MOV.U32 R8, RZ, RZ, R24 ;  /* 0x000000ffff089224 */ /* 0x001fe200078e0018 */
[----:B----4-:R0:W-:Y:S01]  /*37740*/  STL [R1+0x3c], R12 ;  /* 0x00003c0c01007387 */ /* 0x0101e20000100800 */
[----:B--2---:R-:W-:-:S04]  /*37750*/  IMAD.X R26, R6, 0x1, R26, P4 ;  /* 0x00000001061a7824 */ /* 0x004fc800020e061a */
[----:B------:R-:W-:Y:S01]  /*37760*/  @!P1 IMAD.MOV.U32 R9, RZ, RZ, R26 ;  /* 0x000000ffff099224 */ /* 0x000fe200078e001a */
[----:B0-----:R-:W2:Y:S01]  /*37770*/  LDL.LU R12, [R1+0x6b4] ;  /* 0x0006b400010c7983 */ /* 0x001ea20000300800 */
[----:B------:R-:W-:-:S03]  /*37780*/  IADD3 R11, P3, PT, R5, R11, RZ ;  /* 0x0000000b050b7210 */ /* 0x000fc60007f7e0ff */
[----:B------:R-:W3:Y:S04]  /*37790*/  LDL.LU R10, [R1+0x6b8] ;  /* 0x0006b800010a7983 */ /* 0x000ee80000300800 */
[----:B------:R-:W4:Y:S01]  /*377a0*/  LDL.LU R23, [R1+0x6bc] ;  /* 0x0006bc0001177983 */ /* 0x000f220000300800 */
[----:B------:R-:W-:-:S03]  /*377b0*/  IMAD.X R18, R6, 0x1, R18, P3 ;  /* 0x0000000106127824 */ /* 0x000fc600018e0612 */
[----:B------:R-:W-:Y:S04]  /*377c0*/  STL [R1+0x690], R13 ;  /* 0x0006900d01007387 */ /* 0x000fe80000100800 */
[----:B------:R-:W4:Y:S04]  /*377d0*/  LDL.LU R16, [R1+0x6c0] ;  /* 0x0006c00001107983 */ /* 0x000f280000300800 */
[----:B------:R-:W-:Y:S04]  /*377e0*/  STL [R1+0x698], R24 ;  /* 0x0006981801007387 */ /* 0x000fe80000100800 */
[----:B------:R0:W4:Y:S04]  /*377f0*/  @!P1 LDG.E.U8 R19, desc[UR18][R8.64] ;  /* 0x0000001208139981 */ /* 0x000128000c1e1100 */
[----:B------:R1:W-:Y:S04]  /*37800*/  STL [R1+0x68c], R17 ;  /* 0x00068c1101007387 */ /* 0x0003e80000100800 */
[----:B------:R1:W-:Y:S01]  /*37810*/  STL [R1+0x6a0], R11 ;  /* 0x0006a00b01007387 */ /* 0x0003e20000100800 */
[----:B0-----:R-:W-:-:S02]  /*37820*/  @!P1 IMAD.MOV.U32 R8, RZ, RZ, R11 ;  /* 0x000000ffff089224 */ /* 0x001fc400078e000b */
[----:B------:R-:W-:Y:S01]  /*37830*/  @!P1 IMAD.MOV.U32 R9, RZ, RZ, R18 ;  /* 0x000000ffff099224 */ /* 0x000fe200078e0012 */
[----:B-1----:R-:W4:Y:S04]  /*37840*/  LDL.LU R17, [R1+0x6c4] ;  /* 0x0006c40001117983 */ /* 0x002f280000300800 */
[----:B------:R-:W-:Y:S04]  /*37850*/  STL [R1+0x694], R26 ;  /* 0x0006941a01007387 */ /* 0x000fe80000100800 */
[----:B------:R-:W4:Y:S04]  /*37860*/  LDL.LU R13, [R1+0x6c8] ;  /* 0x0006c800010d7983 */ /* 0x000f280000300800 */
[----:B------:R0:W4:Y:S04]  /*37870*/  @!P1 LDG.E.U8 R4, desc[UR18][R8.64] ;  /* 0x0000001208049981 */ /* 0x000128000c1e1100 */
[----:B------:R-:W-:Y:S04]  /*37880*/  STL [R1+0x40], R29 ;  /* 0x0000401d01007387 */ /* 0x000fe80000100800 */
[----:B------:R1:W-:Y:S04]  /*37890*/  STL [R1+0x69c], R18 ;  /* 0x00069c1201007387 */ /* 0x0003e80000100800 */
[----:B------:R-:W4:Y:S04]  /*378a0*/  LDL.LU R24, [R1+0x6cc] ;  /* 0x0006cc0001187983 */ /* 0x000f280000300800 */
[----:B------:R-:W4:Y:S01]  /*378b0*/  LDL.LU R11, [R1+0x6d0] ;  /* 0x0006d000010b7983 */ /* 0x000f220000300800 */
[----:B------:R-:W-:-:S02]  /*378c0*/  PRMT R25, RZ, 0x7610, R25 ;  /* 0x00007610ff197816 */ /* 0x000fc40000000019 */
[----:B------:R-:W-:Y:S02]  /*378d0*/  PRMT R21, RZ, 0x7610, R21 ;  /* 0x00007610ff157816 */ /* 0x000fe40000000015 */
[----:B---3--:R-:W-:-:S05]  /*378e0*/  IADD3 R10, P3, PT, R5, R10, RZ ;  /* 0x0000000a050a7210 */ /* 0x008fca0007f7e0ff */
[----:B------:R3:W-:Y:S01]  /*378f0*/  STL [R1+0x6b8], R10 ;  /* 0x0006b80a01007387 */ /* 0x0007e20000100800 */
[----:B--2---:R-:W-:-:S03]  /*37900*/  IMAD.X R12, R6, 0x1, R12, P3 ;  /* 0x00000001060c7824 */ /* 0x004fc600018e060c */
[----:B-1----:R-:W2:Y:S01]  /*37910*/  LDL.LU R18, [R1+0x6d4] ;  /* 0x0006d40001127983 */ /* 0x002ea20000300800 */
[----:B----4-:R-:W-:Y:S01]  /*37920*/  IADD3 R16, P4, PT, R5, R16, RZ ;  /* 0x0000001005107210 */ /* 0x010fe20007f9e0ff */
[----:B0-----:R-:W-:Y:S02]  /*37930*/  @!P1 IMAD.MOV.U32 R8, RZ, RZ, R10 ;  /* 0x000000ffff089224 */ /* 0x001fe400078e000a */
[----:B------:R-:W-:Y:S02]  /*37940*/  @!P1 IMAD.MOV.U32 R9, RZ, RZ, R12 ;  /* 0x000000ffff099224 */ /* 0x000fe400078e000c */
[----:B------:R-:W-:-:S03]  /*37950*/  IMAD.X R23, R6, 0x1, R23, P4 ;  /* 0x0000000106177824 */ /* 0x000fc600020e0617 */
[----:B------:R0:W4:Y:S01]  /*37960*/  @!P1 LDG.E.U8 R25, desc[UR18][R8.64] ;  /* 0x0000001208199981 */ /* 0x000122000c1e1100 */
[----:B------:R-:W-:-:S03]  /*37970*/  IADD3 R13, P3, PT, R5, R13, RZ ;  /* 0x0000000d050d7210 */ /* 0x000fc60007f7e0ff */
[----:B------:R-:W-:Y:S04]  /*37980*/  STL [R1+0x12d4], R4 ;  /* 0x0012d40401007387 */ /* 0x000fe80000100800 */
[----:B------:R-:W-:Y:S04]  /*37990*/  STL [R1+0x38], R28 ;  /* 0x0000381c01007387 */ /* 0x000fe80000100800 */
[----:B------:R-:W-:Y:S04]  /*379a0*/  STL [R1+0x6c0], R16 ;  /* 0x0006c01001007387 */ /* 0x000fe80000100800 */
[----:B------:R-:W-:Y:S04]  /*379b0*/  STL [R1+0x6b4], R12 ;  /* 0x0006b40c01007387 */ /* 0x000fe80000100800 */
[----:B------:R-:W-:Y:S04]  /*379c0*/  STL [R1+0x6c8], R13 ;  /* 0x0006c80d01007387 */ /* 0x000fe80000100800 */
[----:B---3--:R-:W3:Y:S01]  /*379d0*/  LDL.LU R10, [R1+0x6d8] ;  /* 0x0006d800010a7983 */ /* 0x008ee20000300800 */
[----:B0-----:R-:W-:-:S02]  /*379e0*/  @!P1 IMAD.MOV.U32 R8, RZ, RZ, R16 ;  /* 0x000000ffff089224 */ /* 0x001fc400078e0010 */
[----:B------:R-:W-:-:S05]  /*379f0*/  @!P1 IMAD.MOV.U32 R9, RZ, RZ, R23 ;  /* 0x000000ffff099224 */ /* 0x000fca00078e0017 */
[----:B------:R0:W4:Y:S01]  /*37a00*/  @!P1 LDG.E.U8 R21, desc[UR18][R8.64] ;  /* 0x0000001208159981 */ /* 0x000122000c1e1100 */
[C---:B------:R-:W-:Y:S01]  /*37a10*/  IMAD.X R17, R6.reuse, 0x1, R17, P3 ;  /* 0x0000000106117824 */ /* 0x040fe200018e0611 */
[----:B------:R-:W-:Y:S02]  /*37a20*/  PRMT R15, RZ, 0x7610, R15 ;  /* 0x00007610ff0f7816 */ /* 0x000fe4000000000f */
[----:B------:R-:W-:Y:S01]  /*37a30*/  IADD3 R11, P3, PT, R5, R11, RZ ;  /* 0x0000000b050b7210 */ /* 0x000fe20007f7e0ff */
[----:B------:R-:W-:Y:S01]  /*37a40*/  STL [R1+0x6bc], R23 ;  /* 0x0006bc1701007387 */ /* 0x000fe20000100800 */
[----:B0-----:R-:W-:Y:S02]  /*37a50*/  @!P1 IMAD.MOV.U32 R8, RZ, RZ, R13 ;  /* 0x000000ffff089224 */ /* 0x001fe400078e000d */
[----:B------:R-:W-:Y:S01]  /*37a60*/  @!P1 IMAD.MOV.U32 R9, RZ, RZ, R17 ;  /* 0x000000ffff099224 */ /* 0x000fe200078e0011 */
[----:B------:R0:W-:Y:S01]  /*37a70*/  STL [R1+0x30], R19 ;  /* 0x0000301301007387 */ /* 0x0001e20000100800 */
[----:B------:R-:W-:Y:S01]  /*37a80*/  IMAD.X R24, R6, 0x1, R24, P3 ;  /* 0x0000000106187824 */ /* 0x000fe200018e0618 */
[----:B------:R-:W-:-:S02]  /*37a90*/  PRMT R20, RZ, 0x7610, R20 ;  /* 0x00007610ff147816 */ /* 0x000fc40000000014 */
[----:B------:R1:W4:Y:S04]  /*37aa0*/  @!P1 LDG.E.U8 R15, desc[UR18][R8.64] ;  /* 0x00000012080f9981 */ /* 0x000328000c1e1100 */
[----:B0-----:R-:W4:Y:S04]  /*37ab0*/  LDL.LU R19, [R1+0x6dc] ;  /* 0x0006dc0001137983 */ /* 0x001f280000300800 */
[----:B------:R-:W4:Y:S01]  /*37ac0*/  LDL.LU R12, [R1+0x6e0] ;  /* 0x0006e000010c7983 */ /* 0x000f220000300800 */
[----:B-1----:R-:W-:Y:S02]  /*37ad0*/  @!P1 IMAD.MOV.U32 R8, RZ, RZ, R11 ;  /* 0x000000ffff089224 */ /* 0x002fe400078e000b */
[----:B------:R-:W-:Y:S01]  /*37ae0*/  @!P1 IMAD.MOV.U32 R9, RZ, RZ, R24 ;  /* 0x000000ffff099224 */ /* 0x000fe200078e0018 */
[----:B------:R-:W-:Y:S01]  /*37af0*/  STL [R1+0x34], R27 ;  /* 0x0000341b01007387 */ /* 0x000fe20000100800 */
[----:B------:R-:W-:-:S03]  /*37b00*/  PRMT R3, RZ, 0x7610, R3 ;  /* 0x00007610ff037816 */ /* 0x000fc60000000003 */
[----:B------:R-:W4:Y:S04]  /*37b10*/  LDL.LU R16, [R1+0x6f8] ;  /* 0x0006f80001107983 */ /* 0x000f280000300800 */
[----:B------:R0:W4:Y:S04]  /*37b20*/  @!P1 LDG.E.U8 R20, desc[UR18][R8.64] ;  /* 0x0000001208149981 */ /* 0x000128000c1e1100 */
[----:B------:R1:W-:Y:S04]  /*37b30*/  STL [R1+0x6c4], R17 ;  /* 0x0006c41101007387 */ /* 0x0003e80000100800 */
[----:B------:R-:W4:Y:S04]  /*37b40*/  LDL.LU R23, [R1+0x6f4] ;  /* 0x0006f40001177983 */ /* 0x000f280000300800 */
[----:B-1----:R-:W4:Y:S04]  /*37b50*/  LDL.LU R17, [R1+0x700] ;  /* 0x0007000001117983 */ /* 0x002f280000300800 */
[----:B------:R-:W-:Y:S04]  /*37b60*/  STL [R1+0x6d0], R11 ;  /* 0x0006d00b01007387 */ /* 0x000fe80000100800 */
[----:B------:R-:W4:Y:S01]  /*37b70*/  LDL.LU R13, [R1+0x708] ;  /* 0x00070800010d7983 */ /* 0x000f220000300800 */
[----:B---3--:R-:W-:-:S05]  /*37b80*/  IADD3 R10, P4, PT, R5, R10, RZ ;  /* 0x0000000a050a7210 */ /* 0x008fca0007f9e0ff */
[----:B--2---:R-:W-:Y:S02]  /*37b90*/  IMAD.X R18, R6, 0x1, R18, P4 ;  /* 0x0000000106127824 */ /* 0x004fe400020e0612 */
[----:B0-----:R-:W-:Y:S02]  /*37ba0*/  @!P1 IMAD.MOV.U32 R8, RZ, RZ, R10 ;  /* 0x000000ffff089224 */ /* 0x001fe400078e000a */
[----:B------:R-:W-:Y:S01]  /*37bb0*/  @!P1 IMAD.MOV.U32 R9, RZ, RZ, R18 ;  /* 0x000000ffff099224 */ /* 0x000fe200078e0012 */
[----:B----4-:R0:W-:Y:S04]  /*37bc0*/  STL [R1+0x24], R21 ;  /* 0x0000241501007387 */ /* 0x0101e80000100800 */
[----:B------:R1:W2:Y:S04]  /*37bd0*/  @!P1 LDG.E.U8 R3, desc[UR18][R8.64] ;  /* 0x0000001208039981 */ /* 0x0002a8000c1e1100 */
[----:B0-----:R-:W3:Y:S04]  /*37be0*/  LDL.LU R21, [R1+0x6fc] ;  /* 0x0006fc0001157983 */ /* 0x001ee80000300800 */
[----:B------:R0:W-:Y:S01]  /*37bf0*/  STL [R1+0x20], R15 ;  /* 0x0000200f01007387 */ /* 0x0001e20000100800 */
[----:B------:R-:W-:-:S02]  /*37c00*/  PRMT R0, RZ, 0x7610, R0 ;  /* 0x00007610ff007816 */ /* 0x000fc40000000000 */
[----:B------:R-:W-:Y:S01]  /*37c10*/  IADD3 R12, P3, PT, R5, R12, RZ ;  /* 0x0000000c050c7210 */ /* 0x000fe20007f7e0ff */
[----:B0-----:R-:W4:Y:S04]  /*37c20*/  LDL.LU R15, [R1+0x704] ;  /* 0x00070400010f7983 */ /* 0x001f280000300800 */
[----:B------:R-:W-:Y:S01]  /*37c30*/  STL [R1+0x6d8], R10 ;  /* 0x0006d80a01007387 */ /* 0x000fe20000100800 */
[----:B------:R-:W-:-:S03]  /*37c40*/  IMAD.X R19, R6, 0x1, R19, P3 ;  /* 0x0000000106137824 */ /* 0x000fc600018e0613 */
[----:B------:R-:W-:Y:S01]  /*37c50*/  STL [R1+0x6cc], R24 ;  /* 0x0006cc1801007387 */ /* 0x000fe20000100800 */
[----:B------:R-:W-:-:S03]  /*37c60*/  IADD3 R16, P3, PT, R5, R16, RZ ;  /* 0x0000001005107210 */ /* 0x000fc60007f7e0ff */
[----:B------:R-:W-:Y:S04]  /*37c70*/  STL [R1+0x6e0], R12 ;  /* 0x0006e00c01007387 */ /* 0x000fe80000100800 */
[----:B------:R-:W4:Y:S01]  /*37c80*/  LDL.LU R11, [R1+0x710] ;  /* 0x00071000010b7983 */ /* 0x000f220000300800 */
[----:B-1----:R-:W-:-:S03]  /*37c90*/  @!P1 IMAD.MOV.U32 R8, RZ, RZ, R12 ;  /* 0x000000ffff089224 */ /* 0x002fc600078e000c */
[----:B------:R-:W-:Y:S01]  /*37ca0*/  STL [R1+0x6d4], R18 ;  /* 0x0006d41201007387 */ /* 0x000fe20000100800 */
[----:B------:R-:W-:-:S03]  /*37cb0*/  @!P1 IMAD.MOV.U32 R9, RZ, RZ, R19 ;  /* 0x000000ffff099224 */ /* 0x000fc600078e0013 */
[----:B------:R-:W-:Y:S01]  /*37cc0*/  STL [R1+0x28], R25 ;  /* 0x0000281901007387 */ /* 0x000fe20000100800 */
[----:B------:R-:W-:-:S03]  /*37cd0*/  IMAD.X R23, R6, 0x1, R23, P3 ;  /* 0x0000000106177824 */ /* 0x000fc600018e0617 */
[----:B------:R0:W-:Y:S01]  /*37ce0*/  STL [R1+0x1c], R20 ;  /* 0x00001c1401007387 */ /* 0x0001e20000100800 */
[----:B------:R-:W-:Y:S02]  /*37cf0*/  IADD3 R17, P4, PT, R5, R17, RZ ;  /* 0x0000001105117210 */ /* 0x000fe40007f9e0ff */
[----:B------:R-:W-:Y:S01]  /*37d00*/  PRMT R22, RZ, 0x7610, R22 ;  /* 0x00007610ff167816 */ /* 0x000fe20000000016 */
[----:B------:R1:W4:Y:S04]  /*37d10*/  @!P1 LDG.E.U8 R0, desc[UR18][R8.64] ;  /* 0x0000001208009981 */ /* 0x000328000c1e1100 */
[----:B0-----:R-:W4:Y:S04]  /*37d20*/  LDL.LU R20, [R1+0x70c] ;  /* 0x00070c0001147983 */ /* 0x001f280000300800 */
[----:B------:R0:W-:Y:S04]  /*37d30*/  STL [R1+0x6dc], R19 ;  /* 0x0006dc1301007387 */ /* 0x0001e80000100800 */
[----:B------:R-:W4:Y:S01]  /*37d40*/  LDL.LU R18, [R1+0x718] ;  /* 0x0007180001127983 */ /* 0x000f220000300800 */
[----:B-1----:R-:W-:-:S02]  /*37d50*/  @!P1 IMAD.MOV.U32 R8, RZ, RZ, R16 ;  /* 0x000000ffff089224 */ /* 0x002fc400078e0010 */
[----:B------:R-:W-:Y:S01]  /*37d60*/  @!P1 IMAD.MOV.U32 R9, RZ, RZ, R23 ;  /* 0x000000ffff099224 */ /* 0x000fe200078e0017 */
[----:B------:R-:W4:Y:S01]  /*37d70*/  LDL.LU R10, [R1+0x720] ;  /* 0x00072000010a7983 */ /* 0x000f220000300800 */
[----:B------:R-:W-:-:S03]  /*37d80*/  PRMT R14, RZ, 0x7610, R14 ;  /* 0x00007610ff0e7816 */ /* 0x000fc6000000000e */
[----:B------:R1:W4:Y:S02]  /*37d90*/  @!P1 LDG.E.U8 R22, desc[UR18][R8.64] ;  /* 0x0000001208169981 */ /* 0x000324000c1e1100 */
[----:B-1----:R-:W-:Y:S02]  /*37da0*/  @!P1 IMAD.MOV.U32 R8, RZ, RZ, R17 ;  /* 0x000000ffff089224 */ /* 0x002fe400078e0011 */
[----:B--2---:R1:W-:Y:S04]  /*37db0*/  STL [R1+0x12d8], R3 ;  /* 0x0012d80301007387 */ /* 0x0043e80000100800 */
[----:B0-----:R-:W2:Y:S01]  /*37dc0*/  LDL.LU R19, [R1+0x714] ;  /* 0x0007140001137983 */ /* 0x001ea20000300800 */
[----:B---3--:R-:W-:Y:S01]  /*37dd0*/  IMAD.X R21, R6, 0x1, R21, P4 ;  /* 0x0000000106157824 */ /* 0x008fe200020e0615 */
[----:B------:R-:W-:-:S02]  /*37de0*/  IADD3 R13, P3, PT, R5, R13, RZ ;  /* 0x0000000d050d7210 */ /* 0x000fc40007f7e0ff */
[----:B------:R-:W3:Y:S01]  /*37df0*/  LDL.LU R12, [R1+0x71c] ;  /* 0x00071c00010c7983 */ /* 0x000ee20000300800 */
[----:B------:R-:W-:-:S05]  /*37e00*/  @!P1 IMAD.MOV.U32 R9, RZ, RZ, R21 ;  /* 0x000000ffff099224 */ /* 0x000fca00078e0015 */
[----:B------:R0:W3:Y:S01]  /*37e10*/  @!P1 LDG.E.U8 R14, desc[UR18][R8.64] ;  /* 0x00000012080e9981 */ /* 0x0000e2000c1e1100 */
[----:B-1----:R-:W-:Y:S01]  /*37e20*/  PRMT R3, RZ, 0x7610, R3 ;  /* 0x00007610ff037816 */ /* 0x002fe20000000003 */
[----:B----4-:R-:W-:Y:S02]  /*37e30*/  IMAD.X R15, R6, 0x1, R15, P3 ;  /* 0x00000001060f7824 */ /* 0x010fe400018e060f */
[----:B0-----:R-:W-:Y:S02]  /*37e40*/  @!P1 IMAD.MOV.U32 R8, RZ, RZ, R13 ;  /* 0x000000ffff089224 */ /* 0x001fe400078e000d */
[----:B------:R-:W-:Y:S01]  /*37e50*/  @!P1 IMAD.MOV.U32 R9, RZ, RZ, R15 ;  /* 0x000000ffff099224 */ /* 0x000fe200078e000f */
[----:B------:R-:W-:-:S04]  /*37e60*/  PRMT R4, RZ, 0x7610, R4 ;  /* 0x00007610ff047816 */ /* 0x000fc80000000004 */
[----:B------:R0:W4:Y:S01]  /*37e70*/  @!P1 LDG.E.U8 R3, desc[UR18][R8.64] ;  /* 0x0000001208039981 */ /* 0x000122000c1e1100 */
[----:B------:R-:W-:-:S03]  /*37e80*/  IADD3 R11, P3, PT, R5, R11, RZ ;  /* 0x0000000b050b7210 */ /* 0x000fc60007f7e0ff */
[----:B------:R1:W-:Y:S02]  /*37e90*/  STL [R1+0x6f8], R16 ;  /* 0x0006f81001007387 */ /* 0x0003e40000100800 */
[----:B0-----:R-:W-:Y:S01]  /*37ea0*/  @!P1 IMAD.MOV.U32 R8, RZ, RZ, R11 ;  /* 0x000000ffff089224 */ /* 0x001fe200078e000b */
[----:B------:R-:W-:Y:S01]  /*37eb0*/  PRMT R2, RZ, 0x7610, R2 ;  /* 0x00007610ff027816 */ /* 0x000fe20000000002 */
[----:B------:R-:W-:-:S04]  /*37ec0*/  IMAD.X R20, R6, 0x1, R20, P3 ;  /* 0x0000000106147824 */ /* 0x000fc800018e0614 */
[----:B------:R-:W-:Y:S01]  /*37ed0*/  @!P1 IMAD.MOV.U32 R9, RZ, RZ, R20 ;  /* 0x000000ffff099224 */ /* 0x000fe200078e0014 */
[----:B------:R-:W-:Y:S01]  /*37ee0*/  IADD3 R18, P4, PT, R5, R18, RZ ;  /* 0x0000001205127210 */ /* 0x000fe20007f9e0ff */
[----:B------:R-:W-:Y:S04]  /*37ef0*/  STL [R1+0x12dc], R0 ;  /* 0x0012dc0001007387 */ /* 0x000fe80000100800 */
[----:B------:R0:W4:Y:S04]  /*37f00*/  @!P1 LDG.E.U8 R4, desc[UR18][R8.64] ;  /* 0x0000001208049981 */ /* 0x000128000c1e1100 */
[----:B------:R-:W-:Y:S04]  /*37f10*/  STL [R1+0x700], R17 ;  /* 0x0007001101007387 */ /* 0x000fe80000100800 */
[----:B------:R-:W-:Y:S01]  /*37f20*/  STL [R1+0x6f4], R23 ;  /* 0x0006f41701007387 */ /* 0x000fe20000100800 */
[----:B0-----:R-:W-:-:S03]  /*37f30*/  @!P1 IMAD.MOV.U32 R8, RZ, RZ, R18 ;  /* 0x000000ffff089224 */ /* 0x001fc600078e0012 */
[----:B------:R-:W-:Y:S04]  /*37f40*/  STL [R1+0x708], R13 ;  /* 0x0007080d01007387 */ /* 0x000fe80000100800 */
[----:B-1----:R-:W4:Y:S04]  /*37f50*/  LDL.LU R16, [R1+0x738] ;  /* 0x0007380001107983 */ /* 0x002f280000300800 */
[----:B------:R-:W-:Y:S04]  /*37f60*/  STL [R1+0x6fc], R21 ;  /* 0x0006fc1501007387 */ /* 0x000fe80000100800 */
[----:B------:R-:W-:Y:S01]  /*37f70*/  STL [R1+0x704], R15 ;  /* 0x0007040f01007387 */ /* 0x000fe20000100800 */
[----:B--2---:R-:W-:-:S04]  /*37f80*/  IMAD.X R19, R6, 0x1, R19, P4 ;  /* 0x0000000106137824 */ /* 0x004fc800020e0613 */
[----:B------:R-:W-:-:S05]  /*37f90*/  @!P1 IMAD.MOV.U32 R9, RZ, RZ, R19 ;  /* 0x000000ffff099224 */ /* 0x000fca00078e0013 */
[----:B------:R0:W2:Y:S04]  /*37fa0*/  @!P1 LDG.E.U8 R2, desc[UR18][R8.64] ;  /* 0x0000001208029981 */ /* 0x0000a8000c1e1100 */
[----:B---3--:R1:W-:Y:S04]  /*37fb0*/  STL [R1+0xc], R14 ;  /* 0x00000c0e01007387 */ /* 0x0083e80000100800 */
[----:B-1----:R-:W3:Y:S04]  /*37fc0*/  LDL.LU R14, [R1+0x740] ;  /* 0x00074000010e7983 */ /* 0x002ee80000300800 */
[----:B------:R-:W3:Y:S04]  /*37fd0*/  LDL.LU R17, [R1+0x734] ;  /* 0x0007340001117983 */ /* 0x000ee80000300800 */
[----:B------:R-:W3:Y:S01]  /*37fe0*/  LDL.LU R15, [R1+0x73c] ;  /* 0x00073c00010f7983 */ /* 0x000ee20000300800 */
[----:B------:R-:W-:-:S03]  /*37ff0*/  IADD3 R10, P3, PT, R5, R10, RZ ;  /* 0x0000000a050a7210 */ /* 0x000fc60007f7e0ff */
[----:B------:R1:W-:Y:S04]  /*38000*/  STL [R1+0x710], R11 ;  /* 0x0007100b01007387 */ /* 0x0003e80000100800 */
[----:B------:R-:W3:Y:S04]  /*38010*/  LDL.LU R13, [R1+0x744] ;  /* 0x00074400010d7983 */ /* 0x000ee80000300800 */
[----:B------:R-:W3:Y:S04]  /*38020*/  LDL.LU R0, [R1+0x748] ;  /* 0x0007480001007983 */ /* 0x000ee80000300800 */
[----:B----4-:R4:W-:Y:S01]  /*38030*/  STL [R1+0x12e0], R3 ;  /* 0x0012e00301007387 */ /* 0x0109e20000100800 */
[----:B------:R-:W-:-:S03]  /*38040*/  IMAD.X R12, R6, 0x1, R12, P3 ;  /* 0x00000001060c7824 */ /* 0x000fc600018e060c */
[----:B------:R-:W-:Y:S04]  /*38050*/  STL [R1+0x718], R18 ;  /* 0x0007181201007387 */ /* 0x000fe80000100800 */
[----:B------:R-:W-:Y:S04]  /*38060*/  STL [R1+0x70c], R20 ;  /* 0x00070c1401007387 */ /* 0x000fe80000100800 */
[----:B------:R-:W-:Y:S04]  /*38070*/  STL [R1+0x720], R10 ;  /* 0x0007200a01007387 */ /* 0x000fe80000100800 */
[----:B-1----:R-:W3:Y:S04]  /*38080*/  LDL.LU R11, [R1+0x750] ;  /* 0x00075000010b7983 */ /* 0x002ee80000300800 */
[----:B------:R-:W-:Y:S04]  /*38090*/  STL [R1+0x714], R19 ;  /* 0x0007141301007387 */ /* 0x000fe80000100800 */
[----:B------:R-:W-:Y:S01]  /*380a0*/  STL [R1+0x12e4], R4 ;  /* 0x0012e40401007387 */ /* 0x000fe20000100800 */
[----:B------:R-:W-:-:S03]  /*380b0*/  PRMT R92, RZ, 0x7610, R92 ;  /* 0x00007610ff5c7816 */ /* 0x000fc6000000005c */
[----:B------:R-:W-:Y:S01]  /*380c0*/  STL [R1+0x10], R22 ;  /* 0x0000101601007387 */ /* 0x000fe20000100800 */
[----:B0-----:R-:W-:-:S03]  /*380d0*/  @!P1 IMAD.MOV.U32 R9, RZ, RZ, R12 ;  /* 0x000000ffff099224 */ /* 0x001fc600078e000c */
[----:B----4-:R-:W4:Y:S01]  /*380e0*/  LDL.LU R3, [R1+0x758] ;  /* 0x0007580001037983 */ /* 0x010f220000300800 */
[----:B------:R-:W-:-:S03]  /*380f0*/  @!P1 IMAD.MOV.U32 R8, RZ, RZ, R10 ;  /* 0x000000ffff089224 */ /* 0x000fc600078e000a */
[----:B------:R0:W-:Y:S01]  /*38100*/  STL [R1+0x71c], R12 ;  /* 0x00071c0c01007387 */ /* 0x0001e20000100800 */
[----:B------:R-:W-:-:S03]  /*38110*/  IADD3 R16, P3, PT, R5, R16, RZ ;  /* 0x0000001005107210 */ /* 0x000fc60007f7e0ff */
[----:B------:R1:W4:Y:S01]  /*38120*/  @!P1 LDG.E.U8 R92, desc[UR18][R8.64] ;  /* 0x00000012085c9981 */ /* 0x000322000c1e1100 */
[----:B------:R-:W-:Y:S02]  /*38130*/  PRMT R90, RZ, 0x7610, R90 ;  /* 0x00007610ff5a7816 */ /* 0x000fe4000000005a */
[----:B------:R-:W-:Y:S01]  /*38140*/  PRMT R88, RZ, 0x7610, R88 ;  /* 0x00007610ff587816 */ /* 0x000fe20000000058 */
[----:B-1----:R-:W-:Y:S01]  /*38150*/  @!P1 IMAD.MOV.U32 R8, RZ, RZ, R16 ;  /* 0x000000ffff089224 */ /* 0x002fe200078e0010 */
[----:B--2---:R1:W-:Y:S04]  /*38160*/  STL [R1+0x12e8], R2 ;  /* 0x0012e80201007387 */ /* 0x0043e80000100800 */
[----:B0-----:R-:W2:Y:S04]  /*38170*/  LDL.LU R12, [R1+0x74c] ;  /* 0x00074c00010c7983 */ /* 0x001ea80000300800 */
[----:B------:R-:W2:Y:S01]  /*38180*/  LDL.LU R10, [R1+0x754] ;  /* 0x00075400010a7983 */ /* 0x000ea20000300800 */
[----:B---3--:R-:W-:Y:S01]  /*38190*/  IADD3 R14, P4, PT, R5, R14, RZ ;  /* 0x0000000e050e7210 */ /* 0x008fe20007f9e0ff */
[----:B------:R-:W-:-:S04]  /*381a0*/  IMAD.X R17, R6, 0x1, R17, P3 ;  /* 0x0000000106117824 */ /* 0x000fc800018e0611 */
[----:B------:R-:W-:Y:S02]  /*381b0*/  @!P1 IMAD.MOV.U32 R9, RZ, RZ, R17 ;  /* 0x000000ffff099224 */ /* 0x000fe400078e0011 */
[----:B------:R-:W-:Y:S01]  /*381c0*/  IMAD.X R15, R6, 0x1, R15, P4 ;  /* 0x00000001060f7824 */ /* 0x000fe200020e060f */
[----:B------:R-:W-:Y:S04]  /*381d0*/  STL [R1+0x738], R16 ;  /* 0x0007381001007387 */ /* 0x000fe80000100800 */
[----:B------:R0:W3:Y:S04]  /*381e0*/  @!P1 LDG.E.U8 R90, desc[UR18][R8.64] ;  /* 0x00000012085a9981 */ /* 0x0000e8000c1e1100 */
[----:B------:R-:W3:Y:S04]  /*381f0*/  LDL.LU R4, [R1+0x75c] ;  /* 0x00075c0001047983 */ /* 0x000ee80000300800 */
[----:B-1----:R-:W3:Y:S01]  /*38200*/  LDL.LU R2, [R1+0x760] ;  /* 0x0007600001027983 */ /* 0x002ee20000300800 */
[----:B0-----:R-:W-:-:S02]  /*38210*/  @!P1 IMAD.MOV.U32 R8, RZ, RZ, R14 ;  /* 0x000000ffff089224 */ /* 0x001fc400078e000e */
[----:B------:R-:W-:-:S05]  /*38220*/  @!P1 IMAD.MOV.U32 R9, RZ, RZ, R15 ;  /* 0x000000ffff099224 */ /* 0x000fca00078e000f */
[----:B------:R0:W3:Y:S01]  /*38230*/  @!P1 LDG.E.U8 R88, desc[UR18][R8.64] ;  /* 0x0000001208589981 */ /* 0x0000e2000c1e1100 */
[----:B------:R-:W-:Y:S02]  /*38240*/  IADD3 R0, P3, PT, R5, R0, RZ ;  /* 0x0000000005007210 */ /* 0x000fe40007f7e0ff */
[----:B------:R-:W-:-:S03]  /*38250*/  PRMT R86, RZ, 0x7610, R86 ;  /* 0x00007610ff567816 */ /* 0x000fc60000000056 */
[----:B------:R-:W-:Y:S01]  /*38260*/  IMAD.X R13, R6, 0x1, R13, P3 ;  /* 0x00000001060d7824 */ /* 0x000fe200018e060d */
[----:B------:R-:W-:Y:S01]  /*38270*/  IADD3 R11, P3, PT, R5, R11, RZ ;  /* 0x0000000b050b7210 */ /* 0x000fe20007f7e0ff */
[----:B0-----:R-:W-:Y:S02]  /*38280*/  @!P1 IMAD.MOV.U32 R8, RZ, RZ, R0 ;  /* 0x000000ffff089224 */ /* 0x001fe400078e0000 */
[----:B------:R-:W-:Y:S01]  /*38290*/  @!P1 IMAD.MOV.U32 R9, RZ, RZ, R13 ;  /* 0x000000ffff099224 */ /* 0x000fe200078e000d */
[----:B------:R-:W-:-:S04]  /*382a0*/  PRMT R84, RZ, 0x7610, R84 ;  /* 0x00007610ff547816 */ /* 0x000fc80000000054 */
[----:B------:R0:W3:Y:S01]  /*382b0*/  @!P1 LDG.E.U8 R86, desc[UR18][R8.64] ;  /* 0x0000001208569981 */ /* 0x0000e2000c1e1100 */
[----:B----4-:R-:W-:Y:S01]  /*382c0*/  IADD3 R3, P4, PT, R5, R3, RZ ;  /* 0x0000000305037210 */ /* 0x010fe20007f9e0ff */
[----:B0-----:R-:W-:Y:S01]  /*382d0*/  @!P1 IMAD.MOV.U32 R8, RZ, RZ, R11 ;  /* 0x000000ffff089224 */ /* 0x001fe200078e000b */
[----:B------:R-:W-:Y:S01]  /*382e0*/  PRMT R82, RZ, 0x7610, R82 ;  /* 0x00007610ff527816 */ /* 0x000fe20000000052 */
[----:B------:R-:W-:Y:S04]  /*382f0*/  STL [R1+0x12ec], R92 ;  /* 0x0012ec5c01007387 */ /* 0x000fe80000100800 */
[----:B------:R-:W-:Y:S04]  /*38300*/  STL [R1+0x740], R14 ;  /* 0x0007400e01007387 */ /* 0x000fe80000100800 */
[----:B------:R0:W-:Y:S04]  /*38310*/  STL [R1+0x734], R17 ;  /* 0x0007341101007387 */ /* 0x0001e80000100800 */
[----:B------:R-:W-:Y:S04]  /*38320*/  STL [R1+0x748], R0 ;  /* 0x0007480001007387 */ /* 0x000fe80000100800 */
[----:B0-----:R-:W4:Y:S04]  /*38330*/  LDL.LU R17, [R1+0x778] ;  /* 0x0007780001117983 */ /* 0x001f280000300800 */
[----:B------:R0:W-:Y:S01]  /*38340*/  STL [R1+0x73c], R15 ;  /* 0x00073c0f01007387 */ /* 0x0001e20000100800 */
[----:B------:R-:W-:Y:S01]  /*38350*/  PRMT R80, RZ, 0x7610, R80 ;  /* 0x00007610ff507816 */ /* 0x000fe20000000050 */
[----:B--2---:R-:W-:-:S04]  /*38360*/  IMAD.X R12, R6, 0x1, R12, P3 ;  /* 0x00000001060c7824 */ /* 0x004fc800018e060c */
[----:B------:R-:W-:Y:S02]  /*38370*/  @!P1 IMAD.MOV.U32 R9, RZ, RZ, R12 ;  /* 0x000000ffff099224 */ /* 0x000fe400078e000c */
[----:B------:R-:W-:-:S03]  /*38380*/  IMAD.X R10, R6, 0x1, R10, P4 ;  /* 0x00000001060a7824 */ /* 0x000fc600020e060a */
[----:B------:R1:W2:Y:S02]  /*38390*/  @!P1 LDG.E.U8 R84, desc[UR18][R8.64] ;  /* 0x0000001208549981 */ /* 0x0002a4000c1e1100 */
[----:B-1----:R-:W-:Y:S02]  /*383a0*/  @!P1 IMAD.MOV.U32 R8, RZ, RZ, R3 ;  /* 0x000000ffff089224 */ /* 0x002fe400078e0003 */
[----:B------:R-:W-:Y:S01]  /*383b0*/  @!P1 IMAD.MOV.U32 R9, RZ, RZ, R10 ;  /* 0x000000ffff099224 */ /* 0x000fe200078e000a */
[----:B---3--:R-:W-:Y:S04]  /*383c0*/  STL [R1+0x12f0], R90 ;  /* 0x0012f05a01007387 */ /* 0x008fe80000100800 */
[----:B------:R1:W-:Y:S01]  /*383d0*/  STL [R1+0x744], R13 ;  /* 0x0007440d01007387 */ /* 0x0003e20000100800 */
[----:B------:R-:W-:-:S03]  /*383e0*/  IADD3 R2, P3, PT, R5, R2, RZ ;  /* 0x0000000205027210 */ /* 0x000fc60007f7e0ff */
[----:B------:R3:W2:Y:S02]  /*383f0*/  @!P1 LDG.E.U8 R82, desc[UR18][R8.64] ;  /* 0x0000001208529981 */ /* 0x0006a4000c1e1100 */
[----:B------:R-:W-:Y:S02]  /*38400*/  IMAD.X R4, R6, 0x1, R4, P3 ;  /* 0x0000000106047824 */ /* 0x000fe400018e0604 */
[----:B------:R-:W-:Y:S04]  /*38410*/  STL [R1+0x12f4], R88 ;  /* 0x0012f45801007387 */ /* 0x000fe80000100800 */
[----:B------:R-:W2:Y:S01]  /*38420*/  LDL.LU R19, [R1+0x774] ;  /* 0x0007740001137983 */ /* 0x000ea20000300800 */
[----:B---3--:R-:W-:-:S03]  /*38430*/  @!P1 IMAD.MOV.U32 R8, RZ, RZ, R2 ;  /* 0x000000ffff089224 */ /* 0x008fc600078e0002 */
[----:B0-----:R-:W3:Y:S01]  /*38440*/  LDL.LU R15, [R1+0x77c] ;  /* 0x00077c00010f7983 */ /* 0x001ee20000300800 */
[----:B------:R-:W-:-:S03]  /*38450*/  @!P1 IMAD.MOV.U32 R9, RZ, RZ, R4 ;  /* 0x000000ffff099224 */ /* 0x000fc600078e0004 */
[----:B------:R-:W-:Y:S04]  /*38460*/  STL [R1+0x750], R11 ;  /* 0x0007500b01007387 */ /* 0x000fe80000100800 */
[----:B-1----:R-:W3:Y:S04]  /*38470*/  LDL.LU R13, [R1+0x780] ;  /* 0x00078000010d7983 */ /* 0x002ee80000300800 */
[----:B------:R-:W3:Y:S04]  /*38480*/  LDL.LU R16, [R1+0x784] ;  /* 0x0007840001107983 */ /* 0x000ee80000300800 */
[----:B------:R-:W3:Y:S04]  /*38490*/  LDL.LU R0, [R1+0x788] ;  /* 0x0007880001007983 */ /* 0x000ee80000300800 */
[----:B------:R0:W3:Y:S04]  /*384a0*/  @!P1 LDG.E.U8 R80, desc[UR18][R8.64] ;  /* 0x0000001208509981 */ /* 0x0000e8000c1e1100 */
[----:B------:R-:W-:Y:S04]  /*384b0*/  STL [R1+0x12f8], R86 ;  /* 0x0012f85601007387 */ /* 0x000fe80000100800 */
[----:B------:R-:W-:Y:S04]  /*384c0*/  STL [R1+0x758], R3 ;  /* 0x0007580301007387 */ /* 0x000fe80000100800 */
[----:B------:R1:W-:Y:S04]  /*384d0*/  STL [R1+0x74c], R12 ;  /* 0x00074c0c01007387 */ /* 0x0003e80000100800 */
[----:B------:R-:W-:Y:S04]  /*384e0*/  STL [R1+0x760], R2 ;  /* 0x0007600201007387 */ /* 0x000fe80000100800 */
[----:B-1----:R-:W3:Y:S04]  /*384f0*/  LDL.LU R12, [R1+0x790] ;  /* 0x00079000010c7983 */ /* 0x002ee80000300800 */
[----:B------:R-:W-:Y:S01]  /*38500*/  STL [R1+0x754], R10 ;  /* 0x0007540a01007387 */ /* 0x000fe20000100800 */
[----:B----4-:R-:W-:-:S02]  /*38510*/  IADD3 R17, P3, PT, R5, R17, RZ ;  /* 0x0000001105117210 */ /* 0x010fc40007f7e0ff */
[----:B------:R-:W-:-:S03]  /*38520*/  PRMT R78, RZ, 0x7610, R78 ;  /* 0x00007610ff4e7816 */ /* 0x000fc6000000004e */
[----:B0-----:R-:W-:Y:S01]  /*38530*/  @!P1 IMAD.MOV.U32 R8, RZ, RZ, R17 ;  /* 0x000000ffff089224 */ /* 0x001fe200078e0011 */
[----:B--2---:R-:W-:Y:S04]  /*38540*/  STL [R1+0x12fc], R84 ;  /* 0x0012fc5401007387 */ /* 0x004fe80000100800 */
[----:B------:R-:W2:Y:S04]  /*38550*/  LDL.LU R18, [R1+0x78c] ;  /* 0x00078c0001127983 */ /* 0x000ea80000300800 */
[----:B------:R0:W-:Y:S04]  /*38560*/  STL [R1+0x75c], R4 ;  /* 0x00075c0401007387 */ /* 0x0001e80000100800 */
[----:B------:R-:W4:Y:S04]  /*38570*/  LDL.LU R11, [R1+0x798] ;  /* 0x00079800010b7983 */ /* 0x000f280000300800 */
[----:B------:R-:W4:Y:S04]  /*38580*/  LDL.LU R3, [R1+0x7a0] ;  /* 0x0007a00001037983 */ /* 0x000f280000300800 */
[----:B------:R-:W-:Y:S04]  /*38590*/  STL [R1+0x1300], R82 ;  /* 0x0013005201007387 */ /* 0x000fe80000100800 */
[----:B------:R-:W4:Y:S04]  /*385a0*/  LDL.LU R14, [R1+0x794] ;  /* 0x00079400010e7983 */ /* 0x000f280000300800 */
[----:B0-----:R-:W4:Y:S01]  /*385b0*/  LDL.LU R4, [R1+0x79c] ;  /* 0x00079c0001047983 */ /* 0x001f220000300800 */
[----:B------:R-:W-:-:S03]  /*385c0*/  IMAD.X R19, R6, 0x1, R19, P3 ;  /* 0x0000000106137824 */ /* 0x000fc600018e0613 */
[----:B------:R0:W-:Y:S04]  /*385d0*/  STL [R1+0x778], R17 ;  /* 0x0007781101007387 */ /* 0x0001e80000100800 */
[----:B------:R-:W4:Y:S01]  /*385e0*/  LDL.LU R2, [R1+0x7b8] ;  /* 0x0007b80001027983 */ /* 0x000f220000300800 */
[----:B------:R-:W-:-:S03]  /*385f0*/  @!P1 IMAD.MOV.U32 R9, RZ, RZ, R19 ;  /* 0x000000ffff099224 */ /* 0x000fc600078e0013 */
[----:B------:R-:W4:Y:S01]  /*38600*/  LDL.LU R10, [R1+0x7c0] ;  /* 0x0007c000010a7983 */ /* 0x000f220000300800 */
[----:B---3--:R-:W-:-:S03]  /*38610*/  IADD3 R13, P4, PT, R5, R13, RZ ;  /* 0x0000000d050d7210 */ /* 0x008fc60007f9e0ff */
[----:B------:R1:W3:Y:S02]  /*38620*/  @!P1 LDG.E.U8 R78, desc[UR18][R8.64] ;  /* 0x00000012084e9981 */ /* 0x0002e4000c1e1100 */
[C---:B------:R-:W-:Y:S01]  /*38630*/  IMAD.X R15, R6.reuse, 0x1, R15, P4 ;  /* 0x00000001060f7824 */ /* 0x040fe200020e060f */
[----:B------:R-:W-:Y:S01]  /*38640*/  IADD3 R0, P3, PT, R5, R0, RZ ;  /* 0x0000000005007210 */ /* 0x000fe20007f7e0ff */
[----:B------:R-:W-:Y:S04]  /*38650*/  STL [R1+0x1304], R80 ;  /* 0x0013045001007387 */ /* 0x000fe80000100800 */
[----:B------:R-:W-:Y:S01]  /*38660*/  IMAD.X R16, R6, 0x1, R16, P3 ;  /* 0x0000000106107824 */ /* 0x000fe200018e0610 */
[----:B------:R0:W-:Y:S04]  /*38670*/  STL [R1+0x780], R13 ;  /* 0x0007800d01007387 */ /* 0x0001e80000100800 */
[----:B------:R-:W-:Y:S01]  /*38680*/  STL [R1+0x774], R19 ;  /* 0x0007741301007387 */ /* 0x000fe20000100800 */
[----:B-1----:R-:W-:-:S03]  /*38690*/  @!P1 IMAD.MOV.U32 R8, RZ, RZ, R13 ;  /* 0x000000ffff089224 */ /* 0x002fc600078e000d */
[----:B------:R-:W-:Y:S04]  /*386a0*/  STL [R1+0x788], R0 ;  /* 0x0007880001007387 */ /* 0x000fe80000100800 */
[----:B------:R1:W-:Y:S04]  /*386b0*/  STL [R1+0x77c], R15 ;  /* 0x00077c0f01007387 */ /* 0x0003e80000100800 */
[----:B0-----:R-:W3:Y:S04]  /*386c0*/  LDL.LU R17, [R1+0x7b4] ;  /* 0x0007b40001117983 */ /* 0x001ee80000300800 */
[----:B------:R0:W-:Y:S04]  /*386d0*/  STL [R1+0x784], R16 ;  /* 0x0007841001007387 */ /* 0x0001e80000100800 */
[----:B------:R-:W3:Y:S01]  /*386e0*/  LDL.LU R13, [R1+0x7bc] ;  /* 0x0007bc00010d7983 */ /* 0x000ee20000300800 */
[----:B------:R-:W-:-:S03]  /*386f0*/  @!P1 IMAD.MOV.U32 R9, RZ, RZ, R15 ;  /* 0x000000ffff099224 */ /* 0x000fc600078e000f */
[----:B-1----:R-:W3:Y:S01]  /*38700*/  LDL.LU R15, [R1+0x7c8] ;  /* 0x0007c800010f7983 */ /* 0x002ee20000300800 */
[----:B------:R-:W-:Y:S02]  /*38710*/  PRMT R76, RZ, 0x7610, R76 ;  /* 0x00007610ff4c7816 */ /* 0x000fe4000000004c */
[----:B------:R-:W-:Y:S02]  /*38720*/  IADD3 R12, P3, PT, R5, R12, RZ ;  /* 0x0000000c050c7210 */ /* 0x000fe40007f7e0ff */
[----:B------:R-:W-:Y:S02]  /*38730*/  PRMT R74, RZ, 0x7610, R74 ;  /* 0x00007610ff4a7816 */ /* 0x000fe4000000004a */
[----:B------:R1:W3:Y:S01]  /*38740*/  @!P1 LDG.E.U8 R76, desc[UR18][R8.64] ;  /* 0x00000012084c9981 */ /* 0x0002e2000c1e1100 */
[----:B------:R-:W-:Y:S01]  /*38750*/  PRMT R72, RZ, 0x7610, R72 ;  /* 0x00007610ff487816 */ /* 0x000fe20000000048 */
[----:B-1----:R-:W-:Y:S02]  /*38760*/  @!P1 IMAD.MOV.U32 R8, RZ, RZ, R0 ;  /* 0x000000ffff089224 */ /* 0x002fe400078e0000 */
[----:B------:R-:W-:-:S02]  /*38770*/  @!P1 IMAD.MOV.U32 R9, RZ, RZ, R16 ;  /* 0x000000ffff099224 */ /* 0x000fc400078e0010 */
[----:B0-----:R-:W3:Y:S04]  /*38780*/  LDL.LU R16, [R1+0x7c4] ;  /* 0x0007c40001107983 */ /* 0x001ee80000300800 */
[----:B------:R0:W3:Y:S04]  /*38790*/  @!P1 LDG.E.U8 R74, desc[UR18][R8.64] ;  /* 0x00000012084a9981 */ /* 0x0000e8000c1e1100 */
[----:B------:R-:W3:Y:S01]  /*387a0*/  LDL.LU R0, [R1+0x7d0] ;  /* 0x0007d00001007983 */ /* 0x000ee20000300800 */
[----:B------:R-:W-:-:S03]  /*387b0*/  PRMT R70, RZ, 0x7610, R70 ;  /* 0x00007610ff467816 */ /* 0x000fc60000000046 */
[----:B------:R1:W-:Y:S01]  /*387c0*/  STL [R1+0x790], R12 ;  /* 0x0007900c01007387 */ /* 0x0003e20000100800 */
[----:B0-----:R-:W-:Y:S01]  /*387d0*/  @!P1 IMAD.MOV.U32 R8, RZ, RZ, R12 ;  /* 0x000000ffff089224 */ /* 0x001fe200078e000c */
[----:B------:R-:W-:Y:S02]  /*387e0*/  PRMT R68, RZ, 0x7610, R68 ;  /* 0x00007610ff447816 */ /* 0x000fe40000000044 */
[----:B------:R-:W-:Y:S01]  /*387f0*/  PRMT R66, RZ, 0x7610, R66 ;  /* 0x00007610ff427816 */ /* 0x000fe20000000042 */
[----:B--2---:R-:W-:-:S04]  /*38800*/  IMAD.X R18, R6, 0x1, R18, P3 ;  /* 0x0000000106127824 */ /* 0x004fc800018e0612 */
[----:B------:R-:W-:Y:S01]  /*38810*/  @!P1 IMAD.MOV.U32 R9, RZ, RZ, R18 ;  /* 0x000000ffff099224 */ /* 0x000fe200078e0012 */
[----:B----4-:R-:W-:-:S04]  /*38820*/  IADD3 R11, P4, PT, R5, R11, RZ ;  /* 0x0000000b050b7210 */ /* 0x010fc80007f9e0ff */
[----:B------:R0:W2:Y:S01]  /*38830*/  @!P1 LDG.E.U8 R72, desc[UR18][R8.64] ;  /* 0x0000001208489981 */ /* 0x0000a2000c1e1100 */
[----:B------:R-:W-:-:S03]  /*38840*/  IADD3 R3, P3, PT, R5, R3, RZ ;  /* 0x0000000305037210 */ /* 0x000fc60007f7e0ff */
[----:B------:R-:W-:Y:S04]  /*38850*/  STL [R1+0x798], R11 ;  /* 0x0007980b01007387 */ /* 0x000fe80000100800 */
[----:B------:R-:W-:Y:S01]  /*38860*/  STL [R1+0x78c], R18 ;  /* 0x00078c1201007387 */ /* 0x000fe20000100800 */
[----:B0-----:R-:W-:-:S03]  /*38870*/  @!P1 IMAD.MOV.U32 R8, RZ, RZ, R11 ;  /* 0x000000ffff089224 */ /* 0x001fc600078e000b */
[----:B------:R-:W-:Y:S01]  /*38880*/  STL [R1+0x7a0], R3 ;  /* 0x0007a00301007387 */ /* 0x000fe20000100800 */
[----:B------:R-:W-:-:S03]  /*38890*/  IMAD.X R14, R6, 0x1, R14, P4 ;  /* 0x00000001060e7824 */ /* 0x000fc600020e060e */
[----:B-1----:R-:W4:Y:S01]  /*388a0*/  LDL.LU R12, [R1+0x7cc] ;  /* 0x0007cc00010c7983 */ /* 0x002f220000300800 */
[----:B------:R-:W-:-:S03]  /*388b0*/  @!P1 IMAD.MOV.U32 R9, RZ, RZ, R14 ;  /* 0x000000ffff099224 */ /* 0x000fc600078e000e */
[----:B------:R0:W-:Y:S01]  /*388c0*/  STL [R1+0x794], R14 ;  /* 0x0007940e01007387 */ /* 0x0001e20000100800 */
[----:B------:R-:W-:-:S03]  /*388d0*/  IMAD.X R4, R6, 0x1, R4, P3 ;  /* 0x0000000106047824 */ /* 0x000fc600018e0604 */
[----:B------:R1:W2:Y:S01]  /*388e0*/  @!P1 LDG.E.U8 R70, desc[UR18][R8.64] ;  /* 0x0000001208469981 */ /* 0x0002a2000c1e1100 */
[----:B------:R-:W-:-:S03]  /*388f0*/  IADD3 R2, P4, PT, R5, R2, RZ ;  /* 0x0000000205027210 */ /* 0x000fc60007f9e0ff */
[----:B0-----:R-:W2:Y:S04]  /*38900*/  LDL.LU R14, [R1+0x7d4] ;  /* 0x0007d400010e7983 */ /* 0x001ea80000300800 */
[----:B------:R-:W2:Y:S01]  /*38910*/  LDL.LU R11, [R1+0x7d8] ;  /* 0x0007d800010b7983 */ /* 0x000ea20000300800 */
[----:B-1----:R-:W-:Y:S01]  /*38920*/  @!P1 IMAD.MOV.U32 R9, RZ, RZ, R4 ;  /* 0x000000ffff099224 */ /* 0x002fe200078e0004 */
[----:B------:R-:W-:Y:S02]  /*38930*/  IADD3 R10, P3, PT, R5, R10, RZ ;  /* 0x0000000a050a7210 */ /* 0x000fe40007f7e0ff */
[----:B------:R0:W-:Y:S01]  /*38940*/  STL [R1+0x79c], R4 ;  /* 0x00079c0401007387 */ /* 0x0001e20000100800 */
[----:B------:R-:W-:-:S05]  /*38950*/  @!P1 IMAD.MOV.U32 R8, RZ, RZ, R3 ;  /* 0x000000ffff089224 */ /* 0x000fca00078e0003 */
[----:B------:R1:W2:Y:S04]  /*38960*/  @!P1 LDG.E.U8 R68, desc[UR18][R8.64] ;  /* 0x0000001208449981 */ /* 0x0002a8000c1e1100 */
[----:B0-----:R-:W2:Y:S04]  /*38970*/  LDL.LU R4, [R1+0x7dc] ;  /* 0x0007dc0001047983 */ /* 0x001ea80000300800 */
[----:B------:R0:W-:Y:S04]  /*38980*/  STL [R1+0x7b8], R2 ;  /* 0x0007b80201007387 */ /* 0x0001e80000100800 */
[----:B------:R-:W2:Y:S01]  /*38990*/  LDL.LU R3, [R1+0x7e0] ;  /* 0x0007e00001037983 */ /* 0x000ea20000300800 */
[----:B-1----:R-:W-:-:S03]  /*389a0*/  @!P1 IMAD.MOV.U32 R8, RZ, RZ, R2 ;  /* 0x000000ffff089224 */ /* 0x002fc600078e0002 */
[----:B------:R1:W-:Y:S01]  /*389b0*/  STL [R1+0x7c0], R10 ;  /* 0x0007c00a01007387 */ /* 0x0003e20000100800 */
[----:B---3--:R-:W-:-:S04]  /*389c0*/  IMAD.X R17, R6, 0x1, R17, P4 ;  /* 0x0000000106117824 */ /* 0x008fc800020e0611 */
[----:B------:R-:W-:Y:S02]  /*389d0*/  @!P1 IMAD.MOV.U32 R9, RZ, RZ, R17 ;  /* 0x000000ffff099224 */ /* 0x000fe400078e0011 */
[----:B------:R-:W-:Y:S01]  /*389e0*/  IMAD.X R13, R6, 0x1, R13, P3 ;  /* 0x00000001060d7824 */ /* 0x000fe200018e060d */
[----:B------:R-:W-:Y:S01]  /*389f0*/  STL [R1+0x7b4], R17 ;  /* 0x0007b41101007387 */ /* 0x000fe20000100800 */
[----:B------:R-:W-:-:S03]  /*38a00*/  IADD3 R15, P3, PT, R5, R15, RZ ;  /* 0x0000000f050f7210 */ /* 0x000fc60007f7e0ff */
[----:B------:R3:W-:Y:S04]  /*38a10*/  STL [R1+0x7bc], R13 ;  /* 0x0007bc0d01007387 */ /* 0x0007e80000100800 */
[----:B0-----:R-:W2:Y:S04]  /*38a20*/  LDL.LU R2, [R1+0x7f8] ;  /* 0x0007f80001027983 */ /* 0x001ea80000300800 */
[----:B------:R0:W2:Y:S04]  /*38a30*/  @!P1 LDG.E.U8 R66, desc[UR18][R8.64] ;  /* 0x0000001208429981 */ /* 0x0000a8000c1e1100 */
[----:B------:R3:W-:Y:S01]  /*38a40*/  STL [R1+0x7c8], R15 ;  /* 0x0007c80f01007387 */ /* 0x0007e20000100800 */
[----:B0-----:R-:W-:-:S03]  /*38a50*/  @!P1 IMAD.MOV.U32 R8, RZ, RZ, R10 ;  /* 0x000000ffff089224 */ /* 0x001fc600078e000a */
[----:B-1----:R-:W2:Y:S01]  /*38a60*/  LDL.LU R10, [R1+0x7f4] ;  /* 0x0007f400010a7983 */ /* 0x002ea20000300800 */
[----:B------:R-:W-:Y:S01]  /*38a70*/  PRMT R64, RZ, 0x7610, R64 ;  /* 0x00007610ff407816 */ /* 0x000fe20000000040 */
[----:B------:R-:W-:Y:S02]  /*38a80*/  @!P1 IMAD.MOV.U32 R9, RZ, RZ, R13 ;  /* 0x000000ffff099224 */ /* 0x000fe400078e000d */
[----:B------:R-:W-:Y:S01]  /*38a90*/  IMAD.X R16, R6, 0x1, R16, P3 ;  /* 0x0000000106107824 */ /* 0x000fe200018e0610 */
[----:B------:R-:W-:Y:S01]  /*38aa0*/  PRMT R62, RZ, 0x7610, R62 ;  /* 0x00007610ff3e7816 */ /* 0x000fe2000000003e */
[----:B---3--:R-:W3:Y:S01]  /*38ab0*/  LDL.LU R13, [R1+0x800] ;  /* 0x00080000010d7983 */ /* 0x008ee20000300800 */
[----:B------:R-:W-:-:S03]  /*38ac0*/  IADD3 R0, P3, PT, R5, R0, RZ ;  /* 0x0000000005007210 */ /* 0x000fc60007f7e0ff */
[----:B------:R0:W3:Y:S01]  /*38ad0*/  @!P1 LDG.E.U8 R64, desc[UR18][R8.64] ;  /* 0x0000001208409981 */ /* 0x0000e2000c1e1100 */
[----:B------:R-:W-:-:S03]  /*38ae0*/  PRMT R60, RZ, 0x7610, R60 ;  /* 0x00007610ff3c7816 */ /* 0x000fc6000000003c */
[----:B------:R-:W-:Y:S01]  /*38af0*/  STL [R1+0x7c4], R16 ;  /* 0x0007c41001007387 */ /* 0x000fe20000100800 */
[----:B0-----:R-:W-:Y:S02]  /*38b00*/  @!P1 IMAD.MOV.U32 R8, RZ, RZ, R15 ;  /* 0x000000ffff089224 */ /* 0x001fe400078e000f */
[----:B------:R-:W-:Y:S01]  /*38b10*/  @!P1 IMAD.MOV.U32 R9, RZ, RZ, R16 ;  /* 0x000000ffff099224 */ /* 0x000fe200078e0010 */
[----:B------:R-:W3:Y:S04]  /*38b20*/  LDL.LU R15, [R1+0x7fc] ;  /* 0x0007fc00010f7983 */ /* 0x000ee80000300800 */
[----:B------:R0:W3:Y:S04]  /*38b30*/  @!P1 LDG.E.U8 R62, desc[UR18][R8.64] ;  /* 0x00000012083e9981 */ /* 0x0000e8000c1e1100 */
[----:B------:R-:W-:Y:S01]  /*38b40*/  STL [R1+0x7d0], R0 ;  /* 0x0007d00001007387 */ /* 0x000fe20000100800 */
[----:B------:R-:W-:Y:S01]  /*38b50*/  PRMT R58, RZ, 0x7610, R58 ;  /* 0x00007610ff3a7816 */ /* 0x000fe2000000003a */
[----:B0-----:R-:W-:Y:S01]  /*38b60*/  @!P1 IMAD.MOV.U32 R8, RZ, RZ, R0 ;  /* 0x000000ffff089224 */ /* 0x001fe200078e0000 */
[----:B------:R-:W-:Y:S01]  /*38b70*/  PRMT R56, RZ, 0x7610, R56 ;  /* 0x00007610ff387816 */ /* 0x000fe20000000038 */
[----:B----4-:R-:W-:-:S04]  /*38b80*/  IMAD.X R12, R6, 0x1, R12, P3 ;  /* 0x00000001060c7824 */ /* 0x010fc800018e060c */
[----:B------:R-:W-:Y:S01]  /*38b90*/  @!P1 IMAD.MOV.U32 R9, RZ, RZ, R12 ;  /* 0x000000ffff099224 */ /* 0x000fe200078e000c */
[----:B------:R0:W-:Y:S04]  /*38ba0*/  STL [R1+0x7cc], R12 ;  /* 0x0007cc0c01007387 */ /* 0x0001e80000100800 */
[----:B------:R1:W4:Y:S04]  /*38bb0*/  @!P1 LDG.E.U8 R60, desc[UR18][R8.64] ;  /* 0x00000012083c9981 */ /* 0x000328000c1e1100 */
        /* <DEDUP_REMOVED lines=8> */
[----:B------:R1:W4:Y:S04]  /*38c40*/  @!P1 LDG.E.U8 R58, desc[UR18][R8.64] ;  /* 0x00000012083a9981 */ /* 0x000328000c1e1100 */
[----:B0-----:R-:W4:Y:S01]  /*38c50*/  LDL.LU R14, [R1+0x80c] ;  /* 0x00080c00010e7983 */ /* 0x001f220000300800 */
[----:B------:R-:W-:-:S03]  /*38c60*/  IADD3 R3, P3, PT, R5, R3, RZ ;  /* 0x0000000305037210 */ /* 0x000fc60007f7e0ff */
[----:B------:R-:W4:Y:S02]  /*38c70*/  LDL.LU R11, [R1+0x810] ;  /* 0x00081000010b7983 */ /* 0x000f240000300800 */
[----:B------:R-:W-:Y:S02]  /*38c80*/  IMAD.X R4, R6, 0x1, R4, P3 ;  /* 0x0000000106047824 */ /* 0x000fe400018e0604 */
[----:B------:R-:W-:Y:S01]  /*38c90*/  STL [R1+0x7e0], R3 ;  /* 0x0007e00301007387 */ /* 0x000fe20000100800 */
[----:B-1----:R-:W-:Y:S02]  /*38ca0*/  @!P1 IMAD.MOV.U32 R8, RZ, RZ, R3 ;  /* 0x000000ffff089224 */ /* 0x002fe400078e0003 */
[----:B------:R-:W-:Y:S01]  /*38cb0*/  @!P1 IMAD.MOV.U32 R9, RZ, RZ, R4 ;  /* 0x000000ffff099224 */ /* 0x000fe200078e0004 */
[----:B------:R0:W-:Y:S04]  /*38cc0*/  STL [R1+0x7dc], R4 ;  /* 0x0007dc0401007387 */ /* 0x0001e80000100800 */
[----:B------:R1:W4:Y:S04]  /*38cd0*/  @!P1 LDG.E.U8 R56, desc[UR18][R8.64] ;  /* 0x0000001208389981 */ /* 0x000328000c1e1100 */
[----:B0-----:R-:W4:Y:S04]  /*38ce0*/  LDL.LU R4, [R1+0x814] ;  /* 0x0008140001047983 */ /* 0x001f280000300800 */
[----:B------:R-:W4:Y:S01]  /*38cf0*/  LDL.LU R3, [R1+0x818] ;  /* 0x0008180001037983 */ /* 0x000f220000300800 */
[----:B------:R-:W-:-:S05]  /*38d00*/  IADD3 R2, P3, PT, R5, R2, RZ ;  /* 0x0000000205027210 */ /* 0x000fca0007f7e0ff */
[----:B------:R-:W-:Y:S01]  /*38d10*/  STL [R1+0x7f8], R2 ;  /* 0x0007f80201007387 */ /* 0x000fe20000100800 */
[----:B-1----:R-:W-:Y:S02]  /*38d20*/  @!P1 IMAD.MOV.U32 R8, RZ, RZ, R2 ;  /* 0x000000ffff089224 */ /* 0x002fe400078e0002 */
[----:B------:R-:W-:-:S04]  /*38d30*/  IMAD.X R10, R6, 0x1, R10, P3 ;  /* 0x00000001060a7824 */ /* 0x000fc800018e060a */
[----:B------:R-:W-:Y:S01]  /*38d40*/  @!P1 IMAD.MOV.U32 R9, RZ, RZ, R10 ;  /* 0x000000ffff099224 */ /* 0x000fe200078e000a */
[----:B------:R0:W-:Y:S04]  /*38d50*/  STL [R1+0x7f4], R10 ;  /* 0x0007f40a01007387 */ /* 0x0001e80000100800 */
[----:B0-----:R-:W4:Y:S04]  /*38d60*/  LDL.LU R10, [R1+0x81c] ;  /* 0x00081c00010a7983 */ /* 0x001f280000300800 */
[----:B------:R-:W4:Y:S01]  /*38d70*/  LDL.LU R2, [R1+0x820] ;  /* 0x0008200001027983 */ /* 0x000f220000300800 */
[----:B---3--:R-:W-:-:S02]  /*38d80*/  IADD3 R13, P3, PT, R5, R13, RZ ;  /* 0x0000000d050d7210 */ /* 0x008fc40007f7e0ff */
[----:B------:R-:W-:-:S03]  /*38d90*/  PRMT R54, RZ, 0x7610, R54 ;  /* 0x00007610ff367816 */ /* 0x000fc60000000036 */
[----:B------:R-:W-:Y:S01]  /*38da0*/  IMAD.X R15, R6, 0x1, R15, P3 ;  /* 0x00000001060f7824 */ /* 0x000fe200018e060f */
[----:B------:R-:W-:Y:S01]  /*38db0*/  PRMT R52, RZ, 0x7610, R52 ;  /* 0x00007610ff347816 */ /* 0x000fe20000000034 */
[----:B------:R0:W-:Y:S04]  /*38dc0*/  STL [R1+0x800], R13 ;  /* 0x0008000d01007387 */ /* 0x0001e80000100800 */
[----:B------:R1:W3:Y:S04]  /*38dd0*/  @!P1 LDG.E.U8 R54, desc[UR18][R8.64] ;  /* 0x0000001208369981 */ /* 0x0002e8000c1e1100 */
[----:B------:R-:W-:Y:S04]  /*38de0*/  STL [R1+0x7fc], R15 ;  /* 0x0007fc0f01007387 */ /* 0x000fe80000100800 */
[----:B------:R-:W3:Y:S01]  /*38df0*/  LDL.LU R16, [R1+0x834] ;  /* 0x0008340001107983 */ /* 0x000ee20000300800 */
[----:B-1----:R-:W-:-:S02]  /*38e00*/  @!P1 IMAD.MOV.U32 R8, RZ, RZ, R13 ;  /* 0x000000ffff089224 */ /* 0x002fc400078e000d */
[----:B------:R-:W-:Y:S01]  /*38e10*/  @!P1 IMAD.MOV.U32 R9, RZ, RZ, R15 ;  /* 0x000000ffff099224 */ /* 0x000fe200078e000f */
[----:B0-----:R-:W3:Y:S01]  /*38e20*/  LDL.LU R13, [R1+0x838] ;  /* 0x00083800010d7983 */ /* 0x001ee20000300800 */
[----:B------:R-:W-:-:S03]  /*38e30*/  PRMT R50, RZ, 0x7610, R50 ;  /* 0x00007610ff327816 */ /* 0x000fc60000000032 */
[----:B------:R0:W3:Y:S01]  /*38e40*/  @!P1 LDG.E.U8 R52, desc[UR18][R8.64] ;  /* 0x0000001208349981 */ /* 0x0000e2000c1e1100 */
[----:B------:R-:W-:Y:S02]  /*38e50*/  PRMT R48, RZ, 0x7610, R48 ;  /* 0x00007610ff307816 */ /* 0x000fe40000000030 */
        /* <DEDUP_REMOVED lines=8> */
[----:B------:R-:W-:-:S03]  /*38ee0*/  IADD3 R11, P3, PT, R5, R11, RZ ;  /* 0x0000000b050b7210 */ /* 0x000fc60007f7e0ff */
[----:B------:R-:W2:Y:S02]  /*38ef0*/  LDL.LU R0, [R1+0x840] ;  /* 0x0008400001007983 */ /* 0x000ea40000300800 */
[----:B------:R-:W-:Y:S02]  /*38f00*/  IMAD.X R14, R6, 0x1, R14, P3 ;  /* 0x00000001060e7824 */ /* 0x000fe400018e060e */
[----:B------:R-:W-:Y:S01]  /*38f10*/  STL [R1+0x810], R11 ;  /* 0x0008100b01007387 */ /* 0x000fe20000100800 */
[----:B-1----:R-:W-:Y:S02]  /*38f20*/  @!P1 IMAD.MOV.U32 R8, RZ, RZ, R11 ;  /* 0x000000ffff089224 */ /* 0x002fe400078e000b */
[----:B------:R-:W-:Y:S01]  /*38f30*/  @!P1 IMAD.MOV.U32 R9, RZ, RZ, R14 ;  /* 0x000000ffff099224 */ /* 0x000fe200078e000e */
[----:B------:R0:W-:Y:S04]  /*38f40*/  STL [R1+0x80c], R14 ;  /* 0x00080c0e01007387 */ /* 0x0001e80000100800 */
[----:B------:R-:W4:Y:S04]  /*38f50*/  LDL.LU R15, [R1+0x844] ;  /* 0x00084400010f7983 */ /* 0x000f280000300800 */
[----:B------:R1:W4:Y:S01]  /*38f60*/  @!P1 LDG.E.U8 R48, desc[UR18][R8.64] ;  /* 0x0000001208309981 */ /* 0x000322000c1e1100 */
[----:B------:R-:W-:-:S03]  /*38f70*/  IADD3 R3, P3, PT, R5, R3, RZ ;  /* 0x0000000305037210 */ /* 0x000fc60007f7e0ff */
[----:B0-----:R-:W4:Y:S02]  /*38f80*/  LDL.LU R14, [R1+0x848] ;  /* 0x00084800010e7983 */ /* 0x001f240000300800 */
[----:B------:R-:W-:Y:S02]  /*38f90*/  IMAD.X R4, R6, 0x1, R4, P3 ;  /* 0x0000000106047824 */ /* 0x000fe400018e0604 */
[----:B------:R-:W-:Y:S01]  /*38fa0*/  STL [R1+0x818], R3 ;  /* 0x0008180301007387 */ /* 0x000fe20000100800 */
[----:B-1----:R-:W-:Y:S02]  /*38fb0*/  @!P1 IMAD.MOV.U32 R8, RZ, RZ, R3 ;  /* 0x000000ffff089224 */ /* 0x002fe400078e0003 */
[----:B------:R-:W-:Y:S01]  /*38fc0*/  @!P1 IMAD.MOV.U32 R9, RZ, RZ, R4 ;  /* 0x000000ffff099224 */ /* 0x000fe200078e0004 */
[----:B------:R0:W-:Y:S04]  /*38fd0*/  STL [R1+0x814], R4 ;  /* 0x0008140401007387 */ /* 0x0001e80000100800 */
[----:B0-----:R-:W4:Y:S04]  /*38fe0*/  LDL.LU R4, [R1+0x84c] ;  /* 0x00084c0001047983 */ /* 0x001f280000300800 */
[----:B------:R-:W4:Y:S01]  /*38ff0*/  LDL.LU R3, [R1+0x850] ;  /* 0x0008500001037983 */ /* 0x000f220000300800 */
[----:B------:R-:W-:-:S05]  /*39000*/  IADD3 R2, P3, PT, R5, R2, RZ ;  /* 0x0000000205027210 */ /* 0x000fca0007f7e0ff */
[----:B------:R-:W-:Y:S01]  /*39010*/  IMAD.X R10, R6, 0x1, R10, P3 ;  /* 0x00000001060a7824 */ /* 0x000fe200018e060a */
[----:B------:R-:W-:Y:S03]  /*39020*/  STL [R1+0x820], R2 ;  /* 0x0008200201007387 */ /* 0x000fe60000100800 */
[----:B------:R-:W-:Y:S01]  /*39030*/  @!P1 IMAD.MOV.U32 R11, RZ, RZ, R10 ;  /* 0x000000ffff0b9224 */ /* 0x000fe200078e000a */
[----:B------:R0:W-:Y:S04]  /*39040*/  STL [R1+0x81c], R10 ;  /* 0x00081c0a01007387 */ /* 0x0001e80000100800 */
[----:B------:R-:W4:Y:S01]  /*39050*/  LDL.LU R20, [R1+0x854] ;  /* 0x0008540001147983 */ /* 0x000f220000300800 */
[----:B0-----:R-:W-:-:S03]  /*39060*/  @!P1 IMAD.MOV.U32 R10, RZ, RZ, R2 ;  /* 0x000000ffff0a9224 */ /* 0x001fc600078e0002 */
[----:B------:R-:W4:Y:S01]  /*39070*/  LDL.LU R2, [R1+0x858] ;  /* 0x0008580001027983 */ /* 0x000f220000300800 */
[----:B------:R-:W-:Y:S02]  /*39080*/  PRMT R7, RZ, 0x7610, R7 ;  /* 0x00007610ff077816 */ /* 0x000fe40000000007 */
[----:B---3--:R-:W-:-:S04]  /*39090*/  IADD3 R13, P3, PT, R5, R13, RZ ;  /* 0x0000000d050d7210 */ /* 0x008fc80007f7e0ff */
[----:B------:R0:W3:Y:S01]  /*390a0*/  @!P1 LDG.E.U8 R7, desc[UR18][R8.64] ;  /* 0x0000001208079981 */ /* 0x0000e2000c1e1100 */
[----:B------:R-:W-:-:S03]  /*390b0*/  IMAD.X R16, R6, 0x1, R16, P3 ;  /* 0x0000000106107824 */ /* 0x000fc600018e0610 */
[----:B------:R-:W-:Y:S01]  /*390c0*/  STL [R1+0x838], R13 ;  /* 0x0008380d01007387 */ /* 0x000fe20000100800 */
[----:B0-----:R-:W-:-:S03]  /*390d0*/  PRMT R8, RZ, 0x7610, R8 ;  /* 0x00007610ff087816 */ /* 0x001fc60000000008 */
[----:B------:R0:W-:Y:S01]  /*390e0*/  STL [R1+0x834], R16 ;  /* 0x0008341001007387 */ /* 0x0001e20000100800 */
[----:B------:R-:W-:-:S03]  /*390f0*/  PRMT R9, RZ, 0x7610, R9 ;  /* 0x00007610ff097816 */ /* 0x000fc60000000009 */
[----:B------:R-:W3:Y:S04]  /*39100*/  LDL.LU R17, [R1+0x85c] ;  /* 0x00085c0001117983 */ /* 0x000ee80000300800 */
[----:B------:R1:W3:Y:S02]  /*39110*/  @!P1 LDG.E.U8 R8, desc[UR18][R10.64] ;  /* 0x000000120a089981 */ /* 0x0002e4000c1e1100 */
[----:B-1----:R-:W-:Y:S02]  /*39120*/  @!P1 IMAD.MOV.U32 R11, RZ, RZ, R16 ;  /* 0x000000ffff0b9224 */ /* 0x002fe400078e0010 */
[----:B------:R-:W-:Y:S01]  /*39130*/  @!P1 IMAD.MOV.U32 R10, RZ, RZ, R13 ;  /* 0x000000ffff0a9224 */ /* 0x000fe200078e000d */
[----:B0-----:R-:W3:Y:S04]  /*39140*/  LDL.LU R16, [R1+0x860] ;  /* 0x0008600001107983 */ /* 0x001ee80000300800 */
[----:B------:R0:W3:Y:S02]  /*39150*/  @!P1 LDG.E.U8 R9, desc[UR18][R10.64] ;  /* 0x000000120a099981 */ /* 0x0000e4000c1e1100 */
[----:B0-----:R-:W-:-:S02]  /*39160*/  PRMT R10, RZ, 0x7610, R10 ;  /* 0x00007610ff0a7816 */ /* 0x001fc4000000000a */
[----:B------:R-:W-:Y:S02]  /*39170*/  PRMT R11, RZ, 0x7610, R11 ;  /* 0x00007610ff0b7816 */ /* 0x000fe4000000000b */
[----:B--2---:R-:W-:-:S05]  /*39180*/  IADD3 R0, P3, PT, R5, R0, RZ ;  /* 0x0000000005007210 */ /* 0x004fca0007f7e0ff */
[----:B----4-:R-:W-:Y:S01]  /*39190*/  IMAD.X R12, R6, 0x1, R12, P3 ;  /* 0x00000001060c7824 */ /* 0x010fe200018e060c */
[----:B------:R-:W-:Y:S03]  /*391a0*/  STL [R1+0x840], R0 ;  /* 0x0008400001007387 */ /* 0x000fe60000100800 */
[----:B------:R-:W-:Y:S01]  /*391b0*/  @!P1 IMAD.MOV.U32 R13, RZ, RZ, R12 ;  /* 0x000000ffff0d9224 */ /* 0x000fe200078e000c */
[----:B------:R0:W-:Y:S04]  /*391c0*/  STL [R1+0x83c], R12 ;  /* 0x00083c0c01007387 */ /* 0x0001e80000100800 */
[----:B------:R-:W2:Y:S01]  /*391d0*/  LDL.LU R21, [R1+0x874] ;  /* 0x0008740001157983 */ /* 0x000ea20000300800 */
[----:B------:R-:W-:Y:S01]  /*391e0*/  IADD3 R14, P3, PT, R5, R14, RZ ;  /* 0x0000000e050e7210 */ /* 0x000fe20007f7e0ff */
[----:B0-----:R-:W-:-:S02]  /*391f0*/  @!P1 IMAD.MOV.U32 R12, RZ, RZ, R0 ;  /* 0x000000ffff0c9224 */ /* 0x001fc400078e0000 */
[----:B------:R-:W4:Y:S02]  /*39200*/  LDL.LU R0, [R1+0x878] ;  /* 0x0008780001007983 */ /* 0x000f240000300800 */
[----:B------:R-:W-:Y:S02]  /*39210*/  IMAD.X R15, R6, 0x1, R15, P3 ;  /* 0x00000001060f7824 */ /* 0x000fe400018e060f */
[----:B------:R-:W-:Y:S04]  /*39220*/  STL [R1+0x848], R14 ;  /* 0x0008480e01007387 */ /* 0x000fe80000100800 */
[----:B------:R0:W-:Y:S04]  /*39230*/  STL [R1+0x844], R15 ;  /* 0x0008440f01007387 */ /* 0x0001e80000100800 */
[----:B------:R-:W2:Y:S04]  /*39240*/  LDL.LU R19, [R1+0x87c] ;  /* 0x00087c0001137983 */ /* 0x000ea80000300800 */
[----:B------:R1:W2:Y:S01]  /*39250*/  @!P1 LDG.E.U8 R10, desc[UR18][R12.64] ;  /* 0x000000120c0a9981 */ /* 0x0002a2000c1e1100 */
[----:B------:R-:W-:-:S03]  /*39260*/  IADD3 R3, P3, PT, R5, R3, RZ ;  /* 0x0000000305037210 */ /* 0x000fc60007f7e0ff */
[----:B------:R-:W2:Y:S02]  /*39270*/  LDL.LU R18, [R1+0x880] ;  /* 0x0008800001127983 */ /* 0x000ea40000300800 */
[----:B------:R-:W-:Y:S02]  /*39280*/  IMAD.X R4, R6, 0x1, R4, P3 ;  /* 0x0000000106047824 */ /* 0x000fe400018e0604 */
[----:B-1----:R-:W-:Y:S02]  /*39290*/  @!P1 IMAD.MOV.U32 R12, RZ, RZ, R14 ;  /* 0x000000ffff0c9224 */ /* 0x002fe400078e000e */
[----:B------:R-:W-:Y:S01]  /*392a0*/  @!P1 IMAD.MOV.U32 R13, RZ, RZ, R15 ;  /* 0x000000ffff0d9224 */ /* 0x000fe200078e000f */
[----:B------:R-:W-:Y:S01]  /*392b0*/  STL [R1+0x850], R3 ;  /* 0x0008500301007387 */ /* 0x000fe20000100800 */
[----:B0-----:R-:W-:Y:S02]  /*392c0*/  @!P1 IMAD.MOV.U32 R15, RZ, RZ, R4 ;  /* 0x000000ffff0f9224 */ /* 0x001fe400078e0004 */
[----:B------:R-:W-:Y:S01]  /*392d0*/  @!P1 IMAD.MOV.U32 R14, RZ, RZ, R3 ;  /* 0x000000ffff0e9224 */ /* 0x000fe200078e0003 */
[----:B------:R0:W-:Y:S04]  /*392e0*/  STL [R1+0x84c], R4 ;  /* 0x00084c0401007387 */ /* 0x0001e80000100800 */
[----:B------:R1:W2:Y:S04]  /*392f0*/  @!P1 LDG.E.U8 R11, desc[UR18][R12.64] ;  /* 0x000000120c0b9981 */ /* 0x0002a8000c1e1100 */
[----:B0-----:R-:W2:Y:S04]  /*39300*/  LDL.LU R4, [R1+0x884] ;  /* 0x0008840001047983 */ /* 0x001ea80000300800 */
[----:B------:R-:W2:Y:S01]  /*39310*/  LDL.LU R3, [R1+0x888] ;  /* 0x0008880001037983 */ /* 0x000ea20000300800 */
[----:B-1----:R-:W-:-:S06]  /*39320*/  PRMT R12, RZ, 0x7610, R12 ;  /* 0x00007610ff0c7816 */ /* 0x002fcc000000000c */
[----:B------:R0:W2:Y:S01]  /*39330*/  @!P1 LDG.E.U8 R12, desc[UR18][R14.64] ;  /* 0x000000120e0c9981 */ /* 0x0000a2000c1e1100 */
[----:B------:R-:W-:-:S05]  /*39340*/  IADD3 R2, P3, PT, R5, R2, RZ ;  /* 0x0000000205027210 */ /* 0x000fca0007f7e0ff */
[----:B------:R-:W-:Y:S01]  /*39350*/  IMAD.X R20, R6, 0x1, R20, P3 ;  /* 0x0000000106147824 */ /* 0x000fe200018e0614 */
[----:B------:R-:W-:Y:S01]  /*39360*/  STL [R1+0x858], R2 ;  /* 0x0008580201007387 */ /* 0x000fe20000100800 */
[----:B0-----:R-:W-:-:S03]  /*39370*/  @!P1 IMAD.MOV.U32 R14, RZ, RZ, R2 ;  /* 0x000000ffff0e9224 */ /* 0x001fc600078e0002 */
[----:B------:R0:W-:Y:S01]  /*39380*/  STL [R1+0x854], R20 ;  /* 0x0008541401007387 */ /* 0x0001e20000100800 */
[----:B------:R-:W-:-:S03]  /*39390*/  @!P1 IMAD.MOV.U32 R15, RZ, RZ, R20 ;  /* 0x000000ffff0f9224 */ /* 0x000fc600078e0014 */
[----:B0-----:R-:W2:Y:S04]  /*393a0*/  LDL.LU R20, [R1+0x88c] ;  /* 0x00088c0001147983 */ /* 0x001ea80000300800 */
[----:B------:R-:W2:Y:S01]  /*393b0*/  LDL.LU R2, [R1+0x890] ;  /* 0x0008900001027983 */ /* 0x000ea20000300800 */
[----:B------:R-:W-:-:S06]  /*393c0*/  PRMT R13, RZ, 0x7610, R13 ;  /* 0x00007610ff0d7816 */ /* 0x000fcc000000000d */
[----:B------:R0:W2:Y:S01]  /*393d0*/  @!P1 LDG.E.U8 R13, desc[UR18][R14.64] ;  /* 0x000000120e0d9981 */ /* 0x0000a2000c1e1100 */
[----:B---3--:R-:W-:Y:S02]  /*393e0*/  IADD3 R16, P3, PT, R5, R16, RZ ;  /* 0x0000001005107210 */ /* 0x008fe40007f7e0ff */
[----:B0-----:R-:W-:-:S03]  /*393f0*/  PRMT R14, RZ, 0x7610, R14 ;  /* 0x00007610ff0e7816 */ /* 0x001fc6000000000e */
[----:B------:R-:W-:Y:S01]  /*39400*/  IMAD.X R17, R6, 0x1, R17, P3 ;  /* 0x0000000106117824 */ /* 0x000fe200018e0611 */
[----:B------:R0:W-:Y:S04]  /*39410*/  STL [R1+0x860], R16 ;  /* 0x0008601001007387 */ /* 0x0001e80000100800 */
[----:B------:R1:W-:Y:S01]  /*39420*/  STL [R1+0x85c], R17 ;  /* 0x00085c1101007387 */ /* 0x0003e20000100800 */
[----:B------:R-:W-:-:S03]  /*39430*/  PRMT R15, RZ, 0x7610, R15 ;  /* 0x00007610ff0f7816 */ /* 0x000fc6000000000f */
[----:B------:R-:W3:Y:S04]  /*39440*/  LDL.LU R26, [R1+0x894] ;  /* 0x00089400011a7983 */ /* 0x000ee80000300800 */
[----:B------:R-:W3:Y:S04]  /*39450*/  LDL.LU R23, [R1+0x898] ;  /* 0x0008980001177983 */ /* 0x000ee80000300800 */
[----:B------:R0:W3:Y:S01]  /*39460*/  @!P1 LDG.E.U8 R14, desc[UR18][R16.64] ;  /* 0x00000012100e9981 */ /* 0x0000e2000c1e1100 */
[----:B----4-:R-:W-:-:S05]  /*39470*/  IADD3 R0, P3, PT, R5, R0, RZ ;  /* 0x0000000005007210 */ /* 0x010fca0007f7e0ff */
[----:B--2---:R-:W-:Y:S01]  /*39480*/  IMAD.X R21, R6, 0x1, R21, P3 ;  /* 0x0000000106157824 */ /* 0x004fe200018e0615 */
[----:B------:R2:W-:Y:S01]  /*39490*/  STL [R1+0x878], R0 ;  /* 0x0008780001007387 */ /* 0x0005e20000100800 */
[----:B0-----:R-:W-:Y:S02]  /*394a0*/  @!P1 IMAD.MOV.U32 R16, RZ, RZ, R0 ;  /* 0x000000ffff109224 */ /* 0x001fe400078e0000 */
[----:B-1----:R-:W-:Y:S01]  /*394b0*/  @!P1 IMAD.MOV.U32 R17, RZ, RZ, R21 ;  /* 0x000000ffff119224 */ /* 0x002fe200078e0015 */
[----:B------:R-:W-:Y:S04]  /*394c0*/  STL [R1+0x874], R21 ;  /* 0x0008741501007387 */ /* 0x000fe80000100800 */
[----:B------:R-:W4:Y:S04]  /*394d0*/  LDL.LU R22, [R1+0x89c] ;  /* 0x00089c0001167983 */ /* 0x000f280000300800 */
[----:B--2---:R-:W2:Y:S01]  /*394e0*/  LDL.LU R0, [R1+0x8a0] ;  /* 0x0008a00001007983 */ /* 0x004ea20000300800 */
[----:B------:R-:W-:-:S03]  /*394f0*/  IADD3 R18, P3, PT, R5, R18, RZ ;  /* 0x0000001205127210 */ /* 0x000fc60007f7e0ff */
[----:B------:R0:W4:Y:S02]  /*39500*/  @!P1 LDG.E.U8 R15, desc[UR18][R16.64] ;  /* 0x00000012100f9981 */ /* 0x000124000c1e1100 */
[----:B------:R-:W-:Y:S02]  /*39510*/  IMAD.X R19, R6, 0x1, R19, P3 ;  /* 0x0000000106137824 */ /* 0x000fe400018e0613 */
[----:B------:R1:W-:Y:S04]  /*39520*/  STL [R1+0x880], R18 ;  /* 0x0008801201007387 */ /* 0x0003e80000100800 */
[----:B------:R1:W-:Y:S01]  /*39530*/  STL [R1+0x87c], R19 ;  /* 0x00087c1301007387 */ /* 0x0003e20000100800 */
[----:B0-----:R-:W-:-:S03]  /*39540*/  PRMT R16, RZ, 0x7610, R16 ;  /* 0x00007610ff107816 */ /* 0x001fc60000000010 */
[----:B------:R-:W4:Y:S04]  /*39550*/  LDL.LU R25, [R1+0x8b4] ;  /* 0x0008b40001197983 */ /* 0x000f280000300800 */
[----:B------:R-:W4:Y:S04]  /*39560*/  LDL.LU R24, [R1+0x8b8] ;  /* 0x0008b80001187983 */ /* 0x000f280000300800 */
[----:B------:R1:W4:Y:S01]  /*39570*/  @!P1 LDG.E.U8 R16, desc[UR18][R18.64] ;  /* 0x0000001212109981 */ /* 0x000322000c1e1100 */
[----:B------:R-:W-:-:S05]  /*39580*/  IADD3 R3, P3, PT, R5, R3, RZ ;  /* 0x0000000305037210 */ /* 0x000fca0007f7e0ff */
[----:B------:R-:W-:Y:S01]  /*39590*/  IMAD.X R4, R6, 0x1, R4, P3 ;  /* 0x0000000106047824 */ /* 0x000fe200018e0604 */
        /* <DEDUP_REMOVED lines=14> */
[----:B------:R-:W-:-:S06]  /*39680*/  PRMT R17, RZ, 0x7610, R17 ;  /* 0x00007610ff117816 */ /* 0x000fcc0000000011 */
[----:B------:R0:W4:Y:S01]  /*39690*/  @!P1 LDG.E.U8 R17, desc[UR18][R18.64] ;  /* 0x0000001212119981 */ /* 0x000122000c1e1100 */
[----:B---3--:R-:W-:-:S05]  /*396a0*/  IADD3 R23, P3, PT, R5, R23, RZ ;  /* 0x0000001705177210 */ /* 0x008fca0007f7e0ff */
[----:B------:R-:W-:Y:S01]  /*396b0*/  IMAD.X R26, R6, 0x1, R26, P3 ;  /* 0x00000001061a7824 */ /* 0x000fe200018e061a */
[----:B0-----:R-:W-:Y:S01]  /*396c0*/  PRMT R18, RZ, 0x7610, R18 ;  /* 0x00007610ff127816 */ /* 0x001fe20000000012 */
[----:B------:R-:W-:Y:S01]  /*396d0*/  STL [R1+0x898], R23 ;  /* 0x0008981701007387 */ /* 0x000fe20000100800 */
[----:B------:R-:W-:-:S03]  /*396e0*/  PRMT R19, RZ, 0x7610, R19 ;  /* 0x00007610ff137816 */ /* 0x000fc60000000013 */
[----:B------:R0:W-:Y:S04]  /*396f0*/  STL [R1+0x894], R26 ;  /* 0x0008941a01007387 */ /* 0x0001e80000100800 */
[----:B------:R1:W3:Y:S04]  /*39700*/  @!P1 LDG.E.U8 R18, desc[UR18][R20.64] ;  /* 0x0000001214129981 */ /* 0x0002e8000c1e1100 */
[----:B------:R-:W3:Y:S01]  /*39710*/  LDL.LU R27, [R1+0x8cc] ;  /* 0x0008cc00011b7983 */ /* 0x000ee20000300800 */
        /* <DEDUP_REMOVED lines=16> */
[----:B------:R0:W-:Y:S04]  /*39820*/  STL [R1+0x8b8], R24 ;  /* 0x0008b81801007387 */ /* 0x0001e80000100800 */
[----:B------:R1:W-:Y:S04]  /*39830*/  STL [R1+0x8b4], R25 ;  /* 0x0008b41901007387 */ /* 0x0003e80000100800 */
[----:B------:R-:W2:Y:S04]  /*39840*/  LDL.LU R29, [R1+0x8dc] ;  /* 0x0008dc00011d7983 */ /* 0x000ea80000300800 */
[----:B------:R0:W2:Y:S04]  /*39850*/  @!P1 LDG.E.U8 R20, desc[UR18][R22.64] ;  /* 0x0000001216149981 */ /* 0x0000a8000c1e1100 */
[----:B------:R-:W2:Y:S01]  /*39860*/  LDL.LU R28, [R1+0x8e0] ;  /* 0x0008e000011c7983 */ /* 0x000ea20000300800 */
[----:B------:R-:W-:Y:S01]  /*39870*/  IADD3 R3, P3, PT, R5, R3, RZ ;  /* 0x0000000305037210 */ /* 0x000fe20007f7e0ff */
[----:B0-----:R-:W-:-:S02]  /*39880*/  @!P1 IMAD.MOV.U32 R22, RZ, RZ, R24 ;  /* 0x000000ffff169224 */ /* 0x001fc400078e0018 */
[----:B------:R-:W-:Y:S02]  /*39890*/  @!P1 IMAD.MOV.U32 R23, RZ, RZ, R25 ;  /* 0x000000ffff179224 */ /* 0x000fe400078e0019 */
[----:B------:R-:W-:Y:S01]  /*398a0*/  IMAD.X R4, R6, 0x1, R4, P3 ;  /* 0x0000000106047824 */ /* 0x000fe200018e0604 */
[----:B------:R-:W-:Y:S01]  /*398b0*/  STL [R1+0x8c0], R3 ;  /* 0x0008c00301007387 */ /* 0x000fe20000100800 */
[----:B------:R-:W-:Y:S02]  /*398c0*/  @!P1 IMAD.MOV.U32 R24, RZ, RZ, R3 ;  /* 0x000000ffff189224 */ /* 0x000fe400078e0003 */
[----:B-1----:R-:W-:Y:S01]  /*398d0*/  @!P1 IMAD.MOV.U32 R25, RZ, RZ, R4 ;  /* 0x000000ffff199224 */ /* 0x002fe200078e0004 */
[----:B------:R0:W-:Y:S04]  /*398e0*/  STL [R1+0x8bc], R4 ;  /* 0x0008bc0401007387 */ /* 0x0001e80000100800 */
[----:B------:R1:W2:Y:S04]  /*398f0*/  @!P1 LDG.E.U8 R21, desc[UR18][R22.64] ;  /* 0x0000001216159981 */ /* 0x0002a8000c1e1100 */
[----:B0-----:R-:W2:Y:S04]  /*39900*/  LDL.LU R4, [R1+0x8f4] ;  /* 0x0008f40001047983 */ /* 0x001ea80000300800 */
[----:B------:R-:W2:Y:S01]  /*39910*/  LDL.LU R3, [R1+0x8f8] ;  /* 0x0008f80001037983 */ /* 0x000ea20000300800 */
[----:B-1----:R-:W-:-:S02]  /*39920*/  PRMT R22, RZ, 0x7610, R22 ;  /* 0x00007610ff167816 */ /* 0x002fc40000000016 */
[----:B------:R-:W-:-:S04]  /*39930*/  IADD3 R2, P3, PT, R5, R2, RZ ;  /* 0x0000000205027210 */ /* 0x000fc80007f7e0ff */
[----:B------:R0:W2:Y:S01]  /*39940*/  @!P1 LDG.E.U8 R22, desc[UR18][R24.64] ;  /* 0x0000001218169981 */ /* 0x0000a2000c1e1100 */
[----:B------:R-:W-:-:S03]  /*39950*/  IMAD.X R30, R6, 0x1, R30, P3 ;  /* 0x00000001061e7824 */ /* 0x000fc600018e061e */
[----:B------:R-:W-:Y:S04]  /*39960*/  STL [R1+0x8c8], R2 ;  /* 0x0008c80201007387 */ /* 0x000fe80000100800 */
[----:B------:R1:W-:Y:S01]  /*39970*/  STL [R1+0x8c4], R30 ;  /* 0x0008c41e01007387 */ /* 0x0003e20000100800 */
[----:B0-----:R-:W-:Y:S02]  /*39980*/  @!P1 IMAD.MOV.U32 R25, RZ, RZ, R30 ;  /* 0x000000ffff199224 */ /* 0x001fe400078e001e */
[----:B------:R-:W-:Y:S01]  /*39990*/  @!P1 IMAD.MOV.U32 R24, RZ, RZ, R2 ;  /* 0x000000ffff189224 */ /* 0x000fe200078e0002 */
[----:B-1----:R-:W2:Y:S04]  /*399a0*/  LDL.LU R30, [R1+0x8fc] ;  /* 0x0008fc00011e7983 */ /* 0x002ea80000300800 */
[----:B------:R-:W2:Y:S01]  /*399b0*/  LDL.LU R2, [R1+0x900] ;  /* 0x0009000001027983 */ /* 0x000ea20000300800 */
[----:B------:R-:W-:-:S06]  /*399c0*/  PRMT R23, RZ, 0x7610, R23 ;  /* 0x00007610ff177816 */ /* 0x000fcc0000000017 */
[----:B------:R0:W2:Y:S01]  /*399d0*/  @!P1 LDG.E.U8 R23, desc[UR18][R24.64] ;  /* 0x0000001218179981 */ /* 0x0000a2000c1e1100 */
[----:B---3--:R-:W-:Y:S02]  /*399e0*/  IADD3 R26, P3, PT, R5, R26, RZ ;  /* 0x0000001a051a7210 */ /* 0x008fe40007f7e0ff */
[----:B0-----:R-:W-:-:S03]  /*399f0*/  PRMT R24, RZ, 0x7610, R24 ;  /* 0x00007610ff187816 */ /* 0x001fc60000000018 */
[----:B------:R-:W-:Y:S01]  /*39a00*/  IMAD.X R27, R6, 0x1, R27, P3 ;  /* 0x00000001061b7824 */ /* 0x000fe200018e061b */
[----:B------:R0:W-:Y:S01]  /*39a10*/  STL [R1+0x8d0], R26 ;  /* 0x0008d01a01007387 */ /* 0x0001e20000100800 */
[----:B------:R-:W-:-:S03]  /*39a20*/  PRMT R25, RZ, 0x7610, R25 ;  /* 0x00007610ff197816 */ /* 0x000fc60000000019 */
[----:B------:R1:W-:Y:S04]  /*39a30*/  STL [R1+0x8cc], R27 ;  /* 0x0008cc1b01007387 */ /* 0x0003e80000100800 */
[----:B------:R0:W3:Y:S04]  /*39a40*/  @!P1 LDG.E.U8 R24, desc[UR18][R26.64] ;  /* 0x000000121a189981 */ /* 0x0000e8000c1e1100 */
[----:B------:R-:W3:Y:S04]  /*39a50*/  LDL.LU R35, [R1+0x904] ;  /* 0x0009040001237983 */ /* 0x000ee80000300800 */
[----:B------:R-:W3:Y:S01]  /*39a60*/  LDL.LU R33, [R1+0x908] ;  /* 0x0009080001217983 */ /* 0x000ee20000300800 */
[----:B----4-:R-:W-:-:S05]  /*39a70*/  IADD3 R0, P3, PT, R5, R0, RZ ;  /* 0x0000000005007210 */ /* 0x010fca0007f7e0ff */
[----:B--2---:R-:W-:Y:S02]  /*39a80*/  IMAD.X R31, R6, 0x1, R31, P3 ;  /* 0x00000001061f7824 */ /* 0x004fe400018e061f */
[----:B0-----:R-:W-:Y:S02]  /*39a90*/  @!P1 IMAD.MOV.U32 R26, RZ, RZ, R0 ;  /* 0x000000ffff1a9224 */ /* 0x001fe400078e0000 */
[----:B-1----:R-:W-:Y:S01]  /*39aa0*/  @!P1 IMAD.MOV.U32 R27, RZ, RZ, R31 ;  /* 0x000000ffff1b9224 */ /* 0x002fe200078e001f */
[----:B------:R0:W-:Y:S01]  /*39ab0*/  STL [R1+0x8d8], R0 ;  /* 0x0008d80001007387 */ /* 0x0001e20000100800 */
[----:B------:R-:W-:-:S03]  /*39ac0*/  IADD3 R28, P3, PT, R5, R28, RZ ;  /* 0x0000001c051c7210 */ /* 0x000fc60007f7e0ff */
[----:B------:R-:W-:Y:S02]  /*39ad0*/  STL [R1+0x8d4], R31 ;  /* 0x0008d41f01007387 */ /* 0x000fe40000100800 */
[----:B------:R-:W-:Y:S02]  /*39ae0*/  IMAD.X R29, R6, 0x1, R29, P3 ;  /* 0x00000001061d7824 */ /* 0x000fe400018e061d */
[----:B------:R1:W2:Y:S04]  /*39af0*/  @!P1 LDG.E.U8 R25, desc[UR18][R26.64] ;  /* 0x000000121a199981 */ /* 0x0002a8000c1e1100 */
[----:B------:R-:W4:Y:S04]  /*39b00*/  LDL.LU R32, [R1+0x90c] ;  /* 0x00090c0001207983 */ /* 0x000f280000300800 */
[----:B0-----:R-:W2:Y:S01]  /*39b10*/  LDL.LU R0, [R1+0x910] ;  /* 0x0009100001007983 */ /* 0x001ea20000300800 */
[----:B-1----:R-:W-:-:S03]  /*39b20*/  PRMT R26, RZ, 0x7610, R26 ;  /* 0x00007610ff1a7816 */ /* 0x002fc6000000001a */
[----:B------:R-:W-:Y:S04]  /*39b30*/  STL [R1+0x8e0], R28 ;  /* 0x0008e01c01007387 */ /* 0x000fe80000100800 */
[----:B------:R0:W-:Y:S04]  /*39b40*/  STL [R1+0x8dc], R29 ;  /* 0x0008dc1d01007387 */ /* 0x0001e80000100800 */
[----:B------:R-:W4:Y:S04]  /*39b50*/  LDL.LU R34, [R1+0x914] ;  /* 0x0009140001227983 */ /* 0x000f280000300800 */
[----:B------:R0:W4:Y:S01]  /*39b60*/  @!P1 LDG.E.U8 R26, desc[UR18][R28.64] ;  /* 0x000000121c1a9981 */ /* 0x000122000c1e1100 */
[----:B------:R-:W-:-:S05]  /*39b70*/  IADD3 R3, P3, PT, R5, R3, RZ ;  /* 0x0000000305037210 */ /* 0x000fca0007f7e0ff */
[----:B------:R-:W-:Y:S01]  /*39b80*/  IMAD.X R4, R6, 0x1, R4, P3 ;  /* 0x0000000106047824 */ /* 0x000fe200018e0604 */
[----:B------:R-:W-:Y:S03]  /*39b90*/  STL [R1+0x8f8], R3 ;  /* 0x0008f80301007387 */ /* 0x000fe60000100800 */
[----:B0-----:R-:W-:Y:S01]  /*39ba0*/  @!P1 IMAD.MOV.U32 R29, RZ, RZ, R4 ;  /* 0x000000ffff1d9224 */ /* 0x001fe200078e0004 */
[----:B------:R0:W-:Y:S01]  /*39bb0*/  STL [R1+0x8f4], R4 ;  /* 0x0008f40401007387 */ /* 0x0001e20000100800 */
[----:B------:R-:W-:-:S03]  /*39bc0*/  @!P1 IMAD.MOV.U32 R28, RZ, RZ, R3 ;  /* 0x000000ffff1c9224 */ /* 0x000fc600078e0003 */
[----:B0-----:R-:W4:Y:S04]  /*39bd0*/  LDL.LU R4, [R1+0x918] ;  /* 0x0009180001047983 */ /* 0x001f280000300800 */
[----:B------:R-:W4:Y:S01]  /*39be0*/  LDL.LU R3, [R1+0x91c] ;  /* 0x00091c0001037983 */ /* 0x000f220000300800 */
[----:B------:R-:W-:-:S05]  /*39bf0*/  IADD3 R2, P3, PT, R5, R2, RZ ;  /* 0x0000000205027210 */ /* 0x000fca0007f7e0ff */
[----:B------:R-:W-:Y:S01]  /*39c00*/  IMAD.X R30, R6, 0x1, R30, P3 ;  /* 0x00000001061e7824 */ /* 0x000fe200018e061e */
[----:B------:R-:W-:Y:S03]  /*39c10*/  STL [R1+0x900], R2 ;  /* 0x0009000201007387 */ /* 0x000fe60000100800 */
[----:B------:R-:W-:Y:S01]  /*39c20*/  @!P1 IMAD.MOV.U32 R31, RZ, RZ, R30 ;  /* 0x000000ffff1f9224 */ /* 0x000fe200078e001e */
[----:B------:R0:W-:Y:S02]  /*39c30*/  STL [R1+0x8fc], R30 ;  /* 0x0008fc1e01007387 */ /* 0x0001e40000100800 */
[----:B0-----:R-:W-:Y:S02]  /*39c40*/  @!P1 IMAD.MOV.U32 R30, RZ, RZ, R2 ;  /* 0x000000ffff1e9224 */ /* 0x001fe400078e0002 */
[----:B------:R-:W4:Y:S01]  /*39c50*/  LDL.LU R2, [R1+0x920] ;  /* 0x0009200001027983 */ /* 0x000f220000300800 */
[----:B------:R-:W-:-:S06]  /*39c60*/  PRMT R27, RZ, 0x7610, R27 ;  /* 0x00007610ff1b7816 */ /* 0x000fcc000000001b */
[----:B------:R0:W4:Y:S01]  /*39c70*/  @!P1 LDG.E.U8 R27, desc[UR18][R28.64] ;  /* 0x000000121c1b9981 */ /* 0x000122000c1e1100 */
[----:B---3--:R-:W-:Y:S02]  /*39c80*/  IADD3 R33, P3, PT, R5, R33, RZ ;  /* 0x0000002105217210 */ /* 0x008fe40007f7e0ff */
[----:B0-----:R-:W-:-:S03]  /*39c90*/  PRMT R28, RZ, 0x7610, R28 ;  /* 0x00007610ff1c7816 */ /* 0x001fc6000000001c */
[----:B------:R-:W-:Y:S01]  /*39ca0*/  IMAD.X R35, R6, 0x1, R35, P3 ;  /* 0x0000000106237824 */ /* 0x000fe200018e0623 */
[----:B------:R0:W-:Y:S01]  /*39cb0*/  STL [R1+0x908], R33 ;  /* 0x0009082101007387 */ /* 0x0001e20000100800 */
[----:B------:R-:W-:-:S03]  /*39cc0*/  PRMT R29, RZ, 0x7610, R29 ;  /* 0x00007610ff1d7816 */ /* 0x000fc6000000001d */
[----:B------:R1:W3:Y:S04]  /*39cd0*/  @!P1 LDG.E.U8 R28, desc[UR18][R30.64] ;  /* 0x000000121e1c9981 */ /* 0x0002e8000c1e1100 */
[----:B------:R-:W-:Y:S04]  /*39ce0*/  STL [R1+0x904], R35 ;  /* 0x0009042301007387 */ /* 0x000fe80000100800 */
[----:B------:R-:W3:Y:S01]  /*39cf0*/  LDL.LU R39, [R1+0x934] ;  /* 0x0009340001277983 */ /* 0x000ee20000300800 */
[----:B-1----:R-:W-:Y:S02]  /*39d00*/  @!P1 IMAD.MOV.U32 R30, RZ, RZ, R33 ;  /* 0x000000ffff1e9224 */ /* 0x002fe400078e0021 */
[----:B------:R-:W-:Y:S01]  /*39d10*/  @!P1 IMAD.MOV.U32 R31, RZ, RZ, R35 ;  /* 0x000000ffff1f9224 */ /* 0x000fe200078e0023 */
[----:B------:R-:W3:Y:S04]  /*39d20*/  LDL.LU R37, [R1+0x938] ;  /* 0x0009380001257983 */ /* 0x000ee80000300800 */
[----:B------:R1:W3:Y:S02]  /*39d30*/  @!P1 LDG.E.U8 R29, desc[UR18][R30.64] ;  /* 0x000000121e1d9981 */ /* 0x0002e4000c1e1100 */
[----:B-1----:R-:W-:-:S02]  /*39d40*/  PRMT R30, RZ, 0x7610, R30 ;  /* 0x00007610ff1e7816 */ /* 0x002fc4000000001e */
[----:B--2---:R-:W-:-:S05]  /*39d50*/  IADD3 R0, P3, PT, R5, R0, RZ ;  /* 0x0000000005007210 */ /* 0x004fca0007f7e0ff */
[----:B----4-:R-:W-:Y:S01]  /*39d60*/  IMAD.X R32, R6, 0x1, R32, P3 ;  /* 0x0000000106207824 */ /* 0x010fe200018e0620 */
[----:B------:R-:W-:Y:S03]  /*39d70*/  STL [R1+0x910], R0 ;  /* 0x0009100001007387 */ /* 0x000fe60000100800 */
[----:B0-----:R-:W-:Y:S01]  /*39d80*/  @!P1 IMAD.MOV.U32 R33, RZ, RZ, R32 ;  /* 0x000000ffff219224 */ /* 0x001fe200078e0020 */
[----:B------:R0:W-:Y:S04]  /*39d90*/  STL [R1+0x90c], R32 ;  /* 0x00090c2001007387 */ /* 0x0001e80000100800 */
[----:B------:R-:W2:Y:S01]  /*39da0*/  LDL.LU R36, [R1+0x93c] ;  /* 0x00093c0001247983 */ /* 0x000ea20000300800 */
[----:B0-----:R-:W-:-:S03]  /*39db0*/  @!P1 IMAD.MOV.U32 R32, RZ, RZ, R0 ;  /* 0x000000ffff209224 */ /* 0x001fc600078e0000 */
[----:B------:R-:W4:Y:S04]  /*39dc0*/  LDL.LU R0, [R1+0x940] ;  /* 0x0009400001007983 */ /* 0x000f280000300800 */
[----:B------:R0:W2:Y:S01]  /*39dd0*/  @!P1 LDG.E.U8 R30, desc[UR18][R32.64] ;  /* 0x00000012201e9981 */ /* 0x0000a2000c1e1100 */
[----:B------:R-:W-:-:S05]  /*39de0*/  IADD3 R4, P3, PT, R5, R4, RZ ;  /* 0x0000000405047210 */ /* 0x000fca0007f7e0ff */
[----:B------:R-:W-:Y:S01]  /*39df0*/  IMAD.X R34, R6, 0x1, R34, P3 ;  /* 0x0000000106227824 */ /* 0x000fe200018e0622 */
[----:B------:R1:W-:Y:S01]  /*39e00*/  STL [R1+0x918], R4 ;  /* 0x0009180401007387 */ /* 0x0003e20000100800 */
[----:B0-----:R-:W-:-:S03]  /*39e10*/  @!P1 IMAD.MOV.U32 R32, RZ, RZ, R4 ;  /* 0x000000ffff209224 */ /* 0x001fc600078e0004 */
[----:B------:R0:W-:Y:S04]  /*39e20*/  STL [R1+0x914], R34 ;  /* 0x0009142201007387 */ /* 0x0001e80000100800 */
[----:B------:R-:W2:Y:S04]  /*39e30*/  LDL.LU R38, [R1+0x944] ;  /* 0x0009440001267983 */ /* 0x000ea80000300800 */
[----:B-1----:R-:W2:Y:S01]  /*39e40*/  LDL.LU R4, [R1+0x948] ;  /* 0x0009480001047983 */ /* 0x002ea20000300800 */
[----:B------:R-:W-:Y:S01]  /*39e50*/  @!P1 IMAD.MOV.U32 R33, RZ, RZ, R34 ;  /* 0x000000ffff219224 */ /* 0x000fe200078e0022 */
[----:B------:R-:W-:-:S05]  /*39e60*/  IADD3 R2, P3, PT, R5, R2, RZ ;  /* 0x0000000205027210 */ /* 0x000fca0007f7e0ff */
[----:B------:R-:W-:Y:S01]  /*39e70*/  IMAD.X R3, R6, 0x1, R3, P3 ;  /* 0x0000000106037824 */ /* 0x000fe200018e0603 */
[----:B------:R-:W-:Y:S01]  /*39e80*/  STL [R1+0x920], R2 ;  /* 0x0009200201007387 */ /* 0x000fe20000100800 */
[----:B0-----:R-:W-:Y:S02]  /*39e90*/  @!P1 IMAD.MOV.U32 R34, RZ, RZ, R2 ;  /* 0x000000ffff229224 */ /* 0x001fe400078e0002 */
[----:B------:R-:W-:Y:S01]  /*39ea0*/  @!P1 IMAD.MOV.U32 R35, RZ, RZ, R3 ;  /* 0x000000ffff239224 */ /* 0x000fe200078e0003 */
[----:B------:R0:W-:Y:S04]  /*39eb0*/  STL [R1+0x91c], R3 ;  /* 0x00091c0301007387 */ /* 0x0001e80000100800 */
[----:B0-----:R-:W2:Y:S04]  /*39ec0*/  LDL.LU R3, [R1+0x94c] ;  /* 0x00094c0001037983 */ /* 0x001ea80000300800 */
[----:B------:R-:W2:Y:S01]  /*39ed0*/  LDL.LU R2, [R1+0x950] ;  /* 0x0009500001027983 */ /* 0x000ea20000300800 */
[----:B------:R-:W-:-:S06]  /*39ee0*/  PRMT R31, RZ, 0x7610, R31 ;  /* 0x00007610ff1f7816 */ /* 0x000fcc000000001f */
[----:B------:R0:W2:Y:S01]  /*39ef0*/  @!P1 LDG.E.U8 R31, desc[UR18][R32.64] ;  /* 0x00000012201f9981 */ /* 0x0000a2000c1e1100 */
[----:B---3--:R-:W-:Y:S02]  /*39f00*/  IADD3 R37, P3, PT, R5, R37, RZ ;  /* 0x0000002505257210 */ /* 0x008fe40007f7e0ff */
[----:B0-----:R-:W-:-:S03]  /*39f10*/  PRMT R32, RZ, 0x7610, R32 ;  /* 0x00007610ff207816 */ /* 0x001fc60000000020 */
[----:B------:R-:W-:Y:S01]  /*39f20*/  IMAD.X R39, R6, 0x1, R39, P3 ;  /* 0x0000000106277824 */ /* 0x000fe200018e0627 */
[----:B------:R-:W-:Y:S02]  /*39f30*/  PRMT R33, RZ, 0x7610, R33 ;  /* 0x00007610ff217816 */ /* 0x000fe40000000021 */
[----:B------:R0:W3:Y:S04]  /*39f40*/  @!P1 LDG.E.U8 R32, desc[UR18][R34.64] ;  /* 0x0000001222209981 */ /* 0x0000e8000c1e1100 */
[----:B------:R1:W-:Y:S01]  /*39f50*/  STL [R1+0x938], R37 ;  /* 0x0009382501007387 */ /* 0x0003e20000100800 */
[----:B0-----:R-:W-:Y:S02]  /*39f60*/  @!P1 IMAD.MOV.U32 R34, RZ, RZ, R37 ;  /* 0x000000ffff229224 */ /* 0x001fe400078e0025 */
[----:B------:R-:W-:Y:S01]  /*39f70*/  @!P1 IMAD.MOV.U32 R35, RZ, RZ, R39 ;  /* 0x000000ffff239224 */ /* 0x000fe200078e0027 */
[----:B------:R-:W-:Y:S04]  /*39f80*/  STL [R1+0x934], R39 ;  /* 0x0009342701007387 */ /* 0x000fe80000100800 */
[----:B------:R-:W3:Y:S04]  /*39f90*/  LDL.LU R41, [R1+0x954] ;  /* 0x0009540001297983 */ /* 0x000ee80000300800 */
[----:B------:R0:W3:Y:S02]  /*39fa0*/  @!P1 LDG.E.U8 R33, desc[UR18][R34.64] ;  /* 0x0000001222219981 */ /* 0x0000e4000c1e1100 */
[----:B0-----:R-:W-:-:S02]  /*39fb0*/  PRMT R34, RZ, 0x7610, R34 ;  /* 0x00007610ff227816 */ /* 0x001fc40000000022 */
[----:B----4-:R-:W-:-:S05]  /*39fc0*/  IADD3 R0, P3, PT, R5, R0, RZ ;  /* 0x0000000005007210 */ /* 0x010fca0007f7e0ff */
[----:B--2---:R-:W-:Y:S01]  /*39fd0*/  IMAD.X R36, R6, 0x1, R36, P3 ;  /* 0x0000000106247824 */ /* 0x004fe200018e0624 */
[----:B------:R-:W-:Y:S03]  /*39fe0*/  STL [R1+0x940], R0 ;  /* 0x0009400001007387 */ /* 0x000fe60000100800 */
[----:B-1----:R-:W-:Y:S01]  /*39ff0*/  @!P1 IMAD.MOV.U32 R37, RZ, RZ, R36 ;  /* 0x000000ffff259224 */ /* 0x002fe200078e0024 */
[----:B------:R0:W-:Y:S02]  /*3a000*/  STL [R1+0x93c], R36 ;  /* 0x00093c2401007387 */ /* 0x0001e40000100800 */
[----:B0-----:R-:W-:Y:S02]  /*3a010*/  @!P1 IMAD.MOV.U32 R36, RZ, RZ, R0 ;  /* 0x000000ffff249224 */ /* 0x001fe400078e0000 */
[----:B------:R-:W2:Y:S04]  /*3a020*/  LDL.LU R0, [R1+0x958] ;  /* 0x0009580001007983 */ /* 0x000ea80000300800 */
[----:B------:R-:W4:Y:S04]  /*3a030*/  LDL.LU R40, [R1+0x95c] ;  /* 0x00095c0001287983 */ /* 0x000f280000300800 */
[----:B------:R0:W4:Y:S01]  /*3a040*/  @!P1 LDG.E.U8 R34, desc[UR18][R36.64] ;  /* 0x0000001224229981 */ /* 0x000122000c1e1100 */
[----:B------:R-:W-:-:S05]  /*3a050*/  IADD3 R4, P3, PT, R5, R4, RZ ;  /* 0x0000000405047210 */ /* 0x000fca0007f7e0ff */
[----:B------:R-:W-:Y:S01]  /*3a060*/  IMAD.X R38, R6, 0x1, R38, P3 ;  /* 0x0000000106267824 */ /* 0x000fe200018e0626 */
[----:B------:R1:W-:Y:S01]  /*3a070*/  STL [R1+0x948], R4 ;  /* 0x0009480401007387 */ /* 0x0003e20000100800 */
[----:B0-----:R-:W-:-:S03]  /*3a080*/  @!P1 IMAD.MOV.U32 R36, RZ, RZ, R4 ;  /* 0x000000ffff249224 */ /* 0x001fc600078e0004 */
[----:B------:R0:W-:Y:S04]  /*3a090*/  STL [R1+0x944], R38 ;  /* 0x0009442601007387 */ /* 0x0001e80000100800 */
[----:B-1----:R-:W4:Y:S01]  /*3a0a0*/  LDL.LU R4, [R1+0x960] ;  /* 0x0009600001047983 */ /* 0x002f220000300800 */
[----:B------:R-:W-:Y:S01]  /*3a0b0*/  @!P1 IMAD.MOV.U32 R37, RZ, RZ, R38 ;  /* 0x000000ffff259224 */ /* 0x000fe200078e0026 */
[----:B------:R-:W-:-:S05]  /*3a0c0*/  IADD3 R2, P3, PT, R5, R2, RZ ;  /* 0x0000000205027210 */ /* 0x000fca0007f7e0ff */
[----:B------:R-:W-:Y:S01]  /*3a0d0*/  IMAD.X R3, R6, 0x1, R3, P3 ;  /* 0x0000000106037824 */ /* 0x000fe200018e0603 */
[----:B------:R-:W-:Y:S01]  /*3a0e0*/  STL [R1+0x950], R2 ;  /* 0x0009500201007387 */ /* 0x000fe20000100800 */
[----:B0-----:R-:W-:Y:S02]  /*3a0f0*/  @!P1 IMAD.MOV.U32 R38, RZ, RZ, R2 ;  /* 0x000000ffff269224 */ /* 0x001fe400078e0002 */
[----:B------:R-:W-:Y:S01]  /*3a100*/  @!P1 IMAD.MOV.U32 R39, RZ, RZ, R3 ;  /* 0x000000ffff279224 */ /* 0x000fe200078e0003 */
[----:B------:R0:W-:Y:S04]  /*3a110*/  STL [R1+0x94c], R3 ;  /* 0x00094c0301007387 */ /* 0x0001e80000100800 */
[----:B0-----:R-:W4:Y:S04]  /*3a120*/  LDL.LU R3, [R1+0x974] ;  /* 0x0009740001037983 */ /* 0x001f280000300800 */
[----:B------:R-:W4:Y:S01]  /*3a130*/  LDL.LU R2, [R1+0x978] ;  /* 0x0009780001027983 */ /* 0x000f220000300800 */
[----:B------:R-:W-:-:S06]  /*3a140*/  PRMT R35, RZ, 0x7610, R35 ;  /* 0x00007610ff237816 */ /* 0x000fcc0000000023 */
[----:B------:R0:W4:Y:S02]  /*3a150*/  @!P1 LDG.E.U8 R35, desc[UR18][R36.64] ;  /* 0x0000001224239981 */ /* 0x000124000c1e1100 */
[----:B0-----:R-:W-:Y:S02]  /*3a160*/  PRMT R36, RZ, 0x7610, R36 ;  /* 0x00007610ff247816 */ /* 0x001fe40000000024 */
[----:B------:R-:W-:-:S04]  /*3a170*/  PRMT R37, RZ, 0x7610, R37 ;  /* 0x00007610ff257816 */ /* 0x000fc80000000025 */
[----:B------:R0:W4:Y:S01]  /*3a180*/  @!P1 LDG.E.U8 R36, desc[UR18][R38.64] ;  /* 0x0000001226249981 */ /* 0x000122000c1e1100 */
[----:B--2---:R-:W-:-:S05]  /*3a190*/  IADD3 R0, P3, PT, R5, R0, RZ ;  /* 0x0000000005007210 */ /* 0x004fca0007f7e0ff */
[----:B---3--:R-:W-:Y:S01]  /*3a1a0*/  IMAD.X R41, R6, 0x1, R41, P3 ;  /* 0x0000000106297824 */ /* 0x008fe200018e0629 */
[----:B------:R1:W-:Y:S01]  /*3a1b0*/  STL [R1+0x958], R0 ;  /* 0x0009580001007387 */ /* 0x0003e20000100800 */
[----:B0-----:R-:W-:-:S03]  /*3a1c0*/  @!P1 IMAD.MOV.U32 R38, RZ, RZ, R0 ;  /* 0x000000ffff269224 */ /* 0x001fc600078e0000 */
[----:B------:R0:W-:Y:S04]  /*3a1d0*/  STL [R1+0x954], R41 ;  /* 0x0009542901007387 */ /* 0x0001e80000100800 */
[----:B------:R-:W2:Y:S01]  /*3a1e0*/  LDL.LU R42, [R1+0x97c] ;  /* 0x00097c00012a7983 */ /* 0x000ea20000300800 */
[----:B------:R-:W-:-:S03]  /*3a1f0*/  @!P1 IMAD.MOV.U32 R39, RZ, RZ, R41 ;  /* 0x000000ffff279224 */ /* 0x000fc600078e0029 */
[----:B-1----:R-:W3:Y:S04]  /*3a200*/  LDL.LU R0, [R1+0x980] ;  /* 0x0009800001007983 */ /* 0x002ee80000300800 */
[----:B------:R1:W2:Y:S01]  /*3a210*/  @!P1 LDG.E.U8 R37, desc[UR18][R38.64] ;  /* 0x0000001226259981 */ /* 0x0002a2000c1e1100 */
[----:B----4-:R-:W-:-:S05]  /*3a220*/  IADD3 R4, P3, PT, R5, R4, RZ ;  /* 0x0000000405047210 */ /* 0x010fca0007f7e0ff */
[----:B------:R-:W-:Y:S01]  /*3a230*/  IMAD.X R40, R6, 0x1, R40, P3 ;  /* 0x0000000106287824 */ /* 0x000fe200018e0628 */
[----:B------:R-:W-:Y:S03]  /*3a240*/  STL [R1+0x960], R4 ;  /* 0x0009600401007387 */ /* 0x000fe60000100800 */
[----:B0-----:R-:W-:Y:S01]  /*3a250*/  @!P1 IMAD.MOV.U32 R41, RZ, RZ, R40 ;  /* 0x000000ffff299224 */ /* 0x001fe200078e0028 */
[----:B------:R0:W-:Y:S04]  /*3a260*/  STL [R1+0x95c], R40 ;  /* 0x00095c2801007387 */ /* 0x0001e80000100800 */
[----:B------:R-:W4:Y:S01]  /*3a270*/  LDL.LU R44, [R1+0x984] ;  /* 0x00098400012c7983 */ /* 0x000f220000300800 */
[----:B-1----:R-:W-:Y:S01]  /*3a280*/  PRMT R38, RZ, 0x7610, R38 ;  /* 0x00007610ff267816 */ /* 0x002fe20000000026 */
[----:B0-----:R-:W-:-:S02]  /*3a290*/  @!P1 IMAD.MOV.U32 R40, RZ, RZ, R4 ;  /* 0x000000ffff289224 */ /* 0x001fc400078e0004 */
[----:B------:R-:W4:Y:S04]  /*3a2a0*/  LDL.LU R4, [R1+0x988] ;  /* 0x0009880001047983 */ /* 0x000f280000300800 */
[----:B------:R0:W4:Y:S01]  /*3a2b0*/  @!P1 LDG.E.U8 R38, desc[UR18][R40.64] ;  /* 0x0000001228269981 */ /* 0x000122000c1e1100 */
        /* <DEDUP_REMOVED lines=11> */
[----:B---3--:R-:W-:-:S05]  /*3a370*/  IADD3 R0, P3, PT, R5, R0, RZ ;  /* 0x0000000005007210 */ /* 0x008fca0007f7e0ff */
[----:B--2---:R-:W-:Y:S01]  /*3a380*/  IMAD.X R42, R6, 0x1, R42, P3 ;  /* 0x00000001062a7824 */ /* 0x004fe200018e062a */
[----:B------:R-:W-:Y:S03]  /*3a390*/  STL [R1+0x980], R0 ;  /* 0x0009800001007387 */ /* 0x000fe60000100800 */
[----:B------:R-:W-:Y:S01]  /*3a3a0*/  @!P1 IMAD.MOV.U32 R43, RZ, RZ, R42 ;  /* 0x000000ffff2b9224 */ /* 0x000fe200078e002a */
[----:B------:R0:W-:Y:S04]  /*3a3b0*/  STL [R1+0x97c], R42 ;  /* 0x00097c2a01007387 */ /* 0x0001e80000100800 */
[----:B------:R-:W2:Y:S04]  /*3a3c0*/  LDL.LU R80, [R1+0x994] ;  /* 0x0009940001507983 */ /* 0x000ea80000300800 */
[----:B------:R-:W3:Y:S01]  /*3a3d0*/  LDL.LU R47, [R1+0x998] ;  /* 0x00099800012f7983 */ /* 0x000ee20000300800 */
[----:B0-----:R-:W-:-:S05]  /*3a3e0*/  @!P1 IMAD.MOV.U32 R42, RZ, RZ, R0 ;  /* 0x000000ffff2a9224 */ /* 0x001fca00078e0000 */
[----:B------:R0:W2:Y:S01]  /*3a3f0*/  @!P1 LDG.E.U8 R40, desc[UR18][R42.64] ;  /* 0x000000122a289981 */ /* 0x0000a2000c1e1100 */
[----:B----4-:R-:W-:-:S05]  /*3a400*/  IADD3 R4, P3, PT, R5, R4, RZ ;  /* 0x0000000405047210 */ /* 0x010fca0007f7e0ff */
[----:B------:R-:W-:Y:S01]  /*3a410*/  IMAD.X R44, R6, 0x1, R44, P3 ;  /* 0x00000001062c7824 */ /* 0x000fe200018e062c */
[----:B------:R1:W-:Y:S01]  /*3a420*/  STL [R1+0x988], R4 ;  /* 0x0009880401007387 */ /* 0x0003e20000100800 */
[----:B0-----:R-:W-:-:S03]  /*3a430*/  @!P1 IMAD.MOV.U32 R42, RZ, RZ, R4 ;  /* 0x000000ffff2a9224 */ /* 0x001fc600078e0004 */
[----:B------:R0:W-:Y:S04]  /*3a440*/  STL [R1+0x984], R44 ;  /* 0x0009842c01007387 */ /* 0x0001e80000100800 */
[----:B------:R-:W4:Y:S04]  /*3a450*/  LDL.LU R46, [R1+0x99c] ;  /* 0x00099c00012e7983 */ /* 0x000f280000300800 */
[----:B-1----:R-:W4:Y:S01]  /*3a460*/  LDL.LU R4, [R1+0x9a0] ;  /* 0x0009a00001047983 */ /* 0x002f220000300800 */
[----:B------:R-:W-:Y:S02]  /*3a470*/  IMAD.MOV.U32 R0, RZ, RZ, R45 ;  /* 0x000000ffff007224 */ /* 0x000fe400078e002d */
        /* <DEDUP_REMOVED lines=14> */
[----:B---3--:R-:W-:-:S05]  /*3a560*/  IADD3 R47, P3, PT, R5, R47, RZ ;  /* 0x0000002f052f7210 */ /* 0x008fca0007f7e0ff */
[----:B--2---:R-:W-:Y:S01]  /*3a570*/  IMAD.X R80, R6, 0x1, R80, P3 ;  /* 0x0000000106507824 */ /* 0x004fe200018e0650 */
[----:B------:R1:W-:Y:S04]  /*3a580*/  STL [R1+0x998], R47 ;  /* 0x0009982f01007387 */ /* 0x0003e80000100800 */
[----:B------:R2:W-:Y:S04]  /*3a590*/  STL [R1+0x994], R80 ;  /* 0x0009945001007387 */ /* 0x0005e80000100800 */
[----:B------:R-:W3:Y:S01]  /*3a5a0*/  LDL.LU R84, [R1+0x9bc] ;  /* 0x0009bc0001547983 */ /* 0x000ee20000300800 */
[----:B0-----:R-:W-:-:S03]  /*3a5b0*/  @!P1 IMAD.MOV.U32 R44, RZ, RZ, R47 ;  /* 0x000000ffff2c9224 */ /* 0x001fc600078e002f */
[----:B------:R-:W3:Y:S01]  /*3a5c0*/  LDL.LU R82, [R1+0x9c0] ;  /* 0x0009c00001527983 */ /* 0x000ee20000300800 */
[----:B------:R-:W-:-:S05]  /*3a5d0*/  @!P1 IMAD.MOV.U32 R45, RZ, RZ, R80 ;  /* 0x000000ffff2d9224 */ /* 0x000fca00078e0050 */
[----:B------:R0:W3:Y:S01]  /*3a5e0*/  @!P1 LDG.E.U8 R43, desc[UR18][R44.64] ;  /* 0x000000122c2b9981 */ /* 0x0000e2000c1e1100 */
[----:B----4-:R-:W-:-:S05]  /*3a5f0*/  IADD3 R4, P3, PT, R5, R4, RZ ;  /* 0x0000000405047210 */ /* 0x010fca0007f7e0ff */
[----:B------:R-:W-:Y:S01]  /*3a600*/  IMAD.X R46, R6, 0x1, R46, P3 ;  /* 0x00000001062e7824 */ /* 0x000fe200018e062e */
[----:B------:R-:W-:Y:S03]  /*3a610*/  STL [R1+0x9a0], R4 ;  /* 0x0009a00401007387 */ /* 0x000fe60000100800 */
[----:B-1----:R-:W-:Y:S01]  /*3a620*/  @!P1 IMAD.MOV.U32 R47, RZ, RZ, R46 ;  /* 0x000000ffff2f9224 */ /* 0x002fe200078e002e */
[----:B------:R1:W-:Y:S04]  /*3a630*/  STL [R1+0x99c], R46 ;  /* 0x00099c2e01007387 */ /* 0x0003e80000100800 */
[----:B--2---:R-:W2:Y:S01]  /*3a640*/  LDL.LU R80, [R1+0x9c4] ;  /* 0x0009c40001507983 */ /* 0x004ea20000300800 */
[----:B0-----:R-:W-:Y:S01]  /*3a650*/  PRMT R44, RZ, 0x7610, R44 ;  /* 0x00007610ff2c7816 */ /* 0x001fe2000000002c */
[----:B-1----:R-:W-:-:S02]  /*3a660*/  @!P1 IMAD.MOV.U32 R46, RZ, RZ, R4 ;  /* 0x000000ffff2e9224 */ /* 0x002fc400078e0004 */
[----:B------:R-:W4:Y:S04]  /*3a670*/  LDL.LU R4, [R1+0x9c8] ;  /* 0x0009c80001047983 */ /* 0x000f280000300800 */
[----:B------:R0:W2:Y:S01]  /*3a680*/  @!P1 LDG.E.U8 R44, desc[UR18][R46.64] ;  /* 0x000000122e2c9981 */ /* 0x0000a2000c1e1100 */
        /* <DEDUP_REMOVED lines=8> */
[----:B------:R-:W-:-:S02]  /*3a710*/  PRMT R45, RZ, 0x7610, R45 ;  /* 0x00007610ff2d7816 */ /* 0x000fc4000000002d */
[----:B------:R-:W-:-:S04]  /*3a720*/  PRMT R49, RZ, 0x7610, R49 ;  /* 0x00007610ff317816 */ /* 0x000fc80000000031 */
[----:B------:R0:W2:Y:S01]  /*3a730*/  @!P1 LDG.E.U8 R45, desc[UR18][R46.64] ;  /* 0x000000122e2d9981 */ /* 0x0000a2000c1e1100 */
[----:B------:R-:W-:Y:S02]  /*3a740*/  PRMT R51, RZ, 0x7610, R51 ;  /* 0x00007610ff337816 */ /* 0x000fe40000000033 */
[----:B---3--:R-:W-:-:S05]  /*3a750*/  IADD3 R82, P3, PT, R5, R82, RZ ;  /* 0x0000005205527210 */ /* 0x008fca0007f7e0ff */
[----:B------:R-:W-:Y:S01]  /*3a760*/  IMAD.X R84, R6, 0x1, R84, P3 ;  /* 0x0000000106547824 */ /* 0x000fe200018e0654 */
[----:B------:R-:W-:Y:S01]  /*3a770*/  STL [R1+0x9c0], R82 ;  /* 0x0009c05201007387 */ /* 0x000fe20000100800 */
[----:B0-----:R-:W-:Y:S02]  /*3a780*/  @!P1 IMAD.MOV.U32 R46, RZ, RZ, R82 ;  /* 0x000000ffff2e9224 */ /* 0x001fe400078e0052 */
[----:B------:R-:W-:Y:S01]  /*3a790*/  @!P1 IMAD.MOV.U32 R47, RZ, RZ, R84 ;  /* 0x000000ffff2f9224 */ /* 0x000fe200078e0054 */
[----:B------:R0:W-:Y:S04]  /*3a7a0*/  STL [R1+0x9bc], R84 ;  /* 0x0009bc5401007387 */ /* 0x0001e80000100800 */
[----:B------:R1:W3:Y:S04]  /*3a7b0*/  @!P1 LDG.E.U8 R49, desc[UR18][R46.64] ;  /* 0x000000122e319981 */ /* 0x0002e8000c1e1100 */
[----:B0-----:R-:W3:Y:S04]  /*3a7c0*/  LDL.LU R84, [R1+0x9d4] ;  /* 0x0009d40001547983 */ /* 0x001ee80000300800 */
[----:B------:R-:W3:Y:S01]  /*3a7d0*/  LDL.LU R82, [R1+0x9d8] ;  /* 0x0009d80001527983 */ /* 0x000ee20000300800 */
[----:B----4-:R-:W-:-:S05]  /*3a7e0*/  IADD3 R4, P3, PT, R5, R4, RZ ;  /* 0x0000000405047210 */ /* 0x010fca0007f7e0ff */
[----:B--2---:R-:W-:Y:S01]  /*3a7f0*/  IMAD.X R80, R6, 0x1, R80, P3 ;  /* 0x0000000106507824 */ /* 0x004fe200018e0650 */
[----:B------:R-:W-:Y:S01]  /*3a800*/  STL [R1+0x9c8], R4 ;  /* 0x0009c80401007387 */ /* 0x000fe20000100800 */
[----:B-1----:R-:W-:Y:S02]  /*3a810*/  @!P1 IMAD.MOV.U32 R46, RZ, RZ, R4 ;  /* 0x000000ffff2e9224 */ /* 0x002fe400078e0004 */
[----:B------:R-:W-:Y:S01]  /*3a820*/  @!P1 IMAD.MOV.U32 R47, RZ, RZ, R80 ;  /* 0x000000ffff2f9224 */ /* 0x000fe200078e0050 */
[----:B------:R0:W-:Y:S04]  /*3a830*/  STL [R1+0x9c4], R80 ;  /* 0x0009c45001007387 */ /* 0x0001e80000100800 */
[----:B------:R1:W2:Y:S04]  /*3a840*/  @!P1 LDG.E.U8 R51, desc[UR18][R46.64] ;  /* 0x000000122e339981 */ /* 0x0002a8000c1e1100 */
[----:B0-----:R-:W4:Y:S04]  /*3a850*/  LDL.LU R80, [R1+0x9dc] ;  /* 0x0009dc0001507983 */ /* 0x001f280000300800 */
[----:B------:R-:W2:Y:S01]  /*3a860*/  LDL.LU R4, [R1+0x9e0] ;  /* 0x0009e00001047983 */ /* 0x000ea20000300800 */
        /* <DEDUP_REMOVED lines=8> */
[----:B------:R-:W-:-:S02]  /*3a8f0*/  PRMT R53, RZ, 0x7610, R53 ;  /* 0x00007610ff357816 */ /* 0x000fc40000000035 */
[----:B------:R-:W-:-:S04]  /*3a900*/  PRMT R55, RZ, 0x7610, R55 ;  /* 0x00007610ff377816 */ /* 0x000fc80000000037 */
[----:B------:R0:W4:Y:S01]  /*3a910*/  @!P1 LDG.E.U8 R53, desc[UR18][R46.64] ;  /* 0x000000122e359981 */ /* 0x000122000c1e1100 */
        /* <DEDUP_REMOVED lines=10> */
[----:B--2---:R-:W-:-:S05]  /*3a9c0*/  IADD3 R4, P3, PT, R5, R4, RZ ;  /* 0x0000000405047210 */ /* 0x004fca0007f7e0ff */
[----:B----4-:R-:W-:Y:S01]  /*3a9d0*/  IMAD.X R80, R6, 0x1, R80, P3 ;  /* 0x0000000106507824 */ /* 0x010fe200018e0650 */
        /* <DEDUP_REMOVED lines=81> */
[----:B------:R-:W-:Y:S04]  /*3aef0*/  STL [R1+0xa40], R82 ;  /* 0x000a405201007387 */ /* 0x000fe80000100800 */
[----:B------:R1:W-:Y:S04]  /*3af00*/  STL [R1+0xa3c], R84 ;  /* 0x000a3c5401007387 */ /* 0x0003e80000100800 */
[----:B------:R-:W3:Y:S04]  /*3af10*/  LDL.LU R88, [R1+0xa44] ;  /* 0x000a440001587983 */ /* 0x000ee80000300800 */
[----:B------:R-:W3:Y:S01]  /*3af20*/  LDL.LU R86, [R1+0xa48] ;  /* 0x000a480001567983 */ /* 0x000ee20000300800 */
[----:B0-----:R-:W-:-:S02]  /*3af30*/  @!P1 IMAD.MOV.U32 R46, RZ, RZ, R82 ;  /* 0x000000ffff2e9224 */ /* 0x001fc400078e0052 */
[----:B------:R-:W-:-:S05]  /*3af40*/  @!P1 IMAD.MOV.U32 R47, RZ, RZ, R84 ;  /* 0x000000ffff2f9224 */ /* 0x000fca00078e0054 */
[----:B------:R0:W3:Y:S01]  /*3af50*/  @!P1 LDG.E.U8 R73, desc[UR18][R46.64] ;  /* 0x000000122e499981 */ /* 0x0000e2000c1e1100 */
[----:B--2---:R-:W-:-:S05]  /*3af60*/  IADD3 R4, P3, PT, R5, R4, RZ ;  /* 0x0000000405047210 */ /* 0x004fca0007f7e0ff */
[----:B----4-:R-:W-:Y:S01]  /*3af70*/  IMAD.X R80, R6, 0x1, R80, P3 ;  /* 0x0000000106507824 */ /* 0x010fe200018e0650 */
[----:B------:R-:W-:Y:S04]  /*3af80*/  STL [R1+0xa78], R4 ;  /* 0x000a780401007387 */ /* 0x000fe80000100800 */
[----:B------:R2:W-:Y:S04]  /*3af90*/  STL [R1+0xa74], R80 ;  /* 0x000a745001007387 */ /* 0x0005e80000100800 */
[----:B-1----:R-:W4:Y:S04]  /*3afa0*/  LDL.LU R84, [R1+0xa7c] ;  /* 0x000a7c0001547983 */ /* 0x002f280000300800 */
[----:B------:R-:W4:Y:S01]  /*3afb0*/  LDL.LU R82, [R1+0xa80] ;  /* 0x000a800001527983 */ /* 0x000f220000300800 */
[----:B0-----:R-:W-:-:S02]  /*3afc0*/  @!P1 IMAD.MOV.U32 R46, RZ, RZ, R4 ;  /* 0x000000ffff2e9224 */ /* 0x001fc400078e0004 */
[----:B------:R-:W-:Y:S02]  /*3afd0*/  @!P1 IMAD.MOV.U32 R47, RZ, RZ, R80 ;  /* 0x000000ffff2f9224 */ /* 0x000fe400078e0050 */
[----:B--2---:R-:W2:Y:S04]  /*3afe0*/  LDL.LU R80, [R1+0xa14] ;  /* 0x000a140001507983 */ /* 0x004ea80000300800 */
[----:B------:R-:W2:Y:S04]  /*3aff0*/  LDL.LU R4, [R1+0xa18] ;  /* 0x000a180001047983 */ /* 0x000ea80000300800 */
        /* <DEDUP_REMOVED lines=13> */
[----:B------:R-:W-:Y:S02]  /*3b0d0*/  PRMT R83, RZ, 0x7610, R83 ;  /* 0x00007610ff537816 */ /* 0x000fe40000000053 */
[----:B------:R-:W-:Y:S02]  /*3b0e0*/  PRMT R85, RZ, 0x7610, R85 ;  /* 0x00007610ff557816 */ /* 0x000fe40000000055 */
[----:B---3--:R-:W-:-:S05]  /*3b0f0*/  IADD3 R86, P3, PT, R5, R86, RZ ;  /* 0x0000005605567210 */ /* 0x008fca0007f7e0ff */
[----:B------:R-:W-:Y:S02]  /*3b100*/  IMAD.X R88, R6, 0x1, R88, P3 ;  /* 0x0000000106587824 */ /* 0x000fe400018e0658 */
[----:B0-----:R-:W-:Y:S02]  /*3b110*/  @!P1 IMAD.MOV.U32 R46, RZ, RZ, R86 ;  /* 0x000000ffff2e9224 */ /* 0x001fe400078e0056 */
[----:B------:R-:W-:-:S05]  /*3b120*/  @!P1 IMAD.MOV.U32 R47, RZ, RZ, R88 ;  /* 0x000000ffff2f9224 */ /* 0x000fca00078e0058 */
[----:B------:R0:W3:Y:S04]  /*3b130*/  @!P1 LDG.E.U8 R79, desc[UR18][R46.64] ;  /* 0x000000122e4f9981 */ /* 0x0000e8000c1e1100 */
[----:B------:R-:W-:Y:S04]  /*3b140*/  STL [R1+0xa48], R86 ;  /* 0x000a485601007387 */ /* 0x000fe80000100800 */
[----:B------:R-:W-:Y:S01]  /*3b150*/  STL [R1+0xa44], R88 ;  /* 0x000a445801007387 */ /* 0x000fe20000100800 */
[----:B----4-:R-:W-:-:S05]  /*3b160*/  IADD3 R82, P3, PT, R5, R82, RZ ;  /* 0x0000005205527210 */ /* 0x010fca0007f7e0ff */
[C---:B------:R-:W-:Y:S01]  /*3b170*/  IMAD.X R84, R6.reuse, 0x1, R84, P3 ;  /* 0x0000000106547824 */ /* 0x040fe200018e0654 */
[----:B--2---:R-:W-:Y:S01]  /*3b180*/  IADD3 R4, P3, PT, R5, R4, RZ ;  /* 0x0000000405047210 */ /* 0x004fe20007f7e0ff */
[----:B0-----:R-:W-:Y:S02]  /*3b190*/  @!P1 IMAD.MOV.U32 R46, RZ, RZ, R82 ;  /* 0x000000ffff2e9224 */ /* 0x001fe400078e0052 */
[----:B------:R-:W-:Y:S02]  /*3b1a0*/  @!P1 IMAD.MOV.U32 R47, RZ, RZ, R84 ;  /* 0x000000ffff2f9224 */ /* 0x000fe400078e0054 */
[----:B------:R-:W-:Y:S01]  /*3b1b0*/  IMAD.X R80, R6, 0x1, R80, P3 ;  /* 0x0000000106507824 */ /* 0x000fe200018e0650 */
[----:B------:R-:W-:Y:S04]  /*3b1c0*/  STL [R1+0xa80], R82 ;  /* 0x000a805201007387 */ /* 0x000fe80000100800 */
[----:B------:R0:W2:Y:S04]  /*3b1d0*/  @!P1 LDG.E.U8 R81, desc[UR18][R46.64] ;  /* 0x000000122e519981 */ /* 0x0000a8000c1e1100 */
[----:B------:R-:W-:Y:S01]  /*3b1e0*/  STL [R1+0xa7c], R84 ;  /* 0x000a7c5401007387 */ /* 0x000fe20000100800 */
[----:B0-----:R-:W-:-:S02]  /*3b1f0*/  @!P1 IMAD.MOV.U32 R46, RZ, RZ, R4 ;  /* 0x000000ffff2e9224 */ /* 0x001fc400078e0004 */
[----:B------:R-:W-:Y:S01]  /*3b200*/  @!P1 IMAD.MOV.U32 R47, RZ, RZ, R80 ;  /* 0x000000ffff2f9224 */ /* 0x000fe200078e0050 */
[----:B------:R-:W-:Y:S04]  /*3b210*/  STL [R1+0xa18], R4 ;  /* 0x000a180401007387 */ /* 0x000fe80000100800 */
[----:B------:R0:W-:Y:S04]  /*3b220*/  STL [R1+0xa14], R80 ;  /* 0x000a145001007387 */ /* 0x0001e80000100800 */
[----:B------:R1:W4:Y:S01]  /*3b230*/  @!P1 LDG.E.U8 R83, desc[UR18][R46.64] ;  /* 0x000000122e539981 */ /* 0x000322000c1e1100 */
[----:B0-----:R-:W-:Y:S01]  /*3b240*/  IMAD.MOV.U32 R80, RZ, RZ, R0 ;  /* 0x000000ffff507224 */ /* 0x001fe200078e0000 */
[----:B------:R-:W-:-:S05]  /*3b250*/  IADD3 R2, P3, PT, R5, R2, RZ ;  /* 0x0000000205027210 */ /* 0x000fca0007f7e0ff */
[----:B------:R-:W-:Y:S01]  /*3b260*/  IMAD.X R3, R6, 0x1, R3, P3 ;  /* 0x0000000106037824 */ /* 0x000fe200018e0603 */
[----:B------:R0:W-:Y:S01]  /*3b270*/  STL [R1+0xa50], R2 ;  /* 0x000a500201007387 */ /* 0x0001e20000100800 */
[----:B-1----:R-:W-:-:S03]  /*3b280*/  @!P1 IMAD.MOV.U32 R46, RZ, RZ, R2 ;  /* 0x000000ffff2e9224 */ /* 0x002fc600078e0002 */
[----:B------:R1:W-:Y:S01]  /*3b290*/  STL [R1+0xa4c], R3 ;  /* 0x000a4c0301007387 */ /* 0x0003e20000100800 */
[----:B------:R-:W-:-:S03]  /*3b2a0*/  @!P1 IMAD.MOV.U32 R47, RZ, RZ, R3 ;  /* 0x000000ffff2f9224 */ /* 0x000fc600078e0003 */
        /* <DEDUP_REMOVED lines=9> */
[----:B-1----:R-:W2:Y:S04]  /*3b340*/  LDL.LU R3, [R1+0x10] ;  /* 0x0000100001037983 */ /* 0x002ea80000300800 */
[----:B------:R0:W2:Y:S04]  /*3b350*/  @!P1 LDG.E.U8 R85, desc[UR18][R46.64] ;  /* 0x000000122e559981 */ /* 0x0000a8000c1e1100 */
[----:B------:R-:W2:Y:S04]  /*3b360*/  LDL.LU R46, [R1+0x31c] ;  /* 0x00031c00012e7983 */ /* 0x000ea80000300800 */
[----:B------:R-:W0:Y:S01]  /*3b370*/  LDL.LU R47, [R1+0x320] ;  /* 0x00032000012f7983 */ /* 0x000e220000300800 */
[----:B------:R-:W-:-:S02]  /*3b380*/  PRMT R87, RZ, 0x7610, R87 ;  /* 0x00007610ff577816 */ /* 0x000fc40000000057 */
[----:B0-----:R-:W-:-:S05]  /*3b390*/  IADD3 R47, P3, PT, R5, R47, RZ ;  /* 0x0000002f052f7210 */ /* 0x001fca0007f7e0ff */
[----:B--2---:R-:W-:Y:S01]  /*3b3a0*/  IMAD.X R46, R6, 0x1, R46, P3 ;  /* 0x00000001062e7824 */ /* 0x004fe200018e062e */
[----:B------:R0:W-:Y:S04]  /*3b3b0*/  STL [R1+0x320], R47 ;  /* 0x0003202f01007387 */ /* 0x0001e80000100800 */
[----:B------:R1:W-:Y:S01]  /*3b3c0*/  STL [R1+0x31c], R46 ;  /* 0x00031c2e01007387 */ /* 0x0003e20000100800 */
[----:B0-----:R-:W-:-:S04]  /*3b3d0*/  @!P1 LOP3.LUT R47, R47, R46, RZ, 0x3c, !PT ;  /* 0x0000002e2f2f9212 */ /* 0x001fc800078e3cff */
[----:B-1----:R-:W-:-:S04]  /*3b3e0*/  @!P1 LOP3.LUT R46, R47, R46, RZ, 0x3c, !PT ;  /* 0x0000002e2f2e9212 */ /* 0x002fc800078e3cff */
[----:B------:R-:W-:-:S05]  /*3b3f0*/  @!P1 LOP3.LUT R47, R47, R46, RZ, 0x3c, !PT ;  /* 0x0000002e2f2f9212 */ /* 0x000fca00078e3cff */
[----:B------:R0:W2:Y:S04]  /*3b400*/  @!P1 LDG.E.U8 R87, desc[UR18][R46.64] ;  /* 0x000000122e579981 */ /* 0x0000a8000c1e1100 */
[----:B------:R-:W2:Y:S04]  /*3b410*/  LDL.LU R46, [R1+0x304] ;  /* 0x00030400012e7983 */ /* 0x000ea80000300800 */
[----:B------:R-:W0:Y:S01]  /*3b420*/  LDL.LU R47, [R1+0x308] ;  /* 0x00030800012f7983 */ /* 0x000e220000300800 */
[----:B------:R-:W-:Y:S02]  /*3b430*/  PRMT R89, RZ, 0x7610, R89 ;  /* 0x00007610ff597816 */ /* 0x000fe40000000059 */
[----:B------:R-:W-:-:S02]  /*3b440*/  PRMT R91, RZ, 0x7610, R91 ;  /* 0x00007610ff5b7816 */ /* 0x000fc4000000005b */
[----:B0-----:R-:W-:-:S05]  /*3b450*/  IADD3 R47, P3, PT, R5, R47, RZ ;  /* 0x0000002f052f7210 */ /* 0x001fca0007f7e0ff */
[----:B--2---:R-:W-:Y:S01]  /*3b460*/  IMAD.X R46, R6, 0x1, R46, P3 ;  /* 0x00000001062e7824 */ /* 0x004fe200018e062e */
[----:B------:R0:W-:Y:S01]  /*3b470*/  STL [R1+0x308], R47 ;  /* 0x0003082f01007387 */ /* 0x0001e20000100800 */
[----:B------:R-:W-:-:S03]  /*3b480*/  IADD3 R0, P3, PT, R5, R0, RZ ;  /* 0x0000000005007210 */ /* 0x000fc60007f7e0ff */
[----:B------:R1:W-:Y:S01]  /*3b490*/  STL [R1+0x304], R46 ;  /* 0x0003042e01007387 */ /* 0x0003e20000100800 */
[----:B0-----:R-:W-:-:S04]  /*3b4a0*/  @!P1 LOP3.LUT R47, R47, R46, RZ, 0x3c, !PT ;  /* 0x0000002e2f2f9212 */ /* 0x001fc800078e3cff */
[----:B-1----:R-:W-:Y:S01]  /*3b4b0*/  @!P1 LOP3.LUT R46, R47, R46, RZ, 0x3c, !PT ;  /* 0x0000002e2f2e9212 */ /* 0x002fe200078e3cff */
[----:B------:R-:W-:-:S03]  /*3b4c0*/  IMAD.X R2, R6, 0x1, R2, P3 ;  /* 0x0000000106027824 */ /* 0x000fc600018e0602 */
[----:B------:R-:W-:-:S05]  /*3b4d0*/  @!P1 LOP3.LUT R47, R47, R46, RZ, 0x3c, !PT ;  /* 0x0000002e2f2f9212 */ /* 0x000fca00078e3cff */
[----:B------:R0:W2:Y:S04]  /*3b4e0*/  @!P1 LDG.E.U8 R89, desc[UR18][R46.64] ;  /* 0x000000122e599981 */ /* 0x0000a8000c1e1100 */
[----:B------:R1:W-:Y:S01]  /*3b4f0*/  STL [R1+0x318], R0 ;  /* 0x0003180001007387 */ /* 0x0003e20000100800 */
[----:B0-----:R-:W-:Y:S02]  /*3b500*/  @!P1 IMAD.MOV.U32 R46, RZ, RZ, R0 ;  /* 0x000000ffff2e9224 */ /* 0x001fe400078e0000 */
[----:B------:R-:W-:Y:S01]  /*3b510*/  @!P1 IMAD.MOV.U32 R47, RZ, RZ, R2 ;  /* 0x000000ffff2f9224 */ /* 0x000fe200078e0002 */
[----:B------:R0:W-:Y:S04]  /*3b520*/  STL [R1+0x314], R2 ;  /* 0x0003140201007387 */ /* 0x0001e80000100800 */
[----:B------:R0:W2:Y:S04]  /*3b530*/  @!P1 LDG.E.U8 R91, desc[UR18][R46.64] ;  /* 0x000000122e5b9981 */ /* 0x0000a8000c1e1100 */
[----:B------:R-:W2:Y:S04]  /*3b540*/  LDL.LU R46, [R1+0x30c] ;  /* 0x00030c00012e7983 */ /* 0x000ea80000300800 */
[----:B------:R-:W2:Y:S01]  /*3b550*/  LDL.LU R47, [R1+0x310] ;  /* 0x00031000012f7983 */ /* 0x000ea20000300800 */
[----:B-1----:R-:W1:Y:S01]  /*3b560*/  S2R R0, SR_TID.X ;  /* 0x0000000000007919 */ /* 0x002e620000002100 */
[----:B------:R-:W-:-:S02]  /*3b570*/  PRMT R93, RZ, 0x7610, R93 ;  /* 0x00007610ff5d7816 */ /* 0x000fc4000000005d */
[----:B-1----:R-:W-:-:S04]  /*3b580*/  LOP3.LUT R0, R0, 0x7f, RZ, 0xc0, !PT ;  /* 0x0000007f00007812 */ /* 0x002fc800078ec0ff */
[----:B0-----:R-:W-:-:S05]  /*3b590*/  LOP3.LUT R2, R0, 0x20, RZ, 0x3c, !PT ;  /* 0x0000002000027812 */ /* 0x001fca00078e3cff */
[----:B------:R-:W-:Y:S04]  /*3b5a0*/  STS.U8 [R2+UR9+0x9d00], R80 ;  /* 0x009d005002007988 */ /* 0x000fe80008000009 */
[----:B------:R-:W-:Y:S04]  /*3b5b0*/  STS.U8 [R2+UR9+0xa100], R82 ;  /* 0x00a1005202007988 */ /* 0x000fe80008000009 */
[----:B------:R-:W-:Y:S04]  /*3b5c0*/  STS.U8 [R2+UR9+0xa500], R84 ;  /* 0x00a5005402007988 */ /* 0x000fe80008000009 */
[----:B------:R-:W-:Y:S04]  /*3b5d0*/  STS.U8 [R2+UR9+0xa900], R86 ;  /* 0x00a9005602007988 */ /* 0x000fe80008000009 */
[----:B------:R-:W-:Y:S04]  /*3b5e0*/  STS.U8 [R2+UR9+0xad00], R88 ;  /* 0x00ad005802007988 */ /* 0x000fe80008000009 */
[----:B------:R-:W-:Y:S01]  /*3b5f0*/  STS.U8 [R2+UR9+0xb100], R90 ;  /* 0x00b1005a02007988 */ /* 0x000fe20008000009 */
[----:B--2---:R-:W-:-:S05]  /*3b600*/  IADD3 R47, P3, PT, R5, R47, RZ ;  /* 0x0000002f052f7210 */ /* 0x004fca0007f7e0ff */
[----:B------:R-:W-:Y:S01]  /*3b610*/  IMAD.X R46, R6, 0x1, R46, P3 ;  /* 0x00000001062e7824 */ /* 0x000fe200018e062e */
[----:B------:R0:W-:Y:S04]  /*3b620*/  STL [R1+0x310], R47 ;  /* 0x0003102f01007387 */ /* 0x0001e80000100800 */
[----:B------:R1:W-:Y:S01]  /*3b630*/  STL [R1+0x30c], R46 ;  /* 0x00030c2e01007387 */ /* 0x0003e20000100800 */
[----:B0-----:R-:W-:-:S04]  /*3b640*/  @!P1 LOP3.LUT R47, R47, R46, RZ, 0x3c, !PT ;  /* 0x0000002e2f2f9212 */ /* 0x001fc800078e3cff */
[----:B-1----:R-:W-:-:S04]  /*3b650*/  @!P1 LOP3.LUT R46, R47, R46, RZ, 0x3c, !PT ;  /* 0x0000002e2f2e9212 */ /* 0x002fc800078e3cff */
[----:B------:R-:W-:-:S05]  /*3b660*/  @!P1 LOP3.LUT R47, R47, R46, RZ, 0x3c, !PT ;  /* 0x0000002e2f2f9212 */ /* 0x000fca00078e3cff */
[----:B------:R0:W2:Y:S04]  /*3b670*/  @!P1 LDG.E.U8 R93, desc[UR18][R46.64] ;  /* 0x000000122e5d9981 */ /* 0x0000a8000c1e1100 */
[----:B------:R-:W2:Y:S04]  /*3b680*/  LDL.LU R46, [R1+0x58] ;  /* 0x00005800012e7983 */ /* 0x000ea80000300800 */
[----:B------:R-:W3:Y:S04]  /*3b690*/  LDL.LU R47, [R1+0x40] ;  /* 0x00004000012f7983 */ /* 0x000ee80000300800 */
[----:B------:R-:W4:Y:S04]  /*3b6a0*/  LDL.LU R80, [R1+0x1304] ;  /* 0x0013040001507983 */ /* 0x000f280000300800 */
[----:B------:R-:W4:Y:S04]  /*3b6b0*/  LDL.LU R82, [R1+0x1300] ;  /* 0x0013000001527983 */ /* 0x000f280000300800 */
[----:B------:R-:W4:Y:S04]  /*3b6c0*/  LDL.LU R84, [R1+0x12fc] ;  /* 0x0012fc0001547983 */ /* 0x000f280000300800 */
[----:B------:R-:W4:Y:S04]  /*3b6d0*/  LDL.LU R86, [R1+0x12f8] ;  /* 0x0012f80001567983 */ /* 0x000f280000300800 */
[----:B------:R-:W4:Y:S04]  /*3b6e0*/  LDL.LU R88, [R1+0x12f4] ;  /* 0x0012f40001587983 */ /* 0x000f280000300800 */
[----:B------:R-:W4:Y:S04]  /*3b6f0*/  LDL.LU R90, [R1+0x12f0] ;  /* 0x0012f000015a7983 */ /* 0x000f280000300800 */
[----:B------:R1:W-:Y:S04]  /*3b700*/  STS.U8 [R2+UR9+0xb500], R92 ;  /* 0x00b5005c02007988 */ /* 0x0003e80008000009 */
[----:B-1----:R-:W4:Y:S04]  /*3b710*/  LDL.LU R92, [R1+0x12ec] ;  /* 0x0012ec00015c7983 */ /* 0x002f280000300800 */
[----:B--2---:R-:W-:Y:S04]  /*3b720*/  STS.U8 [R2+UR9+0xb900], R46 ;  /* 0x00b9002e02007988 */ /* 0x004fe80008000009 */
[----:B---3--:R-:W-:Y:S04]  /*3b730*/  STS.U8 [R2+UR9+0xbd00], R47 ;  /* 0x00bd002f02007988 */ /* 0x008fe80008000009 */
[----:B------:R1:W-:Y:S04]  /*3b740*/  STS.U8 [R2+UR9+0xc100], R4 ;  /* 0x00c1000402007988 */ /* 0x0003e80008000009 */
[----:B------:R2:W-:Y:S04]  /*3b750*/  STS.U8 [R2+UR9+0xc500], R3 ;  /* 0x00c5000302007988 */ /* 0x0005e80008000009 */
[----:B-1----:R-:W3:Y:S04]  /*3b760*/  LDL.LU R4, [R1+0x18c] ;  /* 0x00018c0001047983 */ /* 0x002ee80000300800 */
[----:B--2---:R-:W2:Y:S04]  /*3b770*/  LDL.LU R3, [R1+0x178] ;  /* 0x0001780001037983 */ /* 0x004ea80000300800 */
[----:B------:R-:W2:Y:S04]  /*3b780*/  LDL.LU R46, [R1+0x24] ;  /* 0x00002400012e7983 */ /* 0x000ea80000300800 */
[----:B------:R-:W2:Y:S04]  /*3b790*/  LDL.LU R47, [R1+0xc] ;  /* 0x00000c00012f7983 */ /* 0x000ea80000300800 */
[----:B----4-:R1:W-:Y:S04]  /*3b7a0*/  STS.U8 [R2+UR9+0xc900], R90 ;  /* 0x00c9005a02007988 */ /* 0x0103e80008000009 */
[----:B------:R4:W-:Y:S04]  /*3b7b0*/  STS.U8 [R2+UR9+0xcd00], R78 ;  /* 0x00cd004e02007988 */ /* 0x0009e80008000009 */
[----:B------:R0:W-:Y:S04]  /*3b7c0*/  STS.U8 [R2+UR9+0xd100], R66 ;  /* 0x00d1004202007988 */ /* 0x0001e80008000009 */
[----:B-1----:R-:W2:Y:S04]  /*3b7d0*/  LDL.LU R90, [R1+0x3c] ;  /* 0x00003c00015a7983 */ /* 0x002ea80000300800 */
[----:B----4-:R-:W4:Y:S04]  /*3b7e0*/  LDL.LU R78, [R1+0x54] ;  /* 0x00005400014e7983 */ /* 0x010f280000300800 */
[----:B0-----:R-:W4:Y:S04]  /*3b7f0*/  LDL.LU R66, [R1+0x6c] ;  /* 0x00006c0001427983 */ /* 0x001f280000300800 */
[----:B------:R0:W-:Y:S04]  /*3b800*/  STS.U8 [R2+UR9+0xd500], R54 ;  /* 0x00d5003602007988 */ /* 0x0001e80008000009 */
[----:B------:R1:W-:Y:S04]  /*3b810*/  STS.U8 [R2+UR9+0xd900], R9 ;  /* 0x00d9000902007988 */ /* 0x0003e80008000009 */
[----:B------:R1:W-:Y:S04]  /*3b820*/  STS.U8 [R2+UR9+0xdd00], R15 ;  /* 0x00dd000f02007988 */ /* 0x0003e80008000009 */
[----:B0-----:R-:W4:Y:S04]  /*3b830*/  LDL.LU R54, [R1+0x84] ;  /* 0x0000840001367983 */ /* 0x001f280000300800 */
[----:B-1----:R-:W4:Y:S04]  /*3b840*/  LDL.LU R9, [R1+0x9c] ;  /* 0x00009c0001097983 */ /* 0x002f280000300800 */
[----:B------:R-:W4:Y:S04]  /*3b850*/  LDL.LU R15, [R1+0xb4] ;  /* 0x0000b400010f7983 */ /* 0x000f280000300800 */
        /* <DEDUP_REMOVED lines=14> */
[----:B0-----:R-:W4:Y:S04]  /*3b940*/  LDL.LU R61, [R1+0x150] ;  /* 0x00015000013d7983 */ /* 0x001f280000300800 */
[----:B-1----:R-:W4:Y:S04]  /*3b950*/  LDL.LU R2, [R1+0x12e8] ;  /* 0x0012e80001027983 */ /* 0x002f280000300800 */
[----:B------:R-:W4:Y:S01]  /*3b960*/  LDL.LU R63, [R1+0x164] ;  /* 0x00016400013f7983 */ /* 0x000f220000300800 */
[----:B------:R-:W-:-:S05]  /*3b970*/  LOP3.LUT R0, R0, 0x30, RZ, 0x3c, !PT ;  /* 0x0000003000007812 */ /* 0x000fca00078e3cff */
[----:B---3--:R0:W-:Y:S04]  /*3b980*/  STS.U8 [R0+UR9+0x8180], R4 ;  /* 0x0081800400007988 */ /* 0x0081e80008000009 */
[----:B--2---:R1:W-:Y:S04]  /*3b990*/  STS.U8 [R0+UR9+0x8580], R3 ;  /* 0x0085800300007988 */ /* 0x0043e80008000009 */
[----:B0-----:R-:W2:Y:S04]  /*3b9a0*/  LDL.LU R4, [R1+0x12e4] ;  /* 0x0012e40001047983 */ /* 0x001ea80000300800 */
[----:B-1----:R-:W3:Y:S04]  /*3b9b0*/  LDL.LU R3, [R1+0x12e0] ;  /* 0x0012e00001037983 */ /* 0x002ee80000300800 */
[----:B----4-:R0:W-:Y:S04]  /*3b9c0*/  STS.U8 [R0+UR9+0x8980], R63 ;  /* 0x0089803f00007988 */ /* 0x0101e80008000009 */
[----:B------:R1:W-:Y:S04]  /*3b9d0*/  STS.U8 [R0+UR9+0x8d80], R61 ;  /* 0x008d803d00007988 */ /* 0x0003e80008000009 */
[----:B------:R4:W-:Y:S04]  /*3b9e0*/  STS.U8 [R0+UR9+0x9180], R59 ;  /* 0x0091803b00007988 */ /* 0x0009e80008000009 */
[----:B0-----:R-:W2:Y:S04]  /*3b9f0*/  LDL.LU R63, [R1+0x174] ;  /* 0x00017400013f7983 */ /* 0x001ea80000300800 */
[----:B-1----:R-:W2:Y:S04]  /*3ba00*/  LDL.LU R61, [R1+0x160] ;  /* 0x00016000013d7983 */ /* 0x002ea80000300800 */
[----:B------:R0:W-:Y:S04]  /*3ba10*/  STS.U8 [R0+UR9+0x9580], R45 ;  /* 0x0095802d00007988 */ /* 0x0001e80008000009 */
[----:B----4-:R-:W4:Y:S04]  /*3ba20*/  LDL.LU R59, [R1+0x14c] ;  /* 0x00014c00013b7983 */ /* 0x010f280000300800 */
        /* <DEDUP_REMOVED lines=28> */
[----:B------:R0:W-:Y:S02]  /*3bbf0*/  STS.U8 [R0+UR9+0xd180], R64 ;  /* 0x00d1804000007988 */ /* 0x0001e40008000009 */
[----:B0-----:R-:W0:Y:S01]  /*3bc00*/  S2R R64, SR_TID.X ;  /* 0x0000000000407919 */ /* 0x001e220000002100 */
[----:B------:R-:W1:Y:S01]  /*3bc10*/  S2R R76, SR_TID.X ;  /* 0x00000000004c7919 */ /* 0x000e620000002100 */
[----:B------:R-:W3:Y:S01]  /*3bc20*/  LDL.LU R0, [R1+0x12dc] ;  /* 0x0012dc0001007983 */ /* 0x000ee20000300800 */
[----:B0-----:R-:W-:-:S04]  /*3bc30*/  LOP3.LUT R64, R64, 0x7f, RZ, 0xc0, !PT ;  /* 0x0000007f40407812 */ /* 0x001fc800078ec0ff */
[----:B------:R-:W-:-:S05]  /*3bc40*/  LOP3.LUT R64, R64, 0x30, RZ, 0x3c, !PT ;  /* 0x0000003040407812 */ /* 0x000fca00078e3cff */
[----:B------:R0:W-:Y:S02]  /*3bc50*/  STS.U8 [R64+UR9+0xd580], R52 ;  /* 0x00d5803440007988 */ /* 0x0001e40008000009 */
[----:B0-----:R-:W0:Y:S01]  /*3bc60*/  S2R R64, SR_TID.X ;  /* 0x0000000000407919 */ /* 0x001e220000002100 */
[----:B-1----:R-:W-:-:S04]  /*3bc70*/  LOP3.LUT R76, R76, 0x7f, RZ, 0xc0, !PT ;  /* 0x0000007f4c4c7812 */ /* 0x002fc800078ec0ff */
[----:B------:R-:W-:-:S05]  /*3bc80*/  LOP3.LUT R52, R76, 0x30, RZ, 0x3c, !PT ;  /* 0x000000304c347812 */ /* 0x000fca00078e3cff */
        /* <DEDUP_REMOVED lines=12> */
[----:B--2---:R-:W-:Y:S04]  /*3bd50*/  STS.U8 [R76+UR9+0x8200], R88 ;  /* 0x008200584c007988 */ /* 0x004fe80008000009 */
[----:B------:R-:W-:Y:S04]  /*3bd60*/  STS.U8 [R76+UR9+0x8600], R63 ;  /* 0x0086003f4c007988 */ /* 0x000fe80008000009 */
[----:B------:R-:W-:Y:S04]  /*3bd70*/  STS.U8 [R76+UR9+0x8a00], R61 ;  /* 0x008a003d4c007988 */ /* 0x000fe80008000009 */
[----:B----4-:R-:W-:Y:S04]  /*3bd80*/  STS.U8 [R76+UR9+0x8e00], R59 ;  /* 0x008e003b4c007988 */ /* 0x010fe80008000009 */
        /* <DEDUP_REMOVED lines=13> */
[----:B---3--:R0:W-:Y:S04]  /*3be60*/  STS.U8 [R76+UR9+0xc600], R3 ;  /* 0x00c600034c007988 */ /* 0x0081e80008000009 */
        /* <DEDUP_REMOVED lines=91> */
[----:B------:R0:W-:Y:S04]  /*3c420*/  STS.U8 [R61+UR9+0x9700], R33 ;  /* 0x009700213d007988 */ /* 0x0001e80008000009 */
        /* <DEDUP_REMOVED lines=8> */
[----:B------:R-:W2:Y:S04]  /*3c4b0*/  LDL.LU R21, [R1+0x118] ;  /* 0x0001180001157983 */ /* 0x000ea80000300800 */
        /* <DEDUP_REMOVED lines=10> */
[----:B------:R-:W2:Y:S04]  /*3c560*/  LDL.LU R90, [R1+0x8c] ;  /* 0x00008c00015a7983 */ /* 0x000ea80000300800 */
[----:B------:R-:W-:Y:S04]  /*3c570*/  STS.U8 [R61+UR9+0xbf00], R63 ;  /* 0x00bf003f3d007988 */ /* 0x000fe80008000009 */
[----:B0-----:R-:W2:Y:S04]  /*3c580*/  LDL.LU R46, [R1+0x74] ;  /* 0x00007400012e7983 */ /* 0x001ea80000300800 */
[----:B------:R0:W-:Y:S04]  /*3c590*/  STS.U8 [R61+UR9+0xc300], R3 ;  /* 0x00c300033d007988 */ /* 0x0001e80008000009 */
[----:B------:R1:W-:Y:S04]  /*3c5a0*/  STS.U8 [R61+UR9+0xc700], R2 ;  /* 0x00c700023d007988 */ /* 0x0003e80008000009 */
[----:B0-----:R-:W2:Y:S04]  /*3c5b0*/  LDL.LU R3, [R1+0x12d0] ;  /* 0x0012d00001037983 */ /* 0x001ea80000300800 */
[----:B-1----:R-:W2:Y:S04]  /*3c5c0*/  LDL.LU R2, [R1+0x12cc] ;  /* 0x0012cc0001027983 */ /* 0x002ea80000300800 */
        /* <DEDUP_REMOVED lines=29> */
[----:B------:R1:W-:Y:S04]  /*3c7a0*/  STS.U8 [R47+UR9+0xbb80], R3 ;  /* 0x00bb80032f007988 */ /* 0x0003e80008000009 */
[----:B------:R2:W-:Y:S04]  /*3c7b0*/  STS.U8 [R47+UR9+0xbf80], R4 ;  /* 0x00bf80042f007988 */ /* 0x0005e80008000009 */
[----:B0-----:R0:W5:Y:S04]  /*3c7c0*/  LDL.LU R2, [R1+0x12c8] ;  /* 0x0012c80001027983 */ /* 0x0011680000300800 */
[----:B-1----:R0:W5:Y:S04]  /*3c7d0*/  LDL.LU R3, [R1+0x12c4] ;  /* 0x0012c40001037983 */ /* 0x0021680000300800 */
[----:B--2---:R0:W5:Y:S04]  /*3c7e0*/  LDL.LU R4, [R1+0x12c0] ;  /* 0x0012c00001047983 */ /* 0x0041680000300800 */
[----:B------:R1:W-:Y:S04]  /*3c7f0*/  STS.U8 [R47+UR9+0xc380], R0 ;  /* 0x00c380002f007988 */ /* 0x0003e80008000009 */
[----:B-1----:R0:W5:Y:S04]  /*3c800*/  LDL.LU R0, [R1+0x12bc] ;  /* 0x0012bc0001007983 */ /* 0x0021680000300800 */
        /* <DEDUP_REMOVED lines=16> */
[----:B-1----:R-:W1:Y:S01]  /*3c910*/  FENCE.VIEW.ASYNC.S ;  /* 0x00000000000073c6 */ /* 0x002e620000000000 */
[----:B------:R-:W-:Y:S01]  /*3c920*/  ULEA UR6, UR11, UR9, 0x3 ;  /* 0x000000090b067291 */ /* 0x000fe2000f8e18ff */
[----:B------:R-:W-:-:S03]  /*3c930*/  UMOV UR4, UR5 ;  /* 0x0000000500047c82 */ /* 0x000fc60008000000 */
[----:B------:R-:W-:Y:S01]  /*3c940*/  UIADD3 UR6, UPT, UPT, UR6, 0x18000, URZ ;  /* 0x0001800006067890 */ /* 0x000fe2000fffe0ff */
[----:B-1----:R-:W-:Y:S06]  /*3c950*/  BAR.SYNC.DEFER_BLOCKING 0x0 ;  /* 0x0000000000007b1d */ /* 0x002fec0000010000 */
[----:B0-----:R-:W-:Y:S05]  /*3c960*/  @P0 BRA `(.L_x_9) ;  /* 0x0000000000480947 */ /* 0x001fea0003800000 */
[----:B------:R-:W-:Y:S01]  /*3c970*/  UMOV UR13, 0x40004040 ;  /* 0x40004040000d7882 */ /* 0x000fe20000000000 */
[----:B------:R-:W-:Y:S01]  /*3c980*/  UMOV UR15, 0x40004040 ;  /* 0x40004040000f7882 */ /* 0x000fe20000000000 */
[----:B------:R-:W-:Y:S01]  /*3c990*/  UMOV UR16, 0x0 ;  /* 0x0000000000107882 */ /* 0x000fe20000000000 */
[----:B------:R-:W-:Y:S01]  /*3c9a0*/  UMOV UR17, 0x8408010 ;  /* 0x0840801000117882 */ /* 0x000fe20000000000 */
[----:B------:R-:W-:Y:S01]  /*3c9b0*/  UMOV UR32, 0x0 ;  /* 0x0000000000207882 */ /* 0x000fe20000000000 */
[----:B------:R-:W-:Y:S01]  /*3c9c0*/  UMOV UR33, 0x8408010 ;  /* 0x0840801000217882 */ /* 0x000fe20000000000 */
[----:B------:R-:W-:Y:S01]  /*3c9d0*/  UMOV UR34, 0x0 ;  /* 0x0000000000227882 */ /* 0x000fe20000000000 */
[----:B------:R-:W-:Y:S01]  /*3c9e0*/  UMOV UR35, 0x8408010 ;  /* 0x0840801000237882 */ /* 0x000fe20000000000 */
[----:B------:R-:W-:Y:S01]  /*3c9f0*/  UMOV UR7, URZ ;  /* 0x000000ff00077c82 */ /* 0x000fe20008000000 */
[----:B------:R0:W-:Y:S01]  /*3ca00*/  UTCQMMA gdesc[UR12], gdesc[UR14], tmem[UR8], tmem[UR16], idesc[UR17], UPT ;  /* 0x00ff100e0c0075ea */ /* 0x0001e2000b800308 */
        /* <DEDUP_REMOVED lines=8> */
.L_x_9:
[----:B------:R-:W2:Y:S04]  /*3ca90*/  LDL R8, [R1+0xdd4] ;  /* 0x000dd40001087983 */ /* 0x000ea80000100800 */
[----:B------:R-:W2:Y:S01]  /*3caa0*/  LDL.LU R7, [R1+0xdcc] ;  /* 0x000dcc0001077983 */ /* 0x000ea20000300800 */
[----:B------:R-:W-:-:S04]  /*3cab0*/  UIADD3 UR11, UPT, UPT, UR11, 0x1, URZ ;  /* 0x000000010b0b7890 */ /* 0x000fc8000fffe0ff */
[----:B------:R-:W-:-:S04]  /*3cac0*/  UISETP.GT.AND UP1, UPT, UR11, 0x1, UPT ;  /* 0x000000010b00788c */ /* 0x000fc8000bf24270 */
[----:B0-----:R-:W-:Y:S02]  /*3cad0*/  USEL UR5, URZ, 0x1, !UP1 ;  /* 0x00000001ff057887 */ /* 0x001fe4000c800000 */
[----:B------:R-:W-:Y:S02]  /*3cae0*/  USEL UR11, UR11, URZ, !UP1 ;  /* 0x000000ff0b0b7287 */ /* 0x000fe4000c800000 */
[----:B------:R-:W-:Y:S01]  /*3caf0*/  ULOP3.LUT UR5, UR4, UR5, URZ, 0x3c, !UPT ;  /* 0x0000000504057292 */ /* 0x000fe2000f8e3cff */
[----:B--2---:R-:W-:Y:S02]  /*3cb00*/  ISETP.NE.U32.AND P1, PT, R7, R8, PT ;  /* 0x000000080700720c */ /* 0x004fe40003f25070 */
[----:B------:R-:W2:Y:S01]  /*3cb10*/  LDL.LU R8, [R1+0xdd0] ;  /* 0x000dd00001087983 */ /* 0x000ea20000300800 */
[----:B------:R-:W-:-:S03]  /*3cb20*/  IMAD.U32 R7, RZ, RZ, UR4 ;  /* 0x00000004ff077e24 */ /* 0x000fc6000f8e00ff */
[----:B--2---:R0:W-:Y:S07]  /*3cb30*/  STL [R1+0xdcc], R8 ;  /* 0x000dcc0801007387 */ /* 0x0041ee0000100800 */
[----:B------:R-:W-:Y:S05]  /*3cb40*/  @P1 BRA `(.L_x_10) ;  /* 0xfffffeac00081947 */ /* 0x000fea000383ffff */
.L_x_7:
[----:B------:R-:W2:Y:S01]  /*3cb50*/  LDL.LU R9, [R1+0xf04] ;  /* 0x000f040001097983 */ /* 0x000ea20000300800 */
[----:B------:R-:W1:Y:S01]  /*3cb60*/  LDCU UR5, c[0x0][0x3b8] ;  /* 0x00007700ff0577ac */ /* 0x000e620008000800 */
[----:B------:R-:W3:Y:S02]  /*3cb70*/  LDC R12, c[0x0][0x3a0] ;  /* 0x0000e800ff0c7b82 */ /* 0x000ee40000000800 */
[----:B------:R-:W4:Y:S01]  /*3cb80*/  LDL.LU R11, [R1+0xdd8] ;  /* 0x000dd800010b7983 */ /* 0x000f220000300800 */
[----:B------:R-:W2:Y:S03]  /*3cb90*/  LDCU.128 UR12, c[0x0][0x390] ;  /* 0x00007200ff0c77ac */ /* 0x000ea60008000c00 */
[----:B------:R-:W4:Y:S01]  /*3cba0*/  LDL.LU R10, [R1+0xf44] ;  /* 0x000f4400010a7983 */ /* 0x000f220000300800 */
[----:B------:R-:W4:Y:S01]  /*3cbb0*/  LDCU UR20, c[0x0][0x39c] ;  /* 0x00007380ff1477ac */ /* 0x000f220008000800 */
[----:B------:R-:W0:Y:S01]  /*3cbc0*/  LDCU UR11, c[0x0][0x39c] ;  /* 0x00007380ff0b77ac */ /* 0x000e220008000800 */
[----:B------:R-:W0:Y:S02]  /*3cbd0*/  LDCU UR7, c[0x0][0x3b4] ;  /* 0x00007680ff0777ac */ /* 0x000e240008000800 */
[----:B01---5:R-:W-:Y:S01]  /*3cbe0*/  IMAD R8, R0, UR5, RZ ;  /* 0x0000000500087c24 */ /* 0x023fe2000f8e02ff */
[----:B------:R-:W0:Y:S03]  /*3cbf0*/  LDCU UR16, c[0x0][0x39c] ;  /* 0x00007380ff1077ac */ /* 0x000e260008000800 */
[----:B------:R-:W-:Y:S01]  /*3cc00*/  VIADD R7, R8, UR5 ;  /* 0x0000000508077c36 */ /* 0x000fe20008000000 */
[----:B------:R-:W1:Y:S01]  /*3cc10*/  LDCU UR17, c[0x0][0x39c] ;  /* 0x00007380ff1177ac */ /* 0x000e620008000800 */
[----:B---3--:R-:W-:-:S02]  /*3cc20*/  VIADD R12, R12, 0x7f ;  /* 0x0000007f0c0c7836 */ /* 0x008fc40000000000 */
[----:B------:R-:W-:-:S03]  /*3cc30*/  VIADD R6, R7, UR5 ;  /* 0x0000000507067c36 */ /* 0x000fc60008000000 */
[----:B------:R-:W-:Y:S01]  /*3cc40*/  ISETP.GE.AND P4, PT, R12, 0x80, PT ;  /* 0x000000800c00780c */ /* 0x000fe20003f86270 */
[----:B------:R-:W-:-:S04]  /*3cc50*/  VIADD R5, R6, UR5 ;  /* 0x0000000506057c36 */ /* 0x000fc80008000000 */
[----:B------:R-:W-:-:S04]  /*3cc60*/  VIADD R4, R5, UR5 ;  /* 0x0000000505047c36 */ /* 0x000fc80008000000 */
[----:B------:R-:W-:-:S04]  /*3cc70*/  VIADD R79, R4, UR5 ;  /* 0x00000005044f7c36 */ /* 0x000fc80008000000 */
[----:B------:R-:W-:-:S04]  /*3cc80*/  VIADD R81, R79, UR5 ;  /* 0x000000054f517c36 */ /* 0x000fc80008000000 */
[----:B------:R-:W-:-:S04]  /*3cc90*/  VIADD R3, R81, UR5 ;  /* 0x0000000551037c36 */ /* 0x000fc80008000000 */
[----:B------:R-:W-:-:S04]  /*3cca0*/  VIADD R88, R3, UR5 ;  /* 0x0000000503587c36 */ /* 0x000fc80008000000 */
[----:B------:R-:W-:-:S04]  /*3ccb0*/  VIADD R91, R88, UR5 ;  /* 0x00000005585b7c36 */ /* 0x000fc80008000000 */
[----:B------:R-:W-:Y:S01]  /*3ccc0*/  VIADD R84, R91, UR5 ;  /* 0x000000055b547c36 */ /* 0x000fe20008000000 */
[C---:B--2---:R-:W-:Y:S01]  /*3ccd0*/  ISETP.GE.AND P1, PT, R9.reuse, UR14, PT ;  /* 0x0000000e09007c0c */ /* 0x044fe2000bf26270 */
[----:B------:R-:W-:Y:S01]  /*3cce0*/  IMAD R9, R9, UR7, RZ ;  /* 0x0000000709097c24 */ /* 0x000fe2000f8e02ff */
[----:B------:R-:W2:Y:S02]  /*3ccf0*/  LDCU UR14, c[0x0][0x39c] ;  /* 0x00007380ff0e77ac */ /* 0x000ea40008000800 */
[----:B----4-:R-:W-:Y:S02]  /*3cd00*/  ISETP.LT.AND P6, PT, R11, UR20, !P1 ;  /* 0x000000140b007c0c */ /* 0x010fe4000cfc1270 */
[----:B------:R-:W-:Y:S02]  /*3cd10*/  IADD3 R2, P0, PT, R9, UR12, RZ ;  /* 0x0000000c09027c10 */ /* 0x000fe4000ff1e0ff */
[----:B------:R-:W-:Y:S02]  /*3cd20*/  ISETP.LT.AND P5, PT, R10, UR11, !P1 ;  /* 0x0000000b0a007c0c */ /* 0x000fe4000cfa1270 */
[----:B------:R-:W-:-:S02]  /*3cd30*/  P2R R10, PR, RZ, 0x40 ;  /* 0x00000040ff0a7803 */ /* 0x000fc40000000000 */
[----:B------:R-:W-:Y:S02]  /*3cd40*/  ISETP.LT.AND P3, PT, R0, UR15, !P1 ;  /* 0x0000000f00007c0c */ /* 0x000fe4000cf61270 */
[----:B------:R-:W-:Y:S01]  /*3cd50*/  LEA.HI.X.SX32 R0, R9, UR13, 0x1, P0 ;  /* 0x0000000d09007c11 */ /* 0x000fe200080f0eff */
[----:B------:R3:W-:Y:S01]  /*3cd60*/  STL [R1+0x350], R10 ;  /* 0x0003500a01007387 */ /* 0x0007e20000100800 */
[----:B01----:R-:W-:Y:S09]  /*3cd70*/  @!P4 BRA `(.L_x_11) ;  /* 0x000000000010c947 */ /* 0x003ff20003800000 */
[----:B------:R-:W-:-:S06]  /*3cd80*/  USHF.L.U32 UR4, UR4, 0x1f, URZ ;  /* 0x0000001f04047899 */ /* 0x000fcc00080006ff */
[----:B------:R-:W-:-:S04]  /*3cd90*/  IMAD.U32 R9, RZ, RZ, UR4 ;  /* 0x00000004ff097e24 */ /* 0x000fc8000f8e00ff */
[----:B------:R-:W0:Y:S02]  /*3cda0*/  SYNCS.PHASECHK.TRANS64.TRYWAIT P0, [UR6], R9 ;  /* 0x00000009ff0075a7 */ /* 0x000e240008001106 */
[----:B0-----:R-:W-:Y:S05]  /*3cdb0*/  @!P0 BRA `(.L_x_12) ;  /* 0x000000a000c48947 */ /* 0x001fea0003800000 */
.L_x_11:
[----:B------:R-:W-:Y:S01]  /*3cdc0*/  BAR.SYNC.DEFER_BLOCKING 0x0 ;  /* 0x0000000000007b1d */ /* 0x000fe20000010000 */
[CC--:B------:R-:W-:Y:S01]  /*3cdd0*/  IADD3 R70, P0, PT, R7.reuse, R2.reuse, RZ ;  /* 0x0000000207467210 */ /* 0x0c0fe20007f1e0ff */
[----:B------:R-:W-:Y:S01]  /*3cde0*/  VIADD R90, R84, UR5 ;  /* 0x00000005545a7c36 */ /* 0x000fe20008000000 */
[----:B------:R-:W-:Y:S02]  /*3cdf0*/  IADD3 R68, P4, PT, R8, R2, RZ ;  /* 0x0000000208447210 */ /* 0x000fe40007f9e0ff */
[----:B------:R-:W-:Y:S01]  /*3ce00*/  LEA.HI.X.SX32 R71, R7, R0, 0x1, P0 ;  /* 0x0000000007477211 */ /* 0x000fe200000f0eff */
[----:B------:R-:W-:Y:S01]  /*3ce10*/  VIADD R87, R90, UR5 ;  /* 0x000000055a577c36 */ /* 0x000fe20008000000 */
[----:B------:R-:W-:Y:S01]  /*3ce20*/  IADD3 R74, P0, PT, R5, R2, RZ ;  /* 0x00000002054a7210 */ /* 0x000fe20007f1e0ff */
[----:B------:R-:W-:Y:S01]  /*3ce30*/  IMAD.MOV.U32 R93, RZ, RZ, R91 ;  /* 0x000000ffff5d7224 */ /* 0x000fe200078e005b */
[-C--:B------:R-:W-:Y:S01]  /*3ce40*/  LEA.HI.X.SX32 R69, R8, R0.reuse, 0x1, P4 ;  /* 0x0000000008457211 */ /* 0x080fe200020f0eff */
[----:B------:R-:W-:Y:S01]  /*3ce50*/  VIADD R82, R87, UR5 ;  /* 0x0000000557527c36 */ /* 0x000fe20008000000 */
[----:B------:R-:W-:Y:S01]  /*3ce60*/  LEA.HI.X.SX32 R75, R5, R0, 0x1, P0 ;  /* 0x00000000054b7211 */ /* 0x000fe200000f0eff */
[----:B------:R-:W0:Y:S01]  /*3ce70*/  LDCU UR4, c[0x0][0x39c] ;  /* 0x00007380ff0477ac */ /* 0x000e220008000800 */
[CC--:B------:R-:W-:Y:S01]  /*3ce80*/  IADD3 R78, P0, PT, R79.reuse, R2.reuse, RZ ;  /* 0x000000024f4e7210 */ /* 0x0c0fe20007f1e0ff */
[----:B------:R-:W-:Y:S01]  /*3ce90*/  STL.64 [R1+0x13a8], R68 ;  /* 0x0013a84401007387 */ /* 0x000fe20000100a00 */
[----:B------:R-:W-:Y:S01]  /*3cea0*/  VIADD R86, R82, UR5 ;  /* 0x0000000552567c36 */ /* 0x000fe20008000000 */
[----:B------:R-:W-:Y:S01]  /*3ceb0*/  IADD3 R72, P4, PT, R6, R2, RZ ;  /* 0x0000000206487210 */ /* 0x000fe20007f9e0ff */
[----:B------:R-:W1:Y:S01]  /*3cec0*/  LDCU UR6, c[0x0][0x39c] ;  /* 0x00007380ff0677ac */ /* 0x000e620008000800 */
[----:B------:R4:W-:Y:S01]  /*3ced0*/  STL.64 [R1+0x13b0], R70 ;  /* 0x0013b04601007387 */ /* 0x0009e20000100a00 */
[-C--:B------:R-:W-:Y:S01]  /*3cee0*/  LEA.HI.X.SX32 R79, R79, R0.reuse, 0x1, P0 ;  /* 0x000000004f4f7211 */ /* 0x080fe200000f0eff */
[----:B------:R-:W-:Y:S01]  /*3cef0*/  VIADD R89, R86, UR5 ;  /* 0x0000000556597c36 */ /* 0x000fe20008000000 */
[----:B------:R-:W-:Y:S01]  /*3cf00*/  LEA.HI.X.SX32 R73, R6, R0, 0x1, P4 ;  /* 0x0000000006497211 */ /* 0x000fe200020f0eff */
[----:B------:R-:W5:Y:S01]  /*3cf10*/  LDCU UR7, c[0x0][0x39c] ;  /* 0x00007380ff0777ac */ /* 0x000f620008000800 */
[C---:B------:R-:W-:Y:S01]  /*3cf20*/  IADD3 R76, P4, PT, R4.reuse, R2, RZ ;  /* 0x00000002044c7210 */ /* 0x040fe20007f9e0ff */
[----:B------:R-:W3:Y:S02]  /*3cf30*/  @!P2 SYNCS.CCTL.IV [UR9+0x18000] ;  /* 0x01800000ff00a9b1 */ /* 0x000ee40008000009 */
[----:B---3--:R-:W-:Y:S01]  /*3cf40*/  BAR.SYNC.DEFER_BLOCKING 0x0 ;  /* 0x0000000000007b1d */ /* 0x008fe20000010000 */
[----:B------:R-:W-:Y:S01]  /*3cf50*/  VIADD R83, R89, UR5 ;  /* 0x0000000559537c36 */ /* 0x000fe20008000000 */
[----:B------:R-:W-:-:S02]  /*3cf60*/  LEA.HI.X.SX32 R77, R4, R0, 0x1, P4 ;  /* 0x00000000044d7211 */ /* 0x000fc400020f0eff */
[----:B----4-:R-:W-:Y:S01]  /*3cf70*/  IADD3 R70, P0, PT, R3, R2, RZ ;  /* 0x0000000203467210 */ /* 0x010fe20007f1e0ff */
[----:B------:R-:W-:Y:S01]  /*3cf80*/  VIADD R85, R83, UR5 ;  /* 0x0000000553557c36 */ /* 0x000fe20008000000 */
[----:B------:R-:W3:Y:S02]  /*3cf90*/  LDTM.x64 R4, tmem[UR10] ;  /* 0x0000000a000479ee */ /* 0x000ee40008340000 */
[----:B------:R-:W-:Y:S01]  /*3cfa0*/  LEA.HI.X.SX32 R71, R3, R0, 0x1, P0 ;  /* 0x0000000003477211 */ /* 0x000fe200000f0eff */
[----:B------:R-:W-:-:S04]  /*3cfb0*/  VIADD R92, R85, UR5 ;  /* 0x00000005555c7c36 */ /* 0x000fc80008000000 */
[----:B------:R4:W-:Y:S01]  /*3cfc0*/  STL.64 [R1+0x200], R70 ;  /* 0x0002004601007387 */ /* 0x0009e20000100a00 */
[----:B------:R-:W-:Y:S01]  /*3cfd0*/  VIADD R3, R92, UR5 ;  /* 0x000000055c037c36 */ /* 0x000fe20008000000 */
[----:B------:R-:W2:Y:S01]  /*3cfe0*/  @!P2 SYNCS.CCTL.IV [UR9+0x18008] ;  /* 0x01800800ff00a9b1 */ /* 0x000ea20008000009 */
[-C--:B------:R-:W-:Y:S01]  /*3cff0*/  IADD3 R80, P2, PT, R81, R2.reuse, RZ ;  /* 0x0000000251507210 */ /* 0x080fe20007f5e0ff */
[----:B------:R-:W0:Y:S01]  /*3d000*/  LDCU UR9, c[0x0][0x39c] ;  /* 0x00007380ff0977ac */ /* 0x000e220008000800 */
[----:B----4-:R-:W-:Y:S02]  /*3d010*/  IADD3 R70, P0, PT, R91, R2, RZ ;  /* 0x000000025b467210 */ /* 0x010fe40007f1e0ff */
[----:B------:R-:W-:Y:S02]  /*3d020*/  LEA.HI.X.SX32 R81, R81, R0, 0x1, P2 ;  /* 0x0000000051517211 */ /* 0x000fe400010f0eff */
[----:B------:R-:W-:Y:S02]  /*3d030*/  IADD3 R68, P2, PT, R88, R2, RZ ;  /* 0x0000000258447210 */ /* 0x000fe40007f5e0ff */
[----:B------:R-:W-:-:S02]  /*3d040*/  LEA.HI.X.SX32 R71, R91, R0, 0x1, P0 ;  /* 0x000000005b477211 */ /* 0x000fc400000f0eff */
[----:B------:R-:W-:Y:S01]  /*3d050*/  LEA.HI.X.SX32 R69, R88, R0, 0x1, P2 ;  /* 0x0000000058457211 */ /* 0x000fe200010f0eff */
[----:B------:R-:W-:-:S04]  /*3d060*/  VIADD R88, R3, UR5 ;  /* 0x0000000503587c36 */ /* 0x000fc80008000000 */
[----:B------:R4:W-:Y:S04]  /*3d070*/  STL.64 [R1+0x208], R68 ;  /* 0x0002084401007387 */ /* 0x0009e80000100a00 */
[----:B------:R0:W-:Y:S01]  /*3d080*/  STL.64 [R1+0x280], R70 ;  /* 0x0002804601007387 */ /* 0x0001e20000100a00 */
[----:B----4-:R-:W-:-:S04]  /*3d090*/  IADD3 R68, P2, PT, R84, R2, RZ ;  /* 0x0000000254447210 */ /* 0x010fc80007f5e0ff */
[----:B------:R-:W-:Y:S01]  /*3d0a0*/  LEA.HI.X.SX32 R69, R84, R0, 0x1, P2 ;  /* 0x0000000054457211 */ /* 0x000fe200010f0eff */
[----:B------:R-:W-:Y:S01]  /*3d0b0*/  VIADD R84, R88, UR5 ;  /* 0x0000000558547c36 */ /* 0x000fe20008000000 */
[----:B0-----:R-:W-:-:S03]  /*3d0c0*/  IADD3 R70, P0, PT, R90, R2, RZ ;  /* 0x000000025a467210 */ /* 0x001fc60007f1e0ff */
[----:B------:R0:W-:Y:S01]  /*3d0d0*/  STL.64 [R1+0x2a0], R68 ;  /* 0x0002a04401007387 */ /* 0x0001e20000100a00 */
[----:B------:R-:W-:-:S05]  /*3d0e0*/  LEA.HI.X.SX32 R71, R90, R0, 0x1, P0 ;  /* 0x000000005a477211 */ /* 0x000fca00000f0eff */
[----:B------:R4:W-:Y:S01]  /*3d0f0*/  STL.64 [R1+0x2c0], R70 ;  /* 0x0002c04601007387 */ /* 0x0009e20000100a00 */
[----:B0-----:R-:W-:-:S04]  /*3d100*/  IADD3 R68, P2, PT, R87, R2, RZ ;  /* 0x0000000257447210 */ /* 0x001fc80007f5e0ff */
[----:B------:R-:W-:Y:S01]  /*3d110*/  LEA.HI.X.SX32 R69, R87, R0, 0x1, P2 ;  /* 0x0000000057457211 */ /* 0x000fe200010f0eff */
[----:B------:R-:W-:Y:S01]  /*3d120*/  VIADD R87, R84, UR5 ;  /* 0x0000000554577c36 */ /* 0x000fe20008000000 */
[----:B----4-:R-:W-:-:S03]  /*3d130*/  IADD3 R70, P0, PT, R82, R2, RZ ;  /* 0x0000000252467210 */ /* 0x010fc60007f1e0ff */
[----:B------:R0:W-:Y:S01]  /*3d140*/  STL.64 [R1+0x2d0], R68 ;  /* 0x0002d04401007387 */ /* 0x0001e20000100a00 */
[----:B------:R-:W-:Y:S01]  /*3d150*/  LEA.HI.X.SX32 R71, R82, R0, 0x1, P0 ;  /* 0x0000000052477211 */ /* 0x000fe200000f0eff */
[----:B------:R-:W-:-:S04]  /*3d160*/  VIADD R82, R87, UR5 ;  /* 0x0000000557527c36 */ /* 0x000fc80008000000 */
[----:B------:R4:W-:Y:S01]  /*3d170*/  STL.64 [R1+0x2f0], R70 ;  /* 0x0002f04601007387 */ /* 0x0009e20000100a00 */
[----:B0-----:R-:W-:-:S04]  /*3d180*/  IADD3 R68, P2, PT, R86, R2, RZ ;  /* 0x0000000256447210 */ /* 0x001fc80007f5e0ff */
[----:B------:R-:W-:Y:S01]  /*3d190*/  LEA.HI.X.SX32 R69, R86, R0, 0x1, P2 ;  /* 0x0000000056457211 */ /* 0x000fe200010f0eff */
[----:B------:R-:W-:Y:S01]  /*3d1a0*/  VIADD R86, R82, UR5 ;  /* 0x0000000552567c36 */ /* 0x000fe20008000000 */
[----:B----4-:R-:W-:-:S03]  /*3d1b0*/  IADD3 R70, P0, PT, R89, R2, RZ ;  /* 0x0000000259467210 */ /* 0x010fc60007f1e0ff */
[----:B------:R0:W-:Y:S01]  /*3d1c0*/  STL.64 [R1+0x310], R68 ;  /* 0x0003104401007387 */ /* 0x0001e20000100a00 */
[----:B------:R-:W-:-:S05]  /*3d1d0*/  LEA.HI.X.SX32 R71, R89, R0, 0x1, P0 ;  /* 0x0000000059477211 */ /* 0x000fca00000f0eff */
[----:B------:R4:W-:Y:S01]  /*3d1e0*/  STL.64 [R1+0x330], R70 ;  /* 0x0003304601007387 */ /* 0x0009e20000100a00 */
[----:B0-----:R-:W-:-:S04]  /*3d1f0*/  IADD3 R68, P2, PT, R83, R2, RZ ;  /* 0x0000000253447210 */ /* 0x001fc80007f5e0ff */
[----:B------:R-:W-:Y:S02]  /*3d200*/  LEA.HI.X.SX32 R69, R83, R0, 0x1, P2 ;  /* 0x0000000053457211 */ /* 0x000fe400010f0eff */
[----:B----4-:R-:W-:-:S03]  /*3d210*/  IADD3 R70, P0, PT, R85, R2, RZ ;  /* 0x0000000255467210 */ /* 0x010fc60007f1e0ff */
[----:B------:R0:W-:Y:S01]  /*3d220*/  STL.64 [R1+0x340], R68 ;  /* 0x0003404401007387 */ /* 0x0001e20000100a00 */
[----:B------:R-:W-:Y:S02]  /*3d230*/  LEA.HI.X.SX32 R71, R85, R0, 0x1, P0 ;  /* 0x0000000055477211 */ /* 0x000fe400000f0eff */
[----:B------:R-:W-:-:S03]  /*3d240*/  IADD3 R90, P0, PT, R3, R2, RZ ;  /* 0x00000002035a7210 */ /* 0x000fc60007f1e0ff */
[----:B------:R4:W-:Y:S01]  /*3d250*/  STL.64 [R1+0x348], R70 ;  /* 0x0003484601007387 */ /* 0x0009e20000100a00 */
[----:B0-----:R-:W-:-:S04]  /*3d260*/  IADD3 R68, P2, PT, R92, R2, RZ ;  /* 0x000000025c447210 */ /* 0x001fc80007f5e0ff */
[-C--:B------:R-:W-:Y:S01]  /*3d270*/  LEA.HI.X.SX32 R69, R92, R0.reuse, 0x1, P2 ;  /* 0x000000005c457211 */ /* 0x080fe200010f0eff */
[----:B----4-:R-:W4:Y:S01]  /*3d280*/  LDL.LU.64 R70, [R1+0x13b0] ;  /* 0x0013b00001467983 */ /* 0x010f220000300a00 */
[----:B------:R-:W-:Y:S02]  /*3d290*/  IMAD.MOV.U32 R92, RZ, RZ, R90 ;  /* 0x000000ffff5c7224 */ /* 0x000fe400078e005a */
[----:B------:R-:W-:Y:S01]  /*3d2a0*/  VIADD R83, R86, UR5 ;  /* 0x0000000556537c36 */ /* 0x000fe20008000000 */
[----:B------:R0:W-:Y:S01]  /*3d2b0*/  STL.64 [R1+0x338], R68 ;  /* 0x0003384401007387 */ /* 0x0001e20000100a00 */
[----:B------:R-:W-:Y:S02]  /*3d2c0*/  LEA.HI.X.SX32 R93, R3, R0, 0x1, P0 ;  /* 0x00000000035d7211 */ /* 0x000fe400000f0eff */
[----:B------:R-:W-:Y:S01]  /*3d2d0*/  IADD3 R92, P0, PT, R84, R2, RZ ;  /* 0x00000002545c7210 */ /* 0x000fe20007f1e0ff */
[----:B0-----:R-:W2:Y:S01]  /*3d2e0*/  LDL.LU.64 R68, [R1+0x13a8] ;  /* 0x0013a80001447983 */ /* 0x001ea20000300a00 */
[----:B------:R-:W-:-:S03]  /*3d2f0*/  VIADD R85, R83, UR5 ;  /* 0x0000000553557c36 */ /* 0x000fc60008000000 */
[----:B------:R0:W-:Y:S01]  /*3d300*/  STL [R1+0x328], R90 ;  /* 0x0003285a01007387 */ /* 0x0001e20000100800 */
[----:B------:R-:W-:-:S03]  /*3d310*/  VIADD R3, R85, UR5 ;  /* 0x0000000555037c36 */ /* 0x000fc60008000000 */
[----:B------:R1:W-:Y:S01]  /*3d320*/  STL [R1+0x32c], R93 ;  /* 0x00032c5d01007387 */ /* 0x0003e20000100800 */
[----:B0-----:R-:W-:-:S04]  /*3d330*/  IADD3 R90, P2, PT, R88, R2, RZ ;  /* 0x00000002585a7210 */ /* 0x001fc80007f5e0ff */
[-C--:B------:R-:W-:Y:S02]  /*3d340*/  LEA.HI.X.SX32 R91, R88, R0.reuse, 0x1, P2 ;  /* 0x00000000585b7211 */ /* 0x080fe400010f0eff */
[----:B-1----:R-:W-:Y:S01]  /*3d350*/  LEA.HI.X.SX32 R93, R84, R0, 0x1, P0 ;  /* 0x00000000545d7211 */ /* 0x002fe200000f0eff */
[----:B------:R-:W-:Y:S01]  /*3d360*/  VIADD R84, R3, UR5 ;  /* 0x0000000503547c36 */ /* 0x000fe20008000000 */
[C---:B------:R-:W-:Y:S01]  /*3d370*/  IADD3 R88, P0, PT, R82.reuse, R2, RZ ;  /* 0x0000000252587210 */ /* 0x040fe20007f1e0ff */
[----:B------:R0:W-:Y:S03]  /*3d380*/  STL.64 [R1+0x320], R90 ;  /* 0x0003205a01007387 */ /* 0x0001e60000100a00 */
[----:B------:R-:W-:Y:S01]  /*3d390*/  LEA.HI.X.SX32 R89, R82, R0, 0x1, P0 ;  /* 0x0000000052597211 */ /* 0x000fe200000f0eff */
[----:B------:R-:W-:Y:S01]  /*3d3a0*/  STL.64 [R1+0x318], R92 ;  /* 0x0003185c01007387 */ /* 0x000fe20000100a00 */
[----:B------:R-:W-:Y:S01]  /*3d3b0*/  VIADD R82, R84, UR5 ;  /* 0x0000000554527c36 */ /* 0x000fe20008000000 */
[----:B0-----:R-:W-:-:S04]  /*3d3c0*/  IADD3 R90, P2, PT, R87, R2, RZ ;  /* 0x00000002575a7210 */ /* 0x001fc80007f5e0ff */
[----:B------:R-:W-:-:S05]  /*3d3d0*/  LEA.HI.X.SX32 R91, R87, R0, 0x1, P2 ;  /* 0x00000000575b7211 */ /* 0x000fca00010f0eff */
[----:B------:R0:W-:Y:S04]  /*3d3e0*/  STL.64 [R1+0x308], R90 ;  /* 0x0003085a01007387 */ /* 0x0001e80000100a00 */
[----:B------:R1:W-:Y:S01]  /*3d3f0*/  STL.64 [R1+0x300], R88 ;  /* 0x0003005801007387 */ /* 0x0003e20000100a00 */
[CC--:B0-----:R-:W-:Y:S02]  /*3d400*/  IADD3 R90, P2, PT, R86.reuse, R2.reuse, RZ ;  /* 0x00000002565a7210 */ /* 0x0c1fe40007f5e0ff */
[C---:B-1----:R-:W-:Y:S02]  /*3d410*/  IADD3 R88, P0, PT, R83.reuse, R2, RZ ;  /* 0x0000000253587210 */ /* 0x042fe40007f1e0ff */
[-C--:B------:R-:W-:Y:S01]  /*3d420*/  LEA.HI.X.SX32 R91, R86, R0.reuse, 0x1, P2 ;  /* 0x00000000565b7211 */ /* 0x080fe200010f0eff */
[----:B------:R-:W-:Y:S01]  /*3d430*/  VIADD R86, R82, UR5 ;  /* 0x0000000552567c36 */ /* 0x000fe20008000000 */
[----:B------:R-:W-:-:S03]  /*3d440*/  LEA.HI.X.SX32 R89, R83, R0, 0x1, P0 ;  /* 0x0000000053597211 */ /* 0x000fc600000f0eff */
[----:B------:R0:W-:Y:S01]  /*3d450*/  STL.64 [R1+0x2f8], R90 ;  /* 0x0002f85a01007387 */ /* 0x0001e20000100a00 */
[----:B------:R-:W-:-:S03]  /*3d460*/  VIADD R83, R86, UR5 ;  /* 0x0000000556537c36 */ /* 0x000fc60008000000 */
[----:B------:R1:W-:Y:S01]  /*3d470*/  STL.64 [R1+0x2e8], R88 ;  /* 0x0002e85801007387 */ /* 0x0003e20000100a00 */
[-C--:B0-----:R-:W-:Y:S02]  /*3d480*/  IADD3 R90, P2, PT, R85, R2.reuse, RZ ;  /* 0x00000002555a7210 */ /* 0x081fe40007f5e0ff */
[----:B-1----:R-:W-:Y:S02]  /*3d490*/  IADD3 R88, P0, PT, R3, R2, RZ ;  /* 0x0000000203587210 */ /* 0x002fe40007f1e0ff */
[-C--:B------:R-:W-:Y:S02]  /*3d4a0*/  LEA.HI.X.SX32 R91, R85, R0.reuse, 0x1, P2 ;  /* 0x00000000555b7211 */ /* 0x080fe400010f0eff */
[----:B------:R-:W-:Y:S02]  /*3d4b0*/  LEA.HI.X.SX32 R89, R3, R0, 0x1, P0 ;  /* 0x0000000003597211 */ /* 0x000fe400000f0eff */
[-C--:B------:R-:W-:Y:S01]  /*3d4c0*/  IADD3 R92, P2, PT, R84, R2.reuse, RZ ;  /* 0x00000002545c7210 */ /* 0x080fe20007f5e0ff */
[----:B------:R-:W-:Y:S04]  /*3d4d0*/  STL.64 [R1+0x2e0], R90 ;  /* 0x0002e05a01007387 */ /* 0x000fe80000100a00 */
[----:B------:R0:W-:Y:S04]  /*3d4e0*/  STL.64 [R1+0x2d8], R88 ;  /* 0x0002d85801007387 */ /* 0x0001e80000100a00 */
[----:B0-----:R-:W2:Y:S04]  /*3d4f0*/  LDL.LU R89, [R1+0xf50] ;  /* 0x000f500001597983 */ /* 0x001ea80000300800 */
[----:B------:R-:W4:Y:S04]  /*3d500*/  LDL.LU R88, [R1+0xf4c] ;  /* 0x000f4c0001587983 */ /* 0x000f280000300800 */
[----:B------:R-:W5:Y:S01]  /*3d510*/  LDL.LU R85, [R1+0xf48] ;  /* 0x000f480001557983 */ /* 0x000f620000300800 */
[----:B------:R-:W-:Y:S01]  /*3d520*/  IADD3 R90, P0, PT, R82, R2, RZ ;  /* 0x00000002525a7210 */ /* 0x000fe20007f1e0ff */
[----:B------:R-:W-:Y:S01]  /*3d530*/  VIADD R3, R83, UR5 ;  /* 0x0000000553037c36 */ /* 0x000fe20008000000 */
[----:B------:R-:W-:-:S02]  /*3d540*/  LEA.HI.X.SX32 R93, R84, R0, 0x1, P2 ;  /* 0x00000000545d7211 */ /* 0x000fc400010f0eff */
[----:B------:R-:W-:Y:S01]  /*3d550*/  LEA.HI.X.SX32 R91, R82, R0, 0x1, P0 ;  /* 0x00000000525b7211 */ /* 0x000fe200000f0eff */
[----:B------:R-:W-:Y:S02]  /*3d560*/  VIADD R82, R3, UR5 ;  /* 0x0000000503527c36 */ /* 0x000fe40008000000 */
[----:B------:R0:W-:Y:S02]  /*3d570*/  STL.64 [R1+0x2c8], R92 ;  /* 0x0002c85c01007387 */ /* 0x0001e40000100a00 */
[----:B------:R-:W-:Y:S02]  /*3d580*/  VIADD R84, R82, UR5 ;  /* 0x0000000552547c36 */ /* 0x000fe40008000000 */
[----:B------:R1:W-:Y:S01]  /*3d590*/  STL.64 [R1+0x2b8], R90 ;  /* 0x0002b85a01007387 */ /* 0x0003e20000100a00 */
[-C--:B0-----:R-:W-:Y:S02]  /*3d5a0*/  IADD3 R92, P2, PT, R86, R2.reuse, RZ ;  /* 0x00000002565c7210 */ /* 0x081fe40007f5e0ff */
[----:B-1----:R-:W-:-:S02]  /*3d5b0*/  IADD3 R90, P0, PT, R83, R2, RZ ;  /* 0x00000002535a7210 */ /* 0x002fc40007f1e0ff */
[-C--:B------:R-:W-:Y:S02]  /*3d5c0*/  LEA.HI.X.SX32 R93, R86, R0.reuse, 0x1, P2 ;  /* 0x00000000565d7211 */ /* 0x080fe400010f0eff */
[----:B------:R-:W-:Y:S02]  /*3d5d0*/  LEA.HI.X.SX32 R91, R83, R0, 0x1, P0 ;  /* 0x00000000535b7211 */ /* 0x000fe400000f0eff */
[C---:B------:R-:W-:Y:S01]  /*3d5e0*/  IADD3 R86, P4, PT, R84.reuse, R2, RZ ;  /* 0x0000000254567210 */ /* 0x040fe20007f9e0ff */
[----:B------:R0:W-:Y:S01]  /*3d5f0*/  STL.64 [R1+0x2b0], R92 ;  /* 0x0002b05c01007387 */ /* 0x0001e20000100a00 */
[----:B---3--:R-:W-:Y:S02]  /*3d600*/  F2FP.SATFINITE.E4M3.F32.PACK_AB_MERGE_C R83, R7, R6, RZ ;  /* 0x000000060753723e */ /* 0x008fe400048070ff */
[----:B------:R-:W-:Y:S01]  /*3d610*/  LEA.HI.X.SX32 R87, R84, R0, 0x1, P4 ;  /* 0x0000000054577211 */ /* 0x000fe200020f0eff */
[----:B------:R1:W-:Y:S01]  /*3d620*/  STL.64 [R1+0x2a8], R90 ;  /* 0x0002a85a01007387 */ /* 0x0003e20000100a00 */
[----:B0-----:R-:W-:-:S02]  /*3d630*/  IADD3 R92, P2, PT, R3, R2, RZ ;  /* 0x00000002035c7210 */ /* 0x001fc40007f5e0ff */
[C---:B-1----:R-:W-:Y:S02]  /*3d640*/  IADD3 R90, P0, PT, R82.reuse, R2, RZ ;  /* 0x00000002525a7210 */ /* 0x042fe40007f1e0ff */
[-C--:B------:R-:W-:Y:S02]  /*3d650*/  LEA.HI.X.SX32 R93, R3, R0.reuse, 0x1, P2 ;  /* 0x00000000035d7211 */ /* 0x080fe400010f0eff */
[----:B------:R-:W-:Y:S02]  /*3d660*/  LEA.HI.X.SX32 R91, R82, R0, 0x1, P0 ;  /* 0x00000000525b7211 */ /* 0x000fe400000f0eff */
[----:B------:R-:W-:Y:S01]  /*3d670*/  F2FP.SATFINITE.E4M3.F32.PACK_AB_MERGE_C R3, R15, R14, RZ ;  /* 0x0000000e0f03723e */ /* 0x000fe200048070ff */
[----:B------:R-:W-:Y:S01]  /*3d680*/  STL.64 [R1+0x298], R92 ;  /* 0x0002985c01007387 */ /* 0x000fe20000100a00 */
[----:B------:R-:W-:Y:S02]  /*3d690*/  F2FP.SATFINITE.E4M3.F32.PACK_AB_MERGE_C R82, R5, R4, RZ ;  /* 0x000000040552723e */ /* 0x000fe400048070ff */
[----:B------:R-:W-:Y:S01]  /*3d6a0*/  F2FP.SATFINITE.E4M3.F32.PACK_AB_MERGE_C R5, R17, R16, RZ ;  /* 0x000000101105723e */ /* 0x000fe200048070ff */
[----:B------:R-:W-:Y:S01]  /*3d6b0*/  STL.64 [R1+0x290], R90 ;  /* 0x0002905a01007387 */ /* 0x000fe20000100a00 */
[----:B------:R-:W-:-:S03]  /*3d6c0*/  F2FP.SATFINITE.E4M3.F32.PACK_AB_MERGE_C R4, R19, R18, RZ ;  /* 0x000000121304723e */ /* 0x000fc600048070ff */
[----:B------:R0:W-:Y:S04]  /*3d6d0*/  STL.64 [R1+0x288], R86 ;  /* 0x0002885601007387 */ /* 0x0001e80000100a00 */
[----:B------:R1:W-:Y:S04]  /*3d6e0*/  STL [R1+0x354], R3 ;  /* 0x0003540301007387 */ /* 0x0003e80000100800 */
[----:B------:R3:W-:Y:S04]  /*3d6f0*/  STL [R1+0x358], R5 ;  /* 0x0003580501007387 */ /* 0x0007e80000100800 */
[----:B------:R3:W-:Y:S01]  /*3d700*/  STL [R1+0x35c], R4 ;  /* 0x00035c0401007387 */ /* 0x0007e20000100800 */
[----:B0-----:R-:W-:-:S02]  /*3d710*/  F2FP.SATFINITE.E4M3.F32.PACK_AB_MERGE_C R86, R11, R10, RZ ;  /* 0x0000000a0b56723e */ /* 0x001fc400048070ff */
[----:B-1----:R-:W-:Y:S02]  /*3d720*/  F2FP.SATFINITE.E4M3.F32.PACK_AB_MERGE_C R3, R21, R20, RZ ;  /* 0x000000141503723e */ /* 0x002fe400048070ff */
[----:B------:R-:W-:Y:S02]  /*3d730*/  F2FP.SATFINITE.E4M3.F32.PACK_AB_MERGE_C R87, R13, R12, RZ ;  /* 0x0000000c0d57723e */ /* 0x000fe400048070ff */
[----:B---3--:R-:W-:Y:S01]  /*3d740*/  F2FP.SATFINITE.E4M3.F32.PACK_AB_MERGE_C R5, R23, R22, RZ ;  /* 0x000000161705723e */ /* 0x008fe200048070ff */
[----:B------:R0:W-:Y:S01]  /*3d750*/  STL [R1+0x360], R3 ;  /* 0x0003600301007387 */ /* 0x0001e20000100800 */
[----:B------:R-:W-:-:S03]  /*3d760*/  F2FP.SATFINITE.E4M3.F32.PACK_AB_MERGE_C R4, R25, R24, RZ ;  /* 0x000000181904723e */ /* 0x000fc600048070ff */
[----:B------:R1:W-:Y:S04]  /*3d770*/  STL [R1+0x364], R5 ;  /* 0x0003640501007387 */ /* 0x0003e80000100800 */
[----:B------:R3:W-:Y:S01]  /*3d780*/  STL [R1+0x368], R4 ;  /* 0x0003680401007387 */ /* 0x0007e20000100800 */
[----:B0-----:R-:W-:Y:S02]  /*3d790*/  F2FP.SATFINITE.E4M3.F32.PACK_AB_MERGE_C R3, R27, R26, RZ ;  /* 0x0000001a1b03723e */ /* 0x001fe400048070ff */
[----:B-1----:R-:W-:-:S03]  /*3d7a0*/  F2FP.SATFINITE.E4M3.F32.PACK_AB_MERGE_C R5, R29, R28, RZ ;  /* 0x0000001c1d05723e */ /* 0x002fc600048070ff */
[----:B------:R0:W-:Y:S01]  /*3d7b0*/  STL [R1+0x36c], R3 ;  /* 0x00036c0301007387 */ /* 0x0001e20000100800 */
[----:B---3--:R-:W-:-:S03]  /*3d7c0*/  F2FP.SATFINITE.E4M3.F32.PACK_AB_MERGE_C R4, R31, R30, RZ ;  /* 0x0000001e1f04723e */ /* 0x008fc600048070ff */
        /* <DEDUP_REMOVED lines=18> */
[----:B------:R1:W-:Y:S01]  /*3d8f0*/  STL [R1+0x394], R5 ;  /* 0x0003940501007387 */ /* 0x0003e20000100800 */
[----:B0-----:R-:W-:Y:S02]  /*3d900*/  F2FP.SATFINITE.E4M3.F32.PACK_AB_MERGE_C R3, R49, R48, RZ ;  /* 0x000000303103723e */ /* 0x001fe400048070ff */
[----:B-1----:R-:W-:-:S03]  /*3d910*/  F2FP.SATFINITE.E4M3.F32.PACK_AB_MERGE_C R5, R53, R52, RZ ;  /* 0x000000343505723e */ /* 0x002fc600048070ff */
[----:B------:R0:W-:Y:S04]  /*3d920*/  STL [R1+0x398], R3 ;  /* 0x0003980301007387 */ /* 0x0001e80000100800 */
[----:B------:R1:W-:Y:S04]  /*3d930*/  STL [R1+0x39c], R4 ;  /* 0x00039c0401007387 */ /* 0x0003e80000100800 */
[----:B------:R3:W-:Y:S01]  /*3d940*/  STL [R1+0x3a0], R5 ;  /* 0x0003a00501007387 */ /* 0x0007e20000100800 */
[----:B0-----:R-:W-:Y:S02]  /*3d950*/  F2FP.SATFINITE.E4M3.F32.PACK_AB_MERGE_C R3, R55, R54, RZ ;  /* 0x000000363703723e */ /* 0x001fe400048070ff */
[----:B-1----:R-:W-:-:S03]  /*3d960*/  F2FP.SATFINITE.E4M3.F32.PACK_AB_MERGE_C R4, R57, R56, RZ ;  /* 0x000000383904723e */ /* 0x002fc600048070ff */
[----:B------:R0:W-:Y:S01]  /*3d970*/  STL [R1+0x3a4], R3 ;  /* 0x0003a40301007387 */ /* 0x0001e20000100800 */
[----:B---3--:R-:W-:-:S03]  /*3d980*/  F2FP.SATFINITE.E4M3.F32.PACK_AB_MERGE_C R5, R59, R58, RZ ;  /* 0x0000003a3b05723e */ /* 0x008fc600048070ff */
[----:B------:R1:W-:Y:S04]  /*3d990*/  STL [R1+0x3a8], R4 ;  /* 0x0003a80401007387 */ /* 0x0003e80000100800 */
[----:B------:R-:W-:Y:S01]  /*3d9a0*/  STL [R1+0x3ac], R5 ;  /* 0x0003ac0501007387 */ /* 0x000fe20000100800 */
[----:B0-----:R-:W-:Y:S02]  /*3d9b0*/  F2FP.SATFINITE.E4M3.F32.PACK_AB_MERGE_C R3, R61, R60, RZ ;  /* 0x0000003c3d03723e */ /* 0x001fe400048070ff */
[----:B-1----:R-:W-:-:S03]  /*3d9c0*/  F2FP.SATFINITE.E4M3.F32.PACK_AB_MERGE_C R4, R63, R62, RZ ;  /* 0x0000003e3f04723e */ /* 0x002fc600048070ff */
[----:B------:R0:W-:Y:S04]  /*3d9d0*/  STL [R1+0x3b0], R3 ;  /* 0x0003b00301007387 */ /* 0x0001e80000100800 */
[----:B------:R1:W-:Y:S01]  /*3d9e0*/  STL [R1+0x3b4], R4 ;  /* 0x0003b40401007387 */ /* 0x0003e20000100800 */
[----:B0-----:R-:W-:Y:S02]  /*3d9f0*/  F2FP.SATFINITE.E4M3.F32.PACK_AB_MERGE_C R3, R67, R66, RZ ;  /* 0x000000424303723e */ /* 0x001fe400048070ff */
[----:B--2---:R-:W-:Y:S02]  /*3da00*/  ISETP.LT.AND P2, PT, R89, UR16, !P1 ;  /* 0x0000001059007c0c */ /* 0x004fe4000cf41270 */
[----:B----4-:R-:W-:Y:S02]  /*3da10*/  ISETP.LT.AND P0, PT, R88, UR17, !P1 ;  /* 0x0000001158007c0c */ /* 0x010fe4000cf01270 */
[----:B------:R-:W-:-:S02]  /*3da20*/  F2FP.SATFINITE.E4M3.F32.PACK_AB_MERGE_C R88, R65, R64, RZ ;  /* 0x000000404158723e */ /* 0x000fc400048070ff */
[----:B-----5:R-:W-:Y:S02]  /*3da30*/  ISETP.LT.AND P4, PT, R85, UR14, !P1 ;  /* 0x0000000e55007c0c */ /* 0x020fe4000cf81270 */
[----:B------:R-:W-:Y:S01]  /*3da40*/  F2FP.SATFINITE.E4M3.F32.PACK_AB_MERGE_C R85, R9, R8, RZ ;  /* 0x000000080955723e */ /* 0x000fe200048070ff */
[----:B------:R-:W-:Y:S01]  /*3da50*/  STL [R1+0x3bc], R88 ;  /* 0x0003bc5801007387 */ /* 0x000fe20000100800 */
[----:B-1----:R-:W0:Y:S03]  /*3da60*/  LDTM.x64 R4, tmem[UR10+0x40] ;  /* 0x0000400a000479ee */ /* 0x002e260008340000 */
[----:B0-----:R-:W-:Y:S04]  /*3da70*/  STL.64 [R1+0x100], R4 ;  /* 0x0001000401007387 */ /* 0x001fe80000100a00 */
[----:B------:R0:W-:Y:S04]  /*3da80*/  STL [R1+0x3b8], R3 ;  /* 0x0003b80301007387 */ /* 0x0001e80000100800 */
[----:B------:R-:W-:Y:S04]  /*3da90*/  STL.64 [R1+0x108], R6 ;  /* 0x0001080601007387 */ /* 0x000fe80000100a00 */
        /* <DEDUP_REMOVED lines=29> */
[----:B------:R1:W-:Y:S04]  /*3dc70*/  STL.64 [R1+0x1f8], R66 ;  /* 0x0001f84201007387 */ /* 0x0003e80000100a00 */
[----:B0-----:R-:W2:Y:S04]  /*3dc80*/  LDL.LU R3, [R1+0xe0c] ;  /* 0x000e0c0001037983 */ /* 0x001ea80000300800 */
[----:B------:R-:W3:Y:S01]  /*3dc90*/  LDL.LU R89, [R1+0xf54] ;  /* 0x000f540001597983 */ /* 0x000ee20000300800 */
[----:B-1----:R-:W0:Y:S03]  /*3dca0*/  LDTM.x64 R4, tmem[UR10+0x80] ;  /* 0x0000800a000479ee */ /* 0x002e260008340000 */
[----:B0-----:R-:W-:Y:S04]  /*3dcb0*/  STL.64 [R1], R4 ;  /* 0x0000000401007387 */ /* 0x001fe80000100a00 */
        /* <DEDUP_REMOVED lines=31> */
[----:B------:R-:W4:Y:S01]  /*3deb0*/  LDL.LU R88, [R1+0xf58] ;  /* 0x000f580001587983 */ /* 0x000f220000300800 */
[----:B0-----:R-:W0:Y:S01]  /*3dec0*/  LDTM.x64 R4, tmem[UR10+0xc0] ;  /* 0x0000c00a000479ee */ /* 0x001e220008340000 */
[----:B------:R-:W-:Y:S01]  /*3ded0*/  NOP ;  /* 0x0000000000007918 */ /* 0x000fe20000000000 */
[----:B------:R-:W1:Y:S01]  /*3dee0*/  LDCU UR10, c[0x0][0x39c] ;  /* 0x00007380ff0a77ac */ /* 0x000e620008000800 */
[----:B0-----:R0:W-:Y:S04]  /*3def0*/  STL.64 [R1+0x13a0], R14 ;  /* 0x0013a00e01007387 */ /* 0x0011e80000100a00 */
[----:B------:R5:W-:Y:S04]  /*3df00*/  STL.64 [R1+0x1398], R16 ;  /* 0x0013981001007387 */ /* 0x000be80000100a00 */
[----:B------:R-:W-:Y:S04]  /*3df10*/  STL.64 [R1+0x1390], R18 ;  /* 0x0013901201007387 */ /* 0x000fe80000100a00 */
[----:B------:R-:W-:Y:S04]  /*3df20*/  STL.64 [R1+0x1388], R20 ;  /* 0x0013881401007387 */ /* 0x000fe80000100a00 */
[----:B------:R-:W-:Y:S04]  /*3df30*/  STL [R1+0x1380], R23 ;  /* 0x0013801701007387 */ /* 0x000fe80000100800 */
[----:B------:R-:W-:Y:S04]  /*3df40*/  STL.64 [R1+0x1378], R24 ;  /* 0x0013781801007387 */ /* 0x000fe80000100a00 */
[----:B------:R-:W-:Y:S04]  /*3df50*/  STL.64 [R1+0x1370], R26 ;  /* 0x0013701a01007387 */ /* 0x000fe80000100a00 */
[----:B------:R-:W-:Y:S04]  /*3df60*/  STL.64 [R1+0x1368], R28 ;  /* 0x0013681c01007387 */ /* 0x000fe80000100a00 */
[----:B------:R-:W-:Y:S04]  /*3df70*/  STL [R1+0x1360], R44 ;  /* 0x0013602c01007387 */ /* 0x000fe80000100800 */
[----:B------:R-:W-:Y:S04]  /*3df80*/  STL.64 [R1+0x1358], R30 ;  /* 0x0013581e01007387 */ /* 0x000fe80000100a00 */
[----:B------:R-:W-:Y:S04]  /*3df90*/  STL.64 [R1+0x1350], R32 ;  /* 0x0013502001007387 */ /* 0x000fe80000100a00 */
[----:B------:R-:W-:Y:S04]  /*3dfa0*/  STL.64 [R1+0x1348], R34 ;  /* 0x0013482201007387 */ /* 0x000fe80000100a00 */
[----:B------:R-:W-:Y:S04]  /*3dfb0*/  STL.64 [R1+0x1340], R36 ;  /* 0x0013402401007387 */ /* 0x000fe80000100a00 */
[----:B------:R-:W-:Y:S04]  /*3dfc0*/  STL.64 [R1+0x1338], R38 ;  /* 0x0013382601007387 */ /* 0x000fe80000100a00 */
[----:B------:R-:W-:Y:S04]  /*3dfd0*/  STL.64 [R1+0x1330], R40 ;  /* 0x0013302801007387 */ /* 0x000fe80000100a00 */
[----:B------:R-:W-:Y:S04]  /*3dfe0*/  STL.64 [R1+0x1328], R42 ;  /* 0x0013282a01007387 */ /* 0x000fe80000100a00 */
[----:B------:R-:W-:Y:S04]  /*3dff0*/  STL [R1+0x1320], R45 ;  /* 0x0013202d01007387 */ /* 0x000fe80000100800 */
[----:B------:R-:W-:Y:S04]  /*3e000*/  STL.64 [R1+0x1318], R46 ;  /* 0x0013182e01007387 */ /* 0x000fe80000100a00 */
[----:B------:R-:W-:Y:S04]  /*3e010*/  STL.64 [R1+0x1310], R48 ;  /* 0x0013103001007387 */ /* 0x000fe80000100a00 */
[----:B------:R-:W-:Y:S04]  /*3e020*/  STL [R1+0x1308], R54 ;  /* 0x0013083601007387 */ /* 0x000fe80000100800 */
[----:B------:R-:W-:Y:S04]  /*3e030*/  STL.64 [R1+0x1300], R50 ;  /* 0x0013003201007387 */ /* 0x000fe80000100a00 */
[----:B------:R-:W-:Y:S04]  /*3e040*/  STL.64 [R1+0x12f8], R52 ;  /* 0x0012f83401007387 */ /* 0x000fe80000100a00 */
[----:B------:R-:W-:Y:S04]  /*3e050*/  STL [R1+0x12f4], R55 ;  /* 0x0012f43701007387 */ /* 0x000fe80000100800 */
[----:B------:R-:W-:Y:S04]  /*3e060*/  STL [R1+0x12f0], R58 ;  /* 0x0012f03a01007387 */ /* 0x000fe80000100800 */
[----:B------:R-:W-:Y:S04]  /*3e070*/  STL.64 [R1+0x12e8], R56 ;  /* 0x0012e83801007387 */ /* 0x000fe80000100a00 */
[----:B------:R-:W-:Y:S04]  /*3e080*/  STL [R1+0x12e0], R59 ;  /* 0x0012e03b01007387 */ /* 0x000fe80000100800 */
[----:B------:R-:W-:Y:S04]  /*3e090*/  STL.64 [R1+0x12d8], R60 ;  /* 0x0012d83c01007387 */ /* 0x000fe80000100a00 */
[----:B------:R-:W-:Y:S04]  /*3e0a0*/  STL [R1+0x12d4], R62 ;  /* 0x0012d43e01007387 */ /* 0x000fe80000100800 */
[----:B------:R-:W-:Y:S04]  /*3e0b0*/  STL [R1+0x12d0], R63 ;  /* 0x0012d03f01007387 */ /* 0x000fe80000100800 */
[----:B------:R-:W-:Y:S04]  /*3e0c0*/  STL.64 [R1+0x12c8], R64 ;  /* 0x0012c84001007387 */ /* 0x000fe80000100a00 */
[----:B------:R-:W-:Y:S04]  /*3e0d0*/  STL [R1+0x12c0], R66 ;  /* 0x0012c04201007387 */ /* 0x000fe80000100800 */
[----:B------:R-:W-:Y:S04]  /*3e0e0*/  STL [R1+0x12bc], R67 ;  /* 0x0012bc4301007387 */ /* 0x000fe80000100800 */
[----:B0-----:R-:W4:Y:S04]  /*3e0f0*/  LDL.LU R14, [R1+0xf5c] ;  /* 0x000f5c00010e7983 */ /* 0x001f280000300800 */
[----:B------:R-:W4:Y:S04]  /*3e100*/  LDL.LU R15, [R1+0xf60] ;  /* 0x000f6000010f7983 */ /* 0x000f280000300800 */
[----:B------:R0:W-:Y:S01]  /*3e110*/  @P3 STG.E.U8 desc[UR18][R68.64], R82 ;  /* 0x0000005244003986 */ /* 0x0001e2000c101112 */
[----:B--2---:R-:W-:Y:S01]  /*3e120*/  ISETP.LT.AND P3, PT, R3, UR4, !P1 ;  /* 0x0000000403007c0c */ /* 0x004fe2000cf61270 */
[----:B------:R-:W3:Y:S02]  /*3e130*/  LDCU UR4, c[0x0][0x39c] ;  /* 0x00007380ff0477ac */ /* 0x000ee40008000800 */
[----:B-----5:R-:W2:Y:S01]  /*3e140*/  LDL.LU R16, [R1+0xf64] ;  /* 0x000f640001107983 */ /* 0x020ea20000300800 */
[----:B0-----:R-:W-:-:S04]  /*3e150*/  PRMT R68, R82, 0x9910, RZ ;  /* 0x0000991052447816 */ /* 0x001fc800000000ff */
[----:B------:R-:W-:-:S05]  /*3e160*/  SHF.R.S32.HI R68, RZ, 0x8, R68 ;  /* 0x00000008ff447819 */ /* 0x000fca0000011444 */
[----:B------:R0:W-:Y:S01]  /*3e170*/  @P5 STG.E.U8 desc[UR18][R70.64], R68 ;  /* 0x0000004446005986 */ /* 0x0001e2000c101112 */
[----:B---3--:R-:W-:Y:S01]  /*3e180*/  ISETP.LT.AND P5, PT, R89, UR4, !P1 ;  /* 0x0000000459007c0c */ /* 0x008fe2000cfa1270 */
[----:B------:R-:W4:Y:S02]  /*3e190*/  LDCU UR4, c[0x0][0x39c] ;  /* 0x00007380ff0477ac */ /* 0x000f240008000800 */
[----:B------:R-:W-:Y:S01]  /*3e1a0*/  @P2 STG.E.U8 desc[UR18][R72.64], R83 ;  /* 0x0000005348002986 */ /* 0x000fe2000c101112 */
[----:B0-----:R-:W-:-:S04]  /*3e1b0*/  PRMT R68, R83, 0x9910, RZ ;  /* 0x0000991053447816 */ /* 0x001fc800000000ff */
[----:B------:R-:W-:-:S05]  /*3e1c0*/  SHF.R.S32.HI R68, RZ, 0x8, R68 ;  /* 0x00000008ff447819 */ /* 0x000fca0000011444 */
[----:B------:R0:W-:Y:S01]  /*3e1d0*/  @P0 STG.E.U8 desc[UR18][R74.64], R68 ;  /* 0x000000444a000986 */ /* 0x0001e2000c101112 */
[----:B----4-:R-:W-:Y:S01]  /*3e1e0*/  ISETP.LT.AND P2, PT, R88, UR4, !P1 ;  /* 0x0000000458007c0c */ /* 0x010fe2000cf41270 */
[----:B------:R-:W3:Y:S02]  /*3e1f0*/  LDCU UR4, c[0x0][0x39c] ;  /* 0x00007380ff0477ac */ /* 0x000ee40008000800 */
[----:B---3--:R-:W-:Y:S01]  /*3e200*/  ISETP.LT.AND P0, PT, R14, UR4, !P1 ;  /* 0x000000040e007c0c */ /* 0x008fe2000cf01270 */
[----:B------:R-:W3:Y:S01]  /*3e210*/  LDCU UR4, c[0x0][0x39c] ;  /* 0x00007380ff0477ac */ /* 0x000ee20008000800 */
[----:B------:R-:W4:Y:S04]  /*3e220*/  LDL.LU R14, [R1+0xf68] ;  /* 0x000f6800010e7983 */ /* 0x000f280000300800 */
[----:B------:R-:W-:Y:S04]  /*3e230*/  @P4 STG.E.U8 desc[UR18][R76.64], R85 ;  /* 0x000000554c004986 */ /* 0x000fe8000c101112 */
[----:B------:R-:W5:Y:S01]  /*3e240*/  LDL.LU.64 R88, [R1+0x200] ;  /* 0x0002000001587983 */ /* 0x000f620000300a00 */
[----:B---3--:R-:W-:Y:S01]  /*3e250*/  ISETP.LT.AND P4, PT, R15, UR4, !P1 ;  /* 0x000000040f007c0c */ /* 0x008fe2000cf81270 */
[----:B------:R-:W2:Y:S02]  /*3e260*/  LDCU UR4, c[0x0][0x39c] ;  /* 0x00007380ff0477ac */ /* 0x000ea40008000800 */
[----:B------:R-:W3:Y:S01]  /*3e270*/  LDL.LU R15, [R1+0xf6c] ;  /* 0x000f6c00010f7983 */ /* 0x000ee20000300800 */
[----:B0-----:R-:W-:-:S03]  /*3e280*/  PRMT R68, R85, 0x9910, RZ ;  /* 0x0000991055447816 */ /* 0x001fc600000000ff */
[----:B------:R-:W3:Y:S01]  /*3e290*/  LDL.LU.64 R92, [R1+0x208] ;  /* 0x00020800015c7983 */ /* 0x000ee20000300a00 */
[----:B------:R-:W-:-:S03]  /*3e2a0*/  SHF.R.S32.HI R68, RZ, 0x8, R68 ;  /* 0x00000008ff447819 */ /* 0x000fc60000011444 */
[----:B------:R-:W3:Y:S04]  /*3e2b0*/  LDL.LU R17, [R1+0xf70] ;  /* 0x000f700001117983 */ /* 0x000ee80000300800 */
[----:B------:R0:W-:Y:S04]  /*3e2c0*/  @P3 STG.E.U8 desc[UR18][R78.64], R68 ;  /* 0x000000444e003986 */ /* 0x0001e8000c101112 */
[----:B------:R-:W3:Y:S01]  /*3e2d0*/  LDL.LU.64 R90, [R1+0x280] ;  /* 0x00028000015a7983 */ /* 0x000ee20000300a00 */
[----:B--2---:R-:W-:Y:S01]  /*3e2e0*/  ISETP.LT.AND P3, PT, R16, UR4, !P1 ;  /* 0x0000000410007c0c */ /* 0x004fe2000cf61270 */
[----:B------:R-:W4:Y:S02]  /*3e2f0*/  LDCU UR4, c[0x0][0x39c] ;  /* 0x00007380ff0477ac */ /* 0x000f240008000800 */
[----:B------:R-:W-:Y:S01]  /*3e300*/  @P5 STG.E.U8 desc[UR18][R80.64], R86 ;  /* 0x0000005650005986 */ /* 0x000fe2000c101112 */
[----:B0-----:R-:W-:-:S04]  /*3e310*/  PRMT R68, R86, 0x9910, RZ ;  /* 0x0000991056447816 */ /* 0x001fc800000000ff */
[----:B------:R-:W-:Y:S02]  /*3e320*/  SHF.R.S32.HI R68, RZ, 0x8, R68 ;  /* 0x00000008ff447819 */ /* 0x000fe40000011444 */
[----:B----4-:R-:W-:Y:S01]  /*3e330*/  ISETP.LT.AND P5, PT, R14, UR4, !P1 ;  /* 0x000000040e007c0c */ /* 0x010fe2000cfa1270 */
[----:B------:R-:W3:Y:S01]  /*3e340*/  LDCU UR4, c[0x0][0x39c] ;  /* 0x00007380ff0477ac */ /* 0x000ee20008000800 */
[----:B------:R-:W2:Y:S04]  /*3e350*/  LDL.LU R14, [R1+0xf74] ;  /* 0x000f7400010e7983 */ /* 0x000ea80000300800 */
[----:B-----5:R0:W-:Y:S01]  /*3e360*/  @P2 STG.E.U8 desc[UR18][R88.64], R68 ;  /* 0x0000004458002986 */ /* 0x0201e2000c101112 */
[----:B---3--:R-:W-:-:S03]  /*3e370*/  ISETP.LT.AND P2, PT, R15, UR4, !P1 ;  /* 0x000000040f007c0c */ /* 0x008fc6000cf41270 */
[----:B0-----:R-:W3:Y:S01]  /*3e380*/  LDL.LU.64 R88, [R1+0x2a0] ;  /* 0x0002a00001587983 */ /* 0x001ee20000300a00 */
[----:B------:R-:W0:Y:S03]  /*3e390*/  LDCU UR4, c[0x0][0x39c] ;  /* 0x00007380ff0477ac */ /* 0x000e260008000800 */
[----:B------:R-:W4:Y:S04]  /*3e3a0*/  LDL.LU R16, [R1+0xf78] ;  /* 0x000f780001107983 */ /* 0x000f280000300800 */
[----:B------:R-:W3:Y:S04]  /*3e3b0*/  LDL.LU R15, [R1+0x354] ;  /* 0x00035400010f7983 */ /* 0x000ee80000300800 */
[----:B------:R-:W-:Y:S04]  /*3e3c0*/  @P0 STG.E.U8 desc[UR18][R92.64], R87 ;  /* 0x000000575c000986 */ /* 0x000fe8000c101112 */
[----:B------:R-:W5:Y:S01]  /*3e3d0*/  LDL.LU.64 R18, [R1+0x2c0] ;  /* 0x0002c00001127983 */ /* 0x000f620000300a00 */
[----:B0-----:R-:W-:Y:S01]  /*3e3e0*/  ISETP.LT.AND P0, PT, R17, UR4, !P1 ;  /* 0x0000000411007c0c */ /* 0x001fe2000cf01270 */
[----:B------:R-:W2:Y:S02]  /*3e3f0*/  LDCU UR4, c[0x0][0x39c] ;  /* 0x00007380ff0477ac */ /* 0x000ea40008000800 */
[----:B------:R-:W5:Y:S01]  /*3e400*/  LDL.LU R17, [R1+0xf7c] ;  /* 0x000f7c0001117983 */ /* 0x000f620000300800 */
[----:B------:R-:W-:-:S03]  /*3e410*/  PRMT R68, R87, 0x9910, RZ ;  /* 0x0000991057447816 */ /* 0x000fc600000000ff */
[----:B------:R-:W5:Y:S01]  /*3e420*/  LDL.LU.64 R24, [R1+0x2d0] ;  /* 0x0002d00001187983 */ /* 0x000f620000300a00 */
[----:B------:R-:W-:-:S03]  /*3e430*/  SHF.R.S32.HI R68, RZ, 0x8, R68 ;  /* 0x00000008ff447819 */ /* 0x000fc60000011444 */
[----:B------:R-:W5:Y:S04]  /*3e440*/  LDL.LU R23, [R1+0xf80] ;  /* 0x000f800001177983 */ /* 0x000f680000300800 */
[----:B------:R0:W-:Y:S01]  /*3e450*/  @P4 STG.E.U8 desc[UR18][R90.64], R68 ;  /* 0x000000445a004986 */ /* 0x0001e2000c101112 */
[----:B--2---:R-:W-:Y:S01]  /*3e460*/  ISETP.LT.AND P4, PT, R14, UR4, !P1 ;  /* 0x000000040e007c0c */ /* 0x004fe2000cf81270 */
[----:B------:R-:W4:Y:S02]  /*3e470*/  LDCU UR4, c[0x0][0x39c] ;  /* 0x00007380ff0477ac */ /* 0x000f240008000800 */
[----:B------:R-:W2:Y:S04]  /*3e480*/  LDL.LU R14, [R1+0x358] ;  /* 0x00035800010e7983 */ /* 0x000ea80000300800 */
[----:B------:R-:W2:Y:S04]  /*3e490*/  LDL.LU.64 R20, [R1+0x2f0] ;  /* 0x0002f00001147983 */ /* 0x000ea80000300a00 */
[----:B---3--:R3:W-:Y:S01]  /*3e4a0*/  @P3 STG.E.U8 desc[UR18][R88.64], R15 ;  /* 0x0000000f58003986 */ /* 0x0087e2000c101112 */
[----:B----4-:R-:W-:Y:S01]  /*3e4b0*/  ISETP.LT.AND P3, PT, R16, UR4, !P1 ;  /* 0x0000000410007c0c */ /* 0x010fe2000cf61270 */
[----:B------:R-:W4:Y:S02]  /*3e4c0*/  LDCU UR4, c[0x0][0x39c] ;  /* 0x00007380ff0477ac */ /* 0x000f240008000800 */
[----:B------:R-:W2:Y:S01]  /*3e4d0*/  LDL.LU R16, [R1+0xf88] ;  /* 0x000f880001107983 */ /* 0x000ea20000300800 */
[----:B0-----:R-:W-:-:S04]  /*3e4e0*/  PRMT R68, R15, 0x9910, RZ ;  /* 0x000099100f447816 */ /* 0x001fc800000000ff */
[----:B------:R-:W-:Y:S01]  /*3e4f0*/  SHF.R.S32.HI R68, RZ, 0x8, R68 ;  /* 0x00000008ff447819 */ /* 0x000fe20000011444 */
[----:B---3--:R-:W3:Y:S04]  /*3e500*/  LDL.LU R15, [R1+0x35c] ;  /* 0x00035c00010f7983 */ /* 0x008ee80000300800 */
[----:B-----5:R0:W-:Y:S01]  /*3e510*/  @P5 STG.E.U8 desc[UR18][R18.64], R68 ;  /* 0x0000004412005986 */ /* 0x0201e2000c101112 */
[----:B----4-:R-:W-:Y:S01]  /*3e520*/  ISETP.LT.AND P5, PT, R17, UR4, !P1 ;  /* 0x0000000411007c0c */ /* 0x010fe2000cfa1270 */
[----:B------:R-:W4:Y:S02]  /*3e530*/  LDCU UR4, c[0x0][0x39c] ;  /* 0x00007380ff0477ac */ /* 0x000f240008000800 */
[----:B0-----:R-:W5:Y:S04]  /*3e540*/  LDL.LU.64 R18, [R1+0x310] ;  /* 0x0003100001127983 */ /* 0x001f680000300a00 */
[----:B------:R-:W5:Y:S04]  /*3e550*/  LDL.LU R17, [R1+0xf8c] ;  /* 0x000f8c0001117983 */ /* 0x000f680000300800 */
[----:B------:R-:W5:Y:S04]  /*3e560*/  LDL.LU.64 R26, [R1+0x330] ;  /* 0x00033000011a7983 */ /* 0x000f680000300a00 */
[----:B--2---:R0:W-:Y:S01]  /*3e570*/  @P2 STG.E.U8 desc[UR18][R24.64], R14 ;  /* 0x0000000e18002986 */ /* 0x0041e2000c101112 */
[----:B------:R-:W-:-:S03]  /*3e580*/  PRMT R68, R14, 0x9910, RZ ;  /* 0x000099100e447816 */ /* 0x000fc600000000ff */
[----:B0-----:R-:W2:Y:S01]  /*3e590*/  LDL.LU R14, [R1+0xf90] ;  /* 0x000f9000010e7983 */ /* 0x001ea20000300800 */
[----:B----4-:R-:W-:Y:S01]  /*3e5a0*/  ISETP.LT.AND P2, PT, R23, UR4, !P1 ;  /* 0x0000000417007c0c */ /* 0x010fe2000cf41270 */
[----:B------:R-:W0:Y:S01]  /*3e5b0*/  LDCU UR4, c[0x0][0x39c] ;  /* 0x00007380ff0477ac */ /* 0x000e220008000800 */
[----:B------:R-:W-:Y:S01]  /*3e5c0*/  SHF.R.S32.HI R68, RZ, 0x8, R68 ;  /* 0x00000008ff447819 */ /* 0x000fe20000011444 */
[----:B------:R-:W4:Y:S04]  /*3e5d0*/  LDL.LU.64 R24, [R1+0x340] ;  /* 0x0003400001187983 */ /* 0x000f280000300a00 */
[----:B------:R0:W-:Y:S02]  /*3e5e0*/  @P0 STG.E.U8 desc[UR18][R20.64], R68 ;  /* 0x0000004414000986 */ /* 0x0001e4000c101112 */
[----:B0-----:R-:W-:-:S02]  /*3e5f0*/  ISETP.LT.AND P0, PT, R16, UR4, !P1 ;  /* 0x0000000410007c0c */ /* 0x001fc4000cf01270 */
[----:B------:R-:W4:Y:S01]  /*3e600*/  LDL.LU R21, [R1+0x360] ;  /* 0x0003600001157983 */ /* 0x000f220000300800 */
[----:B------:R-:W0:Y:S03]  /*3e610*/  LDCU UR4, c[0x0][0x39c] ;  /* 0x00007380ff0477ac */ /* 0x000e260008000800 */
[----:B------:R-:W4:Y:S04]  /*3e620*/  LDL.LU R16, [R1+0xf94] ;  /* 0x000f940001107983 */ /* 0x000f280000300800 */
[----:B------:R-:W4:Y:S01]  /*3e630*/  LDL.LU R20, [R1+0x350] ;  /* 0x0003500001147983 */ /* 0x000f220000300800 */
[----:B------:R-:W-:Y:S01]  /*3e640*/  VIADD R3, R84, UR5 ;  /* 0x0000000554037c36 */ /* 0x000fe20008000000 */
[----:B---3--:R-:W-:-:S02]  /*3e650*/  PRMT R68, R15, 0x9910, RZ ;  /* 0x000099100f447816 */ /* 0x008fc400000000ff */
[----:B------:R-:W3:Y:S04]  /*3e660*/  LDL.LU.64 R54, [R1+0x348] ;  /* 0x0003480001367983 */ /* 0x000ee80000300a00 */
[----:B-----5:R5:W-:Y:S01]  /*3e670*/  @P4 STG.E.U8 desc[UR18][R18.64], R15 ;  /* 0x0000000f12004986 */ /* 0x020be2000c101112 */
[----:B0-----:R-:W-:Y:S01]  /*3e680*/  ISETP.LT.AND P4, PT, R17, UR4, !P1 ;  /* 0x0000000411007c0c */ /* 0x001fe2000cf81270 */
[----:B------:R-:W2:Y:S01]  /*3e690*/  LDCU UR4, c[0x0][0x39c] ;  /* 0x00007380ff0477ac */ /* 0x000ea20008000800 */
[C---:B------:R-:W-:Y:S01]  /*3e6a0*/  IADD3 R28, P6, PT, R3.reuse, R2, RZ ;  /* 0x00000002031c7210 */ /* 0x040fe20007fde0ff */
[----:B------:R-:W3:Y:S01]  /*3e6b0*/  LDL.LU R17, [R1+0x364] ;  /* 0x0003640001117983 */ /* 0x000ee20000300800 */
[----:B------:R-:W-:Y:S02]  /*3e6c0*/  SHF.R.S32.HI R68, RZ, 0x8, R68 ;  /* 0x00000008ff447819 */ /* 0x000fe40000011444 */
[C---:B------:R-:W-:Y:S01]  /*3e6d0*/  LEA.HI.X.SX32 R29, R3.reuse, R0, 0x1, P6 ;  /* 0x00000000031d7211 */ /* 0x040fe200030f0eff */
[----:B------:R-:W-:Y:S01]  /*3e6e0*/  VIADD R3, R3, UR5 ;  /* 0x0000000503037c36 */ /* 0x000fe20008000000 */
[----:B-----5:R-:W5:Y:S04]  /*3e6f0*/  LDL.LU.64 R18, [R1+0x338] ;  /* 0x0003380001127983 */ /* 0x020f680000300a00 */
[----:B------:R0:W-:Y:S01]  /*3e700*/  @P3 STG.E.U8 desc[UR18][R26.64], R68 ;  /* 0x000000441a003986 */ /* 0x0001e2000c101112 */
[----:B------:R-:W-:-:S03]  /*3e710*/  IADD3 R30, P6, PT, R3, R2, RZ ;  /* 0x00000002031e7210 */ /* 0x000fc60007fde0ff */
[----:B------:R-:W3:Y:S04]  /*3e720*/  LDL.LU.64 R44, [R1+0x328] ;  /* 0x00032800012c7983 */ /* 0x000ee80000300a00 */
[----:B------:R-:W3:Y:S01]  /*3e730*/  LDL.LU R15, [R1+0x368] ;  /* 0x00036800010f7983 */ /* 0x000ee20000300800 */
[C---:B------:R-:W-:Y:S01]  /*3e740*/  LEA.HI.X.SX32 R31, R3.reuse, R0, 0x1, P6 ;  /* 0x00000000031f7211 */ /* 0x040fe200030f0eff */
[----:B------:R-:W-:-:S05]  /*3e750*/  VIADD R3, R3, UR5 ;  /* 0x0000000503037c36 */ /* 0x000fca0008000000 */
[----:B------:R-:W-:-:S04]  /*3e760*/  IADD3 R32, P6, PT, R3, R2, RZ ;  /* 0x0000000203207210 */ /* 0x000fc80007fde0ff */
        /* <DEDUP_REMOVED lines=31> */
[----:B------:R-:W-:Y:S01]  /*3e960*/  VIADD R3, R3, UR5 ;  /* 0x0000000503037c36 */ /* 0x000fe20008000000 */
[----:B--2---:R-:W-:Y:S01]  /*3e970*/  ISETP.LT.AND P3, PT, R14, UR4, !P1 ;  /* 0x000000040e007c0c */ /* 0x004fe2000cf61270 */
[----:B------:R-:W2:Y:S01]  /*3e980*/  LDCU UR4, c[0x0][0x39c] ;  /* 0x00007380ff0477ac */ /* 0x000ea20008000800 */
[----:B------:R-:W5:Y:S02]  /*3e990*/  LDL.LU R14, [R1+0xf9c] ;  /* 0x000f9c00010e7983 */ /* 0x000f640000300800 */
[C---:B------:R-:W-:Y:S02]  /*3e9a0*/  IADD3 R56, P6, PT, R3.reuse, R2, RZ ;  /* 0x0000000203387210 */ /* 0x040fe40007fde0ff */
[----:B0-----:R-:W5:Y:S02]  /*3e9b0*/  LDL.LU.64 R26, [R1+0x320] ;  /* 0x00032000011a7983 */ /* 0x001f640000300a00 */
        /* <DEDUP_REMOVED lines=26> */
[----:B----4-:R0:W-:Y:S04]  /*3eb60*/  @P5 STG.E.U8 desc[UR18][R24.64], R21 ;  /* 0x0000001518005986 */ /* 0x0101e8000c101112 */
[C---:B------:R-:W-:Y:S02]  /*3eb70*/  IADD3 R80, P6, PT, R3.reuse, R2, RZ ;  /* 0x0000000203507210 */ /* 0x040fe40007fde0ff */
[----:B--2---:R-:W-:Y:S01]  /*3eb80*/  ISETP.LT.AND P5, PT, R16, UR4, !P1 ;  /* 0x0000000410007c0c */ /* 0x004fe2000cfa1270 */
[----:B------:R-:W5:Y:S01]  /*3eb90*/  LDCU UR4, c[0x0][0x39c] ;  /* 0x00007380ff0477ac */ /* 0x000f620008000800 */
[C---:B------:R-:W-:Y:S01]  /*3eba0*/  LEA.HI.X.SX32 R81, R3.reuse, R0, 0x1, P6 ;  /* 0x0000000003517211 */ /* 0x040fe200030f0eff */
[----:B------:R-:W-:Y:S01]  /*3ebb0*/  VIADD R3, R3, UR5 ;  /* 0x0000000503037c36 */ /* 0x000fe20008000000 */
[----:B------:R-:W2:Y:S04]  /*3ebc0*/  LDL.LU R16, [R1+0xf98] ;  /* 0x000f980001107983 */ /* 0x000ea80000300800 */
[C---:B------:R-:W-:Y:S01]  /*3ebd0*/  IADD3 R78, P6, PT, R3.reuse, R2, RZ ;  /* 0x00000002034e7210 */ /* 0x040fe20007fde0ff */
[----:B------:R-:W4:Y:S03]  /*3ebe0*/  LDL.LU.64 R58, [R1+0x318] ;  /* 0x00031800013a7983 */ /* 0x000f260000300a00 */
        /* <DEDUP_REMOVED lines=15> */
[----:B------:R-:W-:Y:S02]  /*3ece0*/  LEA.HI.X.SX32 R69, R3, R0, 0x1, P6 ;  /* 0x0000000003457211 */ /* 0x000fe400030f0eff */
[----:B------:R-:W-:Y:S02]  /*3ecf0*/  ISETP.NE.AND P6, PT, R20, RZ, PT ;  /* 0x000000ff1400720c */ /* 0x000fe40003fc5270 */
[----:B------:R-:W-:Y:S02]  /*3ed00*/  PRMT R20, R21, 0x9910, RZ ;  /* 0x0000991015147816 */ /* 0x000fe400000000ff */
[----:B0-----:R-:W4:Y:S02]  /*3ed10*/  LDL.LU R21, [R1+0x36c] ;  /* 0x00036c0001157983 */ /* 0x001f240000300800 */
[----:B------:R-:W-:Y:S02]  /*3ed20*/  SHF.R.S32.HI R23, RZ, 0x8, R20 ;  /* 0x00000008ff177819 */ /* 0x000fe40000011414 */
[----:B------:R-:W4:Y:S04]  /*3ed30*/  LDL.LU R20, [R1+0xfa4] ;  /* 0x000fa40001147983 */ /* 0x000f280000300800 */
[----:B---3--:R0:W-:Y:S04]  /*3ed40*/  @P2 STG.E.U8 desc[UR18][R54.64], R23 ;  /* 0x0000001736002986 */ /* 0x0081e8000c101112 */
[----:B------:R-:W3:Y:S01]  /*3ed50*/  LDL.LU.64 R24, [R1+0x308] ;  /* 0x0003080001187983 */ /* 0x000ee20000300a00 */
[----:B-----5:R-:W-:Y:S01]  /*3ed60*/  ISETP.LT.AND P2, PT, R14, UR4, !P1 ;  /* 0x000000040e007c0c */ /* 0x020fe2000cf41270 */
[----:B------:R-:W2:Y:S02]  /*3ed70*/  LDCU UR4, c[0x0][0x39c] ;  /* 0x00007380ff0477ac */ /* 0x000ea40008000800 */
[----:B------:R-:W5:Y:S04]  /*3ed80*/  LDL.LU R14, [R1+0xfa0] ;  /* 0x000fa000010e7983 */ /* 0x000f680000300800 */
[----:B------:R1:W-:Y:S04]  /*3ed90*/  @P0 STG.E.U8 desc[UR18][R18.64], R17 ;  /* 0x0000001112000986 */ /* 0x0003e8000c101112 */
[----:B0-----:R-:W3:Y:S01]  /*3eda0*/  LDL.LU.64 R54, [R1+0x300] ;  /* 0x0003000001367983 */ /* 0x001ee20000300a00 */
[----:B--2---:R-:W-:Y:S01]  /*3edb0*/  ISETP.LT.AND P0, PT, R16, UR4, !P1 ;  /* 0x0000000410007c0c */ /* 0x004fe2000cf01270 */
[----:B------:R-:W4:Y:S01]  /*3edc0*/  LDCU UR4, c[0x0][0x39c] ;  /* 0x00007380ff0477ac */ /* 0x000f220008000800 */
[----:B------:R-:W-:-:S02]  /*3edd0*/  PRMT R16, R17, 0x9910, RZ ;  /* 0x0000991011107816 */ /* 0x000fc400000000ff */
[----:B-1----:R-:W2:Y:S02]  /*3ede0*/  LDL.LU R17, [R1+0x370] ;  /* 0x0003700001117983 */ /* 0x002ea40000300800 */
[----:B------:R-:W-:Y:S02]  /*3edf0*/  SHF.R.S32.HI R23, RZ, 0x8, R16 ;  /* 0x00000008ff177819 */ /* 0x000fe40000011410 */
[----:B------:R-:W2:Y:S04]  /*3ee00*/  LDL.LU R16, [R1+0xfac] ;  /* 0x000fac0001107983 */ /* 0x000ea80000300800 */
[----:B------:R0:W-:Y:S04]  /*3ee10*/  @P4 STG.E.U8 desc[UR18][R44.64], R23 ;  /* 0x000000172c004986 */ /* 0x0001e8000c101112 */
[----:B------:R-:W2:Y:S04]  /*3ee20*/  LDL.LU.64 R18, [R1+0x2f8] ;  /* 0x0002f80001127983 */ /* 0x000ea80000300a00 */
[----:B0-----:R-:W2:Y:S04]  /*3ee30*/  LDL.LU R23, [R1+0xfa8] ;  /* 0x000fa80001177983 */ /* 0x001ea80000300800 */
[----:B------:R0:W-:Y:S01]  /*3ee40*/  @P3 STG.E.U8 desc[UR18][R26.64], R15 ;  /* 0x0000000f1a003986 */ /* 0x0001e2000c101112 */
[----:B----4-:R-:W-:Y:S01]  /*3ee50*/  ISETP.LT.AND P4, PT, R20, UR4, !P1 ;  /* 0x0000000414007c0c */ /* 0x010fe2000cf81270 */
[----:B------:R-:W5:Y:S01]  /*3ee60*/  LDCU UR4, c[0x0][0x39c] ;  /* 0x00007380ff0477ac */ /* 0x000f620008000800 */
[----:B------:R-:W-:-:S05]  /*3ee70*/  PRMT R20, R15, 0x9910, RZ ;  /* 0x000099100f147816 */ /* 0x000fca00000000ff */
[----:B0-----:R-:W-:Y:S01]  /*3ee80*/  IMAD.MOV.U32 R26, RZ, RZ, R20 ;  /* 0x000000ffff1a7224 */ /* 0x001fe200078e0014 */
[----:B-----5:R-:W-:Y:S01]  /*3ee90*/  ISETP.LT.AND P3, PT, R14, UR4, !P1 ;  /* 0x000000040e007c0c */ /* 0x020fe2000cf61270 */
[----:B------:R-:W2:Y:S01]  /*3eea0*/  LDCU UR4, c[0x0][0x39c] ;  /* 0x00007380ff0477ac */ /* 0x000ea20008000800 */
[----:B------:R-:W4:Y:S04]  /*3eeb0*/  LDL.LU.64 R14, [R1+0x2e8] ;  /* 0x0002e800010e7983 */ /* 0x000f280000300a00 */
[----:B------:R-:W5:Y:S04]  /*3eec0*/  LDL.LU R44, [R1+0x374] ;  /* 0x00037400012c7983 */ /* 0x000f680000300800 */
[----:B------:R-:W4:Y:S01]  /*3eed0*/  LDL.LU R20, [R1+0xfb4] ;  /* 0x000fb40001147983 */ /* 0x000f220000300800 */
[----:B------:R-:W-:-:S03]  /*3eee0*/  SHF.R.S32.HI R26, RZ, 0x8, R26 ;  /* 0x00000008ff1a7819 */ /* 0x000fc6000001141a */
[----:B------:R-:W5:Y:S04]  /*3eef0*/  LDL.LU.64 R62, [R1+0x2e0] ;  /* 0x0002e000013e7983 */ /* 0x000f680000300a00 */
[----:B------:R-:W-:Y:S04]  /*3ef00*/  @P5 STG.E.U8 desc[UR18][R58.64], R26 ;  /* 0x0000001a3a005986 */ /* 0x000fe8000c101112 */
[----:B---3--:R0:W-:Y:S02]  /*3ef10*/  @P2 STG.E.U8 desc[UR18][R24.64], R21 ;  /* 0x0000001518002986 */ /* 0x0081e4000c101112 */
[----:B0-----:R-:W-:-:S04]  /*3ef20*/  PRMT R21, R21, 0x9910, RZ ;  /* 0x0000991015157816 */ /* 0x001fc800000000ff */
[----:B------:R-:W-:Y:S02]  /*3ef30*/  SHF.R.S32.HI R26, RZ, 0x8, R21 ;  /* 0x00000008ff1a7819 */ /* 0x000fe40000011415 */
[----:B--2---:R-:W-:Y:S01]  /*3ef40*/  ISETP.LT.AND P5, PT, R16, UR4, !P1 ;  /* 0x0000000410007c0c */ /* 0x004fe2000cfa1270 */
[----:B------:R-:W0:Y:S01]  /*3ef50*/  LDCU UR4, c[0x0][0x39c] ;  /* 0x00007380ff0477ac */ /* 0x000e220008000800 */
[----:B------:R-:W2:Y:S04]  /*3ef60*/  LDL.LU R16, [R1+0xfb0] ;  /* 0x000fb00001107983 */ /* 0x000ea80000300800 */
[----:B------:R-:W3:Y:S01]  /*3ef70*/  LDL.LU.64 R58, [R1+0x2d8] ;  /* 0x0002d800013a7983 */ /* 0x000ee20000300a00 */
[----:B0-----:R-:W-:Y:S01]  /*3ef80*/  ISETP.LT.AND P2, PT, R23, UR4, !P1 ;  /* 0x0000000417007c0c */ /* 0x001fe2000cf41270 */
[----:B------:R-:W4:Y:S02]  /*3ef90*/  LDCU UR4, c[0x0][0x39c] ;  /* 0x00007380ff0477ac */ /* 0x000f240008000800 */
[----:B------:R-:W3:Y:S04]  /*3efa0*/  LDL.LU R23, [R1+0x378] ;  /* 0x0003780001177983 */ /* 0x000ee80000300800 */
[----:B------:R-:W3:Y:S04]  /*3efb0*/  LDL.LU R21, [R1+0xfbc] ;  /* 0x000fbc0001157983 */ /* 0x000ee80000300800 */
[----:B------:R-:W-:Y:S04]  /*3efc0*/  @P0 STG.E.U8 desc[UR18][R54.64], R26 ;  /* 0x0000001a36000986 */ /* 0x000fe8000c101112 */
[----:B------:R-:W3:Y:S01]  /*3efd0*/  LDL.LU.64 R24, [R1+0x2c8] ;  /* 0x0002c80001187983 */ /* 0x000ee20000300a00 */
[----:B----4-:R-:W-:Y:S01]  /*3efe0*/  ISETP.LT.AND P0, PT, R20, UR4, !P1 ;  /* 0x0000000414007c0c */ /* 0x010fe2000cf01270 */
[----:B------:R-:W2:Y:S02]  /*3eff0*/  LDCU UR4, c[0x0][0x39c] ;  /* 0x00007380ff0477ac */ /* 0x000ea40008000800 */
[----:B------:R-:W4:Y:S04]  /*3f000*/  LDL.LU R20, [R1+0xfb8] ;  /* 0x000fb80001147983 */ /* 0x000f280000300800 */
[----:B------:R0:W-:Y:S01]  /*3f010*/  @P4 STG.E.U8 desc[UR18][R18.64], R17 ;  /* 0x0000001112004986 */ /* 0x0001e2000c101112 */
[----:B--2---:R-:W-:Y:S01]  /*3f020*/  ISETP.LT.AND P4, PT, R16, UR4, !P1 ;  /* 0x0000000410007c0c */ /* 0x004fe2000cf81270 */
[----:B------:R-:W3:Y:S01]  /*3f030*/  LDCU UR4, c[0x0][0x39c] ;  /* 0x00007380ff0477ac */ /* 0x000ee20008000800 */
[----:B------:R-:W-:-:S05]  /*3f040*/  PRMT R16, R17, 0x9910, RZ ;  /* 0x0000991011107816 */ /* 0x000fca00000000ff */
[----:B0-----:R-:W-:Y:S02]  /*3f050*/  IMAD.MOV.U32 R18, RZ, RZ, R16 ;  /* 0x000000ffff127224 */ /* 0x001fe400078e0010 */
[----:B------:R-:W2:Y:S04]  /*3f060*/  LDL.LU.64 R16, [R1+0x2b8] ;  /* 0x0002b80001107983 */ /* 0x000ea80000300a00 */
[----:B------:R-:W2:Y:S04]  /*3f070*/  LDL.LU R54, [R1+0x37c] ;  /* 0x00037c0001367983 */ /* 0x000ea80000300800 */
[----:B------:R-:W2:Y:S01]  /*3f080*/  LDL.LU R27, [R1+0xfd4] ;  /* 0x000fd400011b7983 */ /* 0x000ea20000300800 */
[----:B------:R-:W-:-:S03]  /*3f090*/  SHF.R.S32.HI R26, RZ, 0x8, R18 ;  /* 0x00000008ff1a7819 */ /* 0x000fc60000011412 */
[----:B------:R-:W2:Y:S04]  /*3f0a0*/  LDL.LU.64 R18, [R1+0x2b0] ;  /* 0x0002b00001127983 */ /* 0x000ea80000300a00 */
[----:B------:R0:W-:Y:S04]  /*3f0b0*/  @P3 STG.E.U8 desc[UR18][R14.64], R26 ;  /* 0x0000001a0e003986 */ /* 0x0001e8000c101112 */
[----:B0-----:R-:W2:Y:S04]  /*3f0c0*/  LDL.LU.64 R14, [R1+0x13a0] ;  /* 0x0013a000010e7983 */ /* 0x001ea80000300a00 */
[----:B------:R-:W2:Y:S01]  /*3f0d0*/  LDL.LU R26, [R1+0xfd0] ;  /* 0x000fd000011a7983 */ /* 0x000ea20000300800 */
[----:B---3--:R-:W-:Y:S01]  /*3f0e0*/  ISETP.LT.AND P3, PT, R21, UR4, !P1 ;  /* 0x0000000415007c0c */ /* 0x008fe2000cf61270 */
[----:B------:R-:W4:Y:S02]  /*3f0f0*/  LDCU UR4, c[0x0][0x39c] ;  /* 0x00007380ff0477ac */ /* 0x000f240008000800 */
[----:B-----5:R0:W-:Y:S02]  /*3f100*/  @P5 STG.E.U8 desc[UR18][R62.64], R44 ;  /* 0x0000002c3e005986 */ /* 0x0201e4000c101112 */
[----:B0-----:R-:W-:-:S04]  /*3f110*/  PRMT R44, R44, 0x9910, RZ ;  /* 0x000099102c2c7816 */ /* 0x001fc800000000ff */
[----:B------:R-:W-:-:S05]  /*3f120*/  SHF.R.S32.HI R44, RZ, 0x8, R44 ;  /* 0x00000008ff2c7819 */ /* 0x000fca000001142c */
[----:B------:R0:W-:Y:S01]  /*3f130*/  @P2 STG.E.U8 desc[UR18][R58.64], R44 ;  /* 0x0000002c3a002986 */ /* 0x0001e2000c101112 */
[----:B----4-:R-:W-:Y:S01]  /*3f140*/  ISETP.LT.AND P5, PT, R20, UR4, !P1 ;  /* 0x0000000414007c0c */ /* 0x010fe2000cfa1270 */
[----:B------:R-:W2:Y:S02]  /*3f150*/  LDCU UR4, c[0x0][0x39c] ;  /* 0x00007380ff0477ac */ /* 0x000ea40008000800 */
[----:B------:R-:W3:Y:S04]  /*3f160*/  LDL.LU.64 R20, [R1+0x2a8] ;  /* 0x0002a80001147983 */ /* 0x000ee80000300a00 */
[----:B------:R-:W4:Y:S04]  /*3f170*/  LDL.LU R45, [R1+0x380] ;  /* 0x00038000012d7983 */ /* 0x000f280000300800 */
[----:B------:R-:W4:Y:S04]  /*3f180*/  LDL.LU.64 R62, [R1+0x298] ;  /* 0x00029800013e7983 */ /* 0x000f280000300a00 */
[----:B------:R-:W5:Y:S04]  /*3f190*/  LDL.LU R55, [R1+0x1024] ;  /* 0x0010240001377983 */ /* 0x000f680000300800 */
[----:B0-----:R-:W3:Y:S01]  /*3f1a0*/  LDL.LU R58, [R1+0xfe4] ;  /* 0x000fe400013a7983 */ /* 0x001ee20000300800 */
[----:B------:R-:W-:-:S03]  /*3f1b0*/  PRMT R59, R23, 0x9910, RZ ;  /* 0x00009910173b7816 */ /* 0x000fc600000000ff */
[----:B------:R0:W-:Y:S04]  /*3f1c0*/  @P0 STG.E.U8 desc[UR18][R24.64], R23 ;  /* 0x0000001718000986 */ /* 0x0001e8000c101112 */
[----:B0-----:R-:W4:Y:S04]  /*3f1d0*/  LDL.LU.64 R24, [R1+0x290] ;  /* 0x0002900001187983 */ /* 0x001f280000300a00 */
[----:B------:R-:W4:Y:S01]  /*3f1e0*/  LDL.LU R44, [R1+0x384] ;  /* 0x00038400012c7983 */ /* 0x000f220000300800 */
[----:B------:R-:W-:Y:S02]  /*3f1f0*/  SHF.R.S32.HI R59, RZ, 0x8, R59 ;  /* 0x00000008ff3b7819 */ /* 0x000fe4000001143b */
[----:B--2---:R-:W-:Y:S01]  /*3f200*/  ISETP.LT.AND P2, PT, R27, UR4, !P1 ;  /* 0x000000041b007c0c */ /* 0x004fe2000cf41270 */
[----:B------:R-:W0:Y:S02]  /*3f210*/  LDCU UR4, c[0x0][0x39c] ;  /* 0x00007380ff0477ac */ /* 0x000e240008000800 */
[----:B------:R1:W-:Y:S01]  /*3f220*/  @P4 STG.E.U8 desc[UR18][R16.64], R59 ;  /* 0x0000003b10004986 */ /* 0x0003e2000c101112 */
[----:B0-----:R-:W-:Y:S01]  /*3f230*/  ISETP.LT.AND P0, PT, R26, UR4, !P1 ;  /* 0x000000041a007c0c */ /* 0x001fe2000cf01270 */
[----:B------:R-:W5:Y:S02]  /*3f240*/  LDCU UR4, c[0x0][0x39c] ;  /* 0x00007380ff0477ac */ /* 0x000f640008000800 */
[----:B------:R-:W2:Y:S04]  /*3f250*/  LDL.LU.64 R26, [R1+0x288] ;  /* 0x00028800011a7983 */ /* 0x000ea80000300a00 */
[----:B------:R-:W2:Y:S04]  /*3f260*/  LDL.LU R23, [R1+0x1074] ;  /* 0x0010740001177983 */ /* 0x000ea80000300800 */
[----:B-1----:R-:W2:Y:S04]  /*3f270*/  LDL.LU.64 R16, [R1+0x1398] ;  /* 0x0013980001107983 */ /* 0x002ea80000300a00 */
[----:B------:R-:W2:Y:S04]  /*3f280*/  LDL.LU R59, [R1+0x1048] ;  /* 0x00104800013b7983 */ /* 0x000ea80000300800 */
[----:B------:R0:W-:Y:S04]  /*3f290*/  @P3 STG.E.U8 desc[UR18][R18.64], R54 ;  /* 0x0000003612003986 */ /* 0x0001e8000c101112 */
[----:B0-----:R-:W2:Y:S01]  /*3f2a0*/  LDL.LU.64 R18, [R1+0x1390] ;  /* 0x0013900001127983 */ /* 0x001ea20000300a00 */
[----:B------:R-:W-:-:S04]  /*3f2b0*/  PRMT R54, R54, 0x9910, RZ ;  /* 0x0000991036367816 */ /* 0x000fc800000000ff */
[----:B------:R-:W-:Y:S02]  /*3f2c0*/  SHF.R.S32.HI R54, RZ, 0x8, R54 ;  /* 0x00000008ff367819 */ /* 0x000fe40000011436 */
[----:B-----5:R-:W-:Y:S01]  /*3f2d0*/  ISETP.LT.AND P4, PT, R55, UR4, !P1 ;  /* 0x0000000437007c0c */ /* 0x020fe2000cf81270 */
[----:B------:R-:W3:Y:S01]  /*3f2e0*/  LDCU UR4, c[0x0][0x39c] ;  /* 0x00007380ff0477ac */ /* 0x000ee20008000800 */
[----:B------:R-:W5:Y:S01]  /*3f2f0*/  LDL.LU R55, [R1+0x388] ;  /* 0x0003880001377983 */ /* 0x000f620000300800 */
[----:B---3--:R-:W-:-:S03]  /*3f300*/  ISETP.LT.AND P3, PT, R58, UR4, !P1 ;  /* 0x000000043a007c0c */ /* 0x008fc6000cf61270 */
[----:B------:R0:W-:Y:S01]  /*3f310*/  @P5 STG.E.U8 desc[UR18][R20.64], R54 ;  /* 0x0000003614005986 */ /* 0x0001e2000c101112 */
[----:B------:R-:W2:Y:S03]  /*3f320*/  LDCU UR4, c[0x0][0x39c] ;  /* 0x00007380ff0477ac */ /* 0x000ea60008000800 */
[----:B------:R-:W3:Y:S04]  /*3f330*/  LDL.LU R58, [R1+0x108c] ;  /* 0x00108c00013a7983 */ /* 0x000ee80000300800 */
[----:B0-----:R-:W5:Y:S04]  /*3f340*/  LDL.LU.64 R20, [R1+0x1388] ;  /* 0x0013880001147983 */ /* 0x001f680000300a00 */
[----:B------:R-:W5:Y:S04]  /*3f350*/  LDL.LU R54, [R1+0x1084] ;  /* 0x0010840001367983 */ /* 0x000f680000300800 */
[----:B----4-:R0:W-:Y:S02]  /*3f360*/  @P2 STG.E.U8 desc[UR18][R62.64], R45 ;  /* 0x0000002d3e002986 */ /* 0x0101e4000c101112 */
[----:B0-----:R-:W-:-:S04]  /*3f370*/  PRMT R45, R45, 0x9910, RZ ;  /* 0x000099102d2d7816 */ /* 0x001fc800000000ff */
[----:B------:R-:W-:Y:S02]  /*3f380*/  SHF.R.S32.HI R63, RZ, 0x8, R45 ;  /* 0x00000008ff3f7819 */ /* 0x000fe4000001142d */
[----:B--2---:R-:W-:Y:S01]  /*3f390*/  ISETP.LT.AND P5, PT, R23, UR4, !P1 ;  /* 0x0000000417007c0c */ /* 0x004fe2000cfa1270 */
[----:B------:R-:W0:Y:S01]  /*3f3a0*/  LDCU UR4, c[0x0][0x39c] ;  /* 0x00007380ff0477ac */ /* 0x000e220008000800 */
[----:B------:R-:W2:Y:S04]  /*3f3b0*/  LDL.LU R23, [R1+0x1380] ;  /* 0x0013800001177983 */ /* 0x000ea80000300800 */
[----:B------:R-:W4:Y:S01]  /*3f3c0*/  LDL.LU R62, [R1+0x38c] ;  /* 0x00038c00013e7983 */ /* 0x000f220000300800 */
[----:B0-----:R-:W-:Y:S01]  /*3f3d0*/  ISETP.LT.AND P2, PT, R59, UR4, !P1 ;  /* 0x000000043b007c0c */ /* 0x001fe2000cf41270 */
[----:B------:R-:W3:Y:S02]  /*3f3e0*/  LDCU UR4, c[0x0][0x39c] ;  /* 0x00007380ff0477ac */ /* 0x000ee40008000800 */
[----:B------:R-:W2:Y:S04]  /*3f3f0*/  LDL.LU R59, [R1+0x10e0] ;  /* 0x0010e000013b7983 */ /* 0x000ea80000300800 */
[----:B------:R-:W4:Y:S04]  /*3f400*/  LDL.LU R45, [R1+0x10d8] ;  /* 0x0010d800012d7983 */ /* 0x000f280000300800 */
[----:B------:R0:W-:Y:S04]  /*3f410*/  @P0 STG.E.U8 desc[UR18][R24.64], R63 ;  /* 0x0000003f18000986 */ /* 0x0001e8000c101112 */
[----:B------:R1:W-:Y:S04]  /*3f420*/  @P4 STG.E.U8 desc[UR18][R26.64], R44 ;  /* 0x0000002c1a004986 */ /* 0x0003e8000c101112 */
[----:B0-----:R-:W4:Y:S04]  /*3f430*/  LDL.LU.64 R24, [R1+0x1378] ;  /* 0x0013780001187983 */ /* 0x001f280000300a00 */
[----:B-1----:R-:W4:Y:S01]  /*3f440*/  LDL.LU.64 R26, [R1+0x1370] ;  /* 0x00137000011a7983 */ /* 0x002f220000300a00 */
[----:B---3--:R-:W-:Y:S01]  /*3f450*/  ISETP.LT.AND P0, PT, R58, UR4, !P1 ;  /* 0x000000043a007c0c */ /* 0x008fe2000cf01270 */
[----:B------:R-:W5:Y:S02]  /*3f460*/  LDCU UR4, c[0x0][0x39c] ;  /* 0x00007380ff0477ac */ /* 0x000f640008000800 */
[----:B------:R-:W3:Y:S04]  /*3f470*/  LDL.LU R58, [R1+0x390] ;  /* 0x00039000013a7983 */ /* 0x000ee80000300800 */
[----:B------:R-:W3:Y:S01]  /*3f480*/  LDL.LU R63, [R1+0x1128] ;  /* 0x00112800013f7983 */ /* 0x000ee20000300800 */
[----:B-----5:R-:W-:Y:S01]  /*3f490*/  ISETP.LT.AND P4, PT, R54, UR4, !P1 ;  /* 0x0000000436007c0c */ /* 0x020fe2000cf81270 */
[----:B------:R-:W2:Y:S02]  /*3f4a0*/  LDCU UR4, c[0x0][0x39c] ;  /* 0x00007380ff0477ac */ /* 0x000ea40008000800 */
[----:B------:R-:W5:Y:S01]  /*3f4b0*/  LDL.LU R54, [R1+0x1124] ;  /* 0x0011240001367983 */ /* 0x000f620000300800 */
[----:B------:R-:W-:-:S04]  /*3f4c0*/  PRMT R44, R44, 0x9910, RZ ;  /* 0x000099102c2c7816 */ /* 0x000fc800000000ff */
[----:B------:R-:W-:-:S05]  /*3f4d0*/  SHF.R.S32.HI R44, RZ, 0x8, R44 ;  /* 0x00000008ff2c7819 */ /* 0x000fca000001142c */
[----:B------:R0:W-:Y:S04]  /*3f4e0*/  @P3 STG.E.U8 desc[UR18][R28.64], R44 ;  /* 0x0000002c1c003986 */ /* 0x0001e8000c101112 */
[----:B------:R1:W-:Y:S04]  /*3f4f0*/  @P5 STG.E.U8 desc[UR18][R30.64], R55 ;  /* 0x000000371e005986 */ /* 0x0003e8000c101112 */
[----:B0-----:R-:W5:Y:S04]  /*3f500*/  LDL.LU.64 R28, [R1+0x1368] ;  /* 0x00136800011c7983 */ /* 0x001f680000300a00 */
[----:B------:R-:W5:Y:S04]  /*3f510*/  LDL.LU R44, [R1+0x1360] ;  /* 0x00136000012c7983 */ /* 0x000f680000300800 */
[----:B-1----:R-:W5:Y:S01]  /*3f520*/  LDL.LU.64 R30, [R1+0x1358] ;  /* 0x00135800011e7983 */ /* 0x002f620000300a00 */
[----:B--2---:R-:W-:Y:S01]  /*3f530*/  ISETP.LT.AND P3, PT, R59, UR4, !P1 ;  /* 0x000000043b007c0c */ /* 0x004fe2000cf61270 */
[----:B------:R-:W4:Y:S01]  /*3f540*/  LDCU UR4, c[0x0][0x39c] ;  /* 0x00007380ff0477ac */ /* 0x000f220008000800 */
[----:B------:R-:W-:-:S02]  /*3f550*/  PRMT R59, R55, 0x9910, RZ ;  /* 0x00009910373b7816 */ /* 0x000fc400000000ff */
[----:B----4-:R-:W-:Y:S01]  /*3f560*/  ISETP.LT.AND P5, PT, R45, UR4, !P1 ;  /* 0x000000042d007c0c */ /* 0x010fe2000cfa1270 */
[----:B------:R-:W3:Y:S01]  /*3f570*/  LDCU UR4, c[0x0][0x39c] ;  /* 0x00007380ff0477ac */ /* 0x000ee20008000800 */
[----:B------:R-:W2:Y:S04]  /*3f580*/  LDL.LU R45, [R1+0x394] ;  /* 0x00039400012d7983 */ /* 0x000ea80000300800 */
[----:B------:R-:W4:Y:S01]  /*3f590*/  LDL.LU R55, [R1+0x1104] ;  /* 0x0011040001377983 */ /* 0x000f220000300800 */
[----:B------:R-:W-:-:S05]  /*3f5a0*/  SHF.R.S32.HI R59, RZ, 0x8, R59 ;  /* 0x00000008ff3b7819 */ /* 0x000fca000001143b */
[----:B------:R0:W-:Y:S04]  /*3f5b0*/  @P2 STG.E.U8 desc[UR18][R32.64], R59 ;  /* 0x0000003b20002986 */ /* 0x0001e8000c101112 */
[----:B0-----:R-:W2:Y:S04]  /*3f5c0*/  LDL.LU.64 R32, [R1+0x1350] ;  /* 0x0013500001207983 */ /* 0x001ea80000300a00 */
[----:B------:R-:W2:Y:S04]  /*3f5d0*/  LDL.LU R59, [R1+0x1100] ;  /* 0x00110000013b7983 */ /* 0x000ea80000300800 */
[----:B------:R0:W-:Y:S04]  /*3f5e0*/  @P0 STG.E.U8 desc[UR18][R34.64], R62 ;  /* 0x0000003e22000986 */ /* 0x0001e8000c101112 */
[----:B0-----:R-:W2:Y:S01]  /*3f5f0*/  LDL.LU.64 R34, [R1+0x1348] ;  /* 0x0013480001227983 */ /* 0x001ea20000300a00 */
[----:B---3--:R-:W-:Y:S01]  /*3f600*/  ISETP.LT.AND P2, PT, R63, UR4, !P1 ;  /* 0x000000043f007c0c */ /* 0x008fe2000cf41270 */
[----:B------:R-:W5:Y:S01]  /*3f610*/  LDCU UR4, c[0x0][0x39c] ;  /* 0x00007380ff0477ac */ /* 0x000f620008000800 */
[----:B------:R-:W-:-:S02]  /*3f620*/  PRMT R63, R62, 0x9910, RZ ;  /* 0x000099103e3f7816 */ /* 0x000fc400000000ff */
[----:B-----5:R-:W-:Y:S01]  /*3f630*/  ISETP.LT.AND P0, PT, R54, UR4, !P1 ;  /* 0x0000000436007c0c */ /* 0x020fe2000cf01270 */
[----:B------:R-:W4:Y:S01]  /*3f640*/  LDCU UR4, c[0x0][0x39c] ;  /* 0x00007380ff0477ac */ /* 0x000f220008000800 */
[----:B------:R-:W3:Y:S04]  /*3f650*/  LDL.LU R54, [R1+0x398] ;  /* 0x0003980001367983 */ /* 0x000ee80000300800 */
[----:B------:R-:W5:Y:S01]  /*3f660*/  LDL.LU R62, [R1+0x10d4] ;  /* 0x0010d400013e7983 */ /* 0x000f620000300800 */
[----:B------:R-:W-:-:S05]  /*3f670*/  SHF.R.S32.HI R63, RZ, 0x8, R63 ;  /* 0x00000008ff3f7819 */ /* 0x000fca000001143f */
[----:B------:R0:W-:Y:S04]  /*3f680*/  @P4 STG.E.U8 desc[UR18][R36.64], R63 ;  /* 0x0000003f24004986 */ /* 0x0001e8000c101112 */
[----:B0-----:R-:W3:Y:S04]  /*3f690*/  LDL.LU.64 R36, [R1+0x1340] ;  /* 0x0013400001247983 */ /* 0x001ee80000300a00 */
[----:B------:R-:W3:Y:S04]  /*3f6a0*/  LDL.LU R63, [R1+0x10d0] ;  /* 0x0010d000013f7983 */ /* 0x000ee80000300800 */
[----:B------:R0:W-:Y:S04]  /*3f6b0*/  @P3 STG.E.U8 desc[UR18][R38.64], R58 ;  /* 0x0000003a26003986 */ /* 0x0001e8000c101112 */
[----:B0-----:R-:W3:Y:S01]  /*3f6c0*/  LDL.LU.64 R38, [R1+0x1338] ;  /* 0x0013380001267983 */ /* 0x001ee20000300a00 */
[----:B------:R-:W-:-:S04]  /*3f6d0*/  PRMT R58, R58, 0x9910, RZ ;  /* 0x000099103a3a7816 */ /* 0x000fc800000000ff */
[----:B------:R-:W-:-:S05]  /*3f6e0*/  SHF.R.S32.HI R58, RZ, 0x8, R58 ;  /* 0x00000008ff3a7819 */ /* 0x000fca000001143a */
[----:B------:R0:W-:Y:S01]  /*3f6f0*/  @P5 STG.E.U8 desc[UR18][R40.64], R58 ;  /* 0x0000003a28005986 */ /* 0x0001e2000c101112 */
[----:B----4-:R-:W-:Y:S01]  /*3f700*/  ISETP.LT.AND P4, PT, R55, UR4, !P1 ;  /* 0x0000000437007c0c */ /* 0x010fe2000cf81270 */
[----:B------:R-:W2:Y:S02]  /*3f710*/  LDCU UR4, c[0x0][0x39c] ;  /* 0x00007380ff0477ac */ /* 0x000ea40008000800 */
[----:B------:R-:W4:Y:S01]  /*3f720*/  LDL.LU R55, [R1+0x39c] ;  /* 0x00039c0001377983 */ /* 0x000f220000300800 */
[----:B--2---:R-:W-:Y:S01]  /*3f730*/  ISETP.LT.AND P3, PT, R59, UR4, !P1 ;  /* 0x000000043b007c0c */ /* 0x004fe2000cf61270 */
[----:B------:R-:W5:Y:S02]  /*3f740*/  LDCU UR4, c[0x0][0x39c] ;  /* 0x00007380ff0477ac */ /* 0x000f640008000800 */
[----:B------:R-:W2:Y:S04]  /*3f750*/  LDL.LU R59, [R1+0x10f0] ;  /* 0x0010f000013b7983 */ /* 0x000ea80000300800 */
[----:B0-----:R-:W4:Y:S04]  /*3f760*/  LDL.LU.64 R40, [R1+0x1330] ;  /* 0x0013300001287983 */ /* 0x001f280000300a00 */
[----:B------:R-:W4:Y:S04]  /*3f770*/  LDL.LU R58, [R1+0x10b8] ;  /* 0x0010b800013a7983 */ /* 0x000f280000300800 */
[----:B------:R0:W-:Y:S01]  /*3f780*/  @P2 STG.E.U8 desc[UR18][R66.64], R45 ;  /* 0x0000002d42002986 */ /* 0x0001e2000c101112 */
[----:B-----5:R-:W-:Y:S01]  /*3f790*/  ISETP.LT.AND P5, PT, R62, UR4, !P1 ;  /* 0x000000043e007c0c */ /* 0x020fe2000cfa1270 */
[----:B------:R-:W3:Y:S02]  /*3f7a0*/  LDCU UR4, c[0x0][0x39c] ;  /* 0x00007380ff0477ac */ /* 0x000ee40008000800 */
[----:B------:R-:W5:Y:S01]  /*3f7b0*/  LDL.LU R62, [R1+0x3a0] ;  /* 0x0003a000013e7983 */ /* 0x000f620000300800 */
[----:B---3--:R-:W-:Y:S01]  /*3f7c0*/  ISETP.LT.AND P2, PT, R63, UR4, !P1 ;  /* 0x000000043f007c0c */ /* 0x008fe2000cf41270 */
[----:B------:R-:W2:Y:S02]  /*3f7d0*/  LDCU UR4, c[0x0][0x39c] ;  /* 0x00007380ff0477ac */ /* 0x000ea40008000800 */
[----:B------:R-:W3:Y:S04]  /*3f7e0*/  LDL.LU R63, [R1+0x10c0] ;  /* 0x0010c000013f7983 */ /* 0x000ee80000300800 */
[----:B0-----:R-:W5:Y:S01]  /*3f7f0*/  LDL.LU R67, [R1+0x1080] ;  /* 0x0010800001437983 */ /* 0x001f620000300800 */
[----:B------:R-:W-:-:S03]  /*3f800*/  PRMT R45, R45, 0x9910, RZ ;  /* 0x000099102d2d7816 */ /* 0x000fc600000000ff */
[----:B------:R-:W5:Y:S01]  /*3f810*/  LDL.LU R66, [R1+0x3a4] ;  /* 0x0003a40001427983 */ /* 0x000f620000300800 */
[----:B------:R-:W-:-:S05]  /*3f820*/  SHF.R.S32.HI R45, RZ, 0x8, R45 ;  /* 0x00000008ff2d7819 */ /* 0x000fca000001142d */
[----:B------:R0:W-:Y:S04]  /*3f830*/  @P0 STG.E.U8 desc[UR18][R42.64], R45 ;  /* 0x0000002d2a000986 */ /* 0x0001e8000c101112 */
[----:B------:R1:W-:Y:S04]  /*3f840*/  @P4 STG.E.U8 desc[UR18][R46.64], R54 ;  /* 0x000000362e004986 */ /* 0x0003e8000c101112 */
[----:B0-----:R-:W5:Y:S04]  /*3f850*/  LDL.LU.64 R42, [R1+0x1328] ;  /* 0x00132800012a7983 */ /* 0x001f680000300a00 */
[----:B------:R-:W5:Y:S04]  /*3f860*/  LDL.LU R45, [R1+0x1320] ;  /* 0x00132000012d7983 */ /* 0x000f680000300800 */
[----:B-1----:R-:W5:Y:S01]  /*3f870*/  LDL.LU.64 R46, [R1+0x1318] ;  /* 0x00131800012e7983 */ /* 0x002f620000300a00 */
[----:B------:R-:W-:-:S04]  /*3f880*/  PRMT R54, R54, 0x9910, RZ ;  /* 0x0000991036367816 */ /* 0x000fc800000000ff */
[----:B------:R-:W-:-:S05]  /*3f890*/  SHF.R.S32.HI R54, RZ, 0x8, R54 ;  /* 0x00000008ff367819 */ /* 0x000fca0000011436 */
[----:B------:R0:W-:Y:S01]  /*3f8a0*/  @P3 STG.E.U8 desc[UR18][R48.64], R54 ;  /* 0x0000003630003986 */ /* 0x0001e2000c101112 */
[----:B--2---:R-:W-:Y:S01]  /*3f8b0*/  ISETP.LT.AND P0, PT, R59, UR4, !P1 ;  /* 0x000000043b007c0c */ /* 0x004fe2000cf01270 */
[----:B------:R-:W4:Y:S02]  /*3f8c0*/  LDCU UR4, c[0x0][0x39c] ;  /* 0x00007380ff0477ac */ /* 0x000f240008000800 */
[----:B----4-:R-:W-:Y:S01]  /*3f8d0*/  ISETP.LT.AND P4, PT, R58, UR4, !P1 ;  /* 0x000000043a007c0c */ /* 0x010fe2000cf81270 */
[----:B------:R-:W3:Y:S01]  /*3f8e0*/  LDCU UR4, c[0x0][0x39c] ;  /* 0x00007380ff0477ac */ /* 0x000ee20008000800 */
[----:B------:R-:W2:Y:S04]  /*3f8f0*/  LDL.LU R58, [R1+0x1098] ;  /* 0x00109800013a7983 */ /* 0x000ea80000300800 */
[----:B------:R-:W4:Y:S04]  /*3f900*/  LDL.LU R59, [R1+0x1094] ;  /* 0x00109400013b7983 */ /* 0x000f280000300800 */
[----:B0-----:R-:W4:Y:S04]  /*3f910*/  LDL.LU.64 R48, [R1+0x1310] ;  /* 0x0013100001307983 */ /* 0x001f280000300a00 */
[----:B------:R-:W4:Y:S04]  /*3f920*/  LDL.LU R54, [R1+0x1308] ;  /* 0x0013080001367983 */ /* 0x000f280000300800 */
[----:B------:R0:W-:Y:S04]  /*3f930*/  @P5 STG.E.U8 desc[UR18][R50.64], R55 ;  /* 0x0000003732005986 */ /* 0x0001e8000c101112 */
[----:B0-----:R-:W4:Y:S01]  /*3f940*/  LDL.LU.64 R50, [R1+0x1300] ;  /* 0x0013000001327983 */ /* 0x001f220000300a00 */
[----:B---3--:R-:W-:Y:S01]  /*3f950*/  ISETP.LT.AND P3, PT, R63, UR4, !P1 ;  /* 0x000000043f007c0c */ /* 0x008fe2000cf61270 */
[----:B------:R-:W5:Y:S02]  /*3f960*/  LDCU UR4, c[0x0][0x39c] ;  /* 0x00007380ff0477ac */ /* 0x000f640008000800 */
        /* <DEDUP_REMOVED lines=8> */
[----:B0-----:R-:W5:Y:S01]  /*3f9f0*/  LDL.LU.64 R52, [R1+0x12f8] ;  /* 0x0012f80001347983 */ /* 0x001f620000300a00 */
[----:B-1----:R-:W-:-:S03]  /*3fa00*/  PRMT R62, R62, 0x9910, RZ ;  /* 0x000099103e3e7816 */ /* 0x002fc600000000ff */
[----:B------:R-:W5:Y:S01]  /*3fa10*/  LDL.LU R55, [R1+0x12f4] ;  /* 0x0012f40001377983 */ /* 0x000f620000300800 */
[----:B------:R-:W-:-:S05]  /*3fa20*/  SHF.R.S32.HI R62, RZ, 0x8, R62 ;  /* 0x00000008ff3e7819 */ /* 0x000fca000001143e */
[----:B------:R-:W-:Y:S04]  /*3fa30*/  @P4 STG.E.U8 desc[UR18][R60.64], R62 ;  /* 0x0000003e3c004986 */ /* 0x000fe8000c101112 */
[----:B------:R0:W-:Y:S02]  /*3fa40*/  @P3 STG.E.U8 desc[UR18][R64.64], R66 ;  /* 0x0000004240003986 */ /* 0x0001e4000c101112 */
[----:B0-----:R-:W-:-:S04]  /*3fa50*/  PRMT R66, R66, 0x9910, RZ ;  /* 0x0000991042427816 */ /* 0x001fc800000000ff */
[----:B------:R-:W-:Y:S02]  /*3fa60*/  SHF.R.S32.HI R66, RZ, 0x8, R66 ;  /* 0x00000008ff427819 */ /* 0x000fe40000011442 */
[----:B--2---:R-:W-:Y:S01]  /*3fa70*/  ISETP.LT.AND P2, PT, R58, UR4, !P1 ;  /* 0x000000043a007c0c */ /* 0x004fe2000cf41270 */
[----:B------:R-:W4:Y:S01]  /*3fa80*/  LDCU UR4, c[0x0][0x39c] ;  /* 0x00007380ff0477ac */ /* 0x000f220008000800 */
[----:B------:R-:W2:Y:S04]  /*3fa90*/  LDL.LU R58, [R1+0x12f0] ;  /* 0x0012f000013a7983 */ /* 0x000ea80000300800 */
[----:B------:R-:W2:Y:S01]  /*3faa0*/  LDL.LU.64 R56, [R1+0x12e8] ;  /* 0x0012e80001387983 */ /* 0x000ea20000300a00 */
[----:B----4-:R-:W-:Y:S01]  /*3fab0*/  ISETP.LT.AND P0, PT, R59, UR4, !P1 ;  /* 0x000000043b007c0c */ /* 0x010fe2000cf01270 */
[----:B------:R-:W3:Y:S02]  /*3fac0*/  LDCU UR4, c[0x0][0x39c] ;  /* 0x00007380ff0477ac */ /* 0x000ee40008000800 */
[----:B------:R-:W4:Y:S04]  /*3fad0*/  LDL.LU R59, [R1+0x12e0] ;  /* 0x0012e000013b7983 */ /* 0x000f280000300800 */
[----:B------:R-:W2:Y:S04]  /*3fae0*/  LDL.LU.64 R60, [R1+0x12d8] ;  /* 0x0012d800013c7983 */ /* 0x000ea80000300a00 */
[----:B------:R-:W2:Y:S04]  /*3faf0*/  LDL.LU R62, [R1+0x12d4] ;  /* 0x0012d400013e7983 */ /* 0x000ea80000300800 */
[----:B------:R0:W-:Y:S01]  /*3fb00*/  @P5 STG.E.U8 desc[UR18][R92.64], R66 ;  /* 0x000000425c005986 */ /* 0x0001e2000c101112 */
[----:B---3--:R-:W-:Y:S01]  /*3fb10*/  ISETP.LT.AND P4, PT, R63, UR4, !P1 ;  /* 0x000000043f007c0c */ /* 0x008fe2000cf81270 */
[----:B------:R-:W5:Y:S02]  /*3fb20*/  LDCU UR4, c[0x0][0x39c] ;  /* 0x00007380ff0477ac */ /* 0x000f640008000800 */
[----:B------:R-:W3:Y:S04]  /*3fb30*/  LDL.LU R63, [R1+0x12d0] ;  /* 0x0012d000013f7983 */ /* 0x000ee80000300800 */
[----:B------:R-:W2:Y:S01]  /*3fb40*/  LDL.LU.64 R64, [R1+0x12c8] ;  /* 0x0012c80001407983 */ /* 0x000ea20000300a00 */
[----:B-----5:R-:W-:Y:S01]  /*3fb50*/  ISETP.LT.AND P3, PT, R67, UR4, !P1 ;  /* 0x0000000443007c0c */ /* 0x020fe2000cf61270 */
[----:B------:R-:W1:Y:S02]  /*3fb60*/  LDCU UR4, c[0x0][0x39c] ;  /* 0x00007380ff0477ac */ /* 0x000e640008000800 */
[----:B------:R-:W5:Y:S04]  /*3fb70*/  LDL.LU R67, [R1+0x1054] ;  /* 0x0010540001437983 */ /* 0x000f680000300800 */
[----:B0-----:R-:W2:Y:S04]  /*3fb80*/  LDL.LU R66, [R1+0x12c0] ;  /* 0x0012c00001427983 */ /* 0x001ea80000300800 */
[----:B------:R-:W1:Y:S04]  /*3fb90*/  LDL.LU R92, [R1+0x1044] ;  /* 0x00104400015c7983 */ /* 0x000e680000300800 */
[----:B------:R-:W2:Y:S01]  /*3fba0*/  LDL.LU R93, [R1+0x3a8] ;  /* 0x0003a800015d7983 */ /* 0x000ea20000300800 */
[----:B-1----:R-:W-:Y:S01]  /*3fbb0*/  ISETP.LT.AND P5, PT, R92, UR4, !P1 ;  /* 0x000000045c007c0c */ /* 0x002fe2000cfa1270 */
[----:B------:R-:W0:Y:S02]  /*3fbc0*/  LDCU UR4, c[0x0][0x39c] ;  /* 0x00007380ff0477ac */ /* 0x000e240008000800 */
[----:B------:R-:W3:Y:S04]  /*3fbd0*/  LDL.LU R92, [R1+0x100c] ;  /* 0x00100c00015c7983 */ /* 0x000ee80000300800 */
[----:B--2---:R1:W-:Y:S04]  /*3fbe0*/  @P2 STG.E.U8 desc[UR18][R90.64], R93 ;  /* 0x0000005d5a002986 */ /* 0x0043e8000c101112 */
[----:B-1----:R-:W0:Y:S01]  /*3fbf0*/  LDL.LU R91, [R1+0x103c] ;  /* 0x00103c00015b7983 */ /* 0x002e220000300800 */
[----:B------:R-:W-:-:S04]  /*3fc00*/  PRMT R90, R93, 0x9910, RZ ;  /* 0x000099105d5a7816 */ /* 0x000fc800000000ff */
[----:B------:R-:W-:-:S05]  /*3fc10*/  SHF.R.S32.HI R90, RZ, 0x8, R90 ;  /* 0x00000008ff5a7819 */ /* 0x000fca000001145a */
[----:B------:R1:W-:Y:S01]  /*3fc20*/  @P0 STG.E.U8 desc[UR18][R88.64], R90 ;  /* 0x0000005a58000986 */ /* 0x0003e2000c101112 */
[----:B0-----:R-:W-:Y:S01]  /*3fc30*/  ISETP.LT.AND P2, PT, R91, UR4, !P1 ;  /* 0x000000045b007c0c */ /* 0x001fe2000cf41270 */
[----:B------:R-:W5:Y:S02]  /*3fc40*/  LDCU UR4, c[0x0][0x39c] ;  /* 0x00007380ff0477ac */ /* 0x000f640008000800 */
[----:B------:R-:W2:Y:S04]  /*3fc50*/  LDL.LU R91, [R1+0x3b4] ;  /* 0x0003b400015b7983 */ /* 0x000ea80000300800 */
[----:B------:R-:W2:Y:S04]  /*3fc60*/  LDL.LU R93, [R1+0x1014] ;  /* 0x00101400015d7983 */ /* 0x000ea80000300800 */
[----:B-1----:R-:W2:Y:S04]  /*3fc70*/  LDL.LU R90, [R1+0x3ac] ;  /* 0x0003ac00015a7983 */ /* 0x002ea80000300800 */
[----:B------:R-:W4:Y:S04]  /*3fc80*/  LDL.LU R88, [R1+0xfe0] ;  /* 0x000fe00001587983 */ /* 0x000f280000300800 */
[----:B------:R-:W4:Y:S01]  /*3fc90*/  LDL.LU R89, [R1+0x3b0] ;  /* 0x0003b00001597983 */ /* 0x000f220000300800 */
[----:B-----5:R-:W-:Y:S01]  /*3fca0*/  ISETP.LT.AND P0, PT, R67, UR4, !P1 ;  /* 0x0000000443007c0c */ /* 0x020fe2000cf01270 */
[----:B------:R-:W3:Y:S02]  /*3fcb0*/  LDCU UR4, c[0x0][0x39c] ;  /* 0x00007380ff0477ac */ /* 0x000ee40008000800 */
[----:B------:R-:W5:Y:S04]  /*3fcc0*/  LDL.LU R67, [R1+0x12bc] ;  /* 0x0012bc0001437983 */ /* 0x000f680000300800 */
[----:B--2---:R0:W-:Y:S01]  /*3fcd0*/  @P4 STG.E.U8 desc[UR18][R86.64], R90 ;  /* 0x0000005a56004986 */ /* 0x0041e2000c101112 */
[----:B---3--:R-:W-:Y:S01]  /*3fce0*/  ISETP.LT.AND P4, PT, R92, UR4, !P1 ;  /* 0x000000045c007c0c */ /* 0x008fe2000cf81270 */
[----:B------:R-:W1:Y:S02]  /*3fcf0*/  LDCU UR4, c[0x0][0x39c] ;  /* 0x00007380ff0477ac */ /* 0x000e640008000800 */
[----:B------:R-:W2:Y:S04]  /*3fd00*/  LDL.LU R92, [R1+0x3bc] ;  /* 0x0003bc00015c7983 */ /* 0x000ea80000300800 */
[----:B0-----:R-:W3:Y:S01]  /*3fd10*/  LDL.LU R87, [R1+0xffc] ;  /* 0x000ffc0001577983 */ /* 0x001ee20000300800 */
[----:B------:R-:W-:-:S04]  /*3fd20*/  PRMT R86, R90, 0x9910, RZ ;  /* 0x000099105a567816 */ /* 0x000fc800000000ff */
[----:B------:R-:W-:-:S05]  /*3fd30*/  SHF.R.S32.HI R86, RZ, 0x8, R86 ;  /* 0x00000008ff567819 */ /* 0x000fca0000011456 */
[----:B------:R0:W-:Y:S04]  /*3fd40*/  @P3 STG.E.U8 desc[UR18][R84.64], R86 ;  /* 0x0000005654003986 */ /* 0x0001e8000c101112 */
[----:B0-----:R-:W5:Y:S01]  /*3fd50*/  LDL.LU R85, [R1+0xff8] ;  /* 0x000ff80001557983 */ /* 0x001f620000300800 */
[----:B-1----:R-:W-:Y:S01]  /*3fd60*/  ISETP.LT.AND P3, PT, R93, UR4, !P1 ;  /* 0x000000045d007c0c */ /* 0x002fe2000cf61270 */
[----:B------:R-:W0:Y:S02]  /*3fd70*/  LDCU UR4, c[0x0][0x39c] ;  /* 0x00007380ff0477ac */ /* 0x000e240008000800 */
[----:B----4-:R1:W-:Y:S04]  /*3fd80*/  @P5 STG.E.U8 desc[UR18][R82.64], R89 ;  /* 0x0000005952005986 */ /* 0x0103e8000c101112 */
[----:B------:R-:W4:Y:S01]  /*3fd90*/  LDL.LU R93, [R1+0x3b8] ;  /* 0x0003b800015d7983 */ /* 0x000f220000300800 */
[----:B0-----:R-:W-:Y:S01]  /*3fda0*/  ISETP.LT.AND P5, PT, R88, UR4, !P1 ;  /* 0x0000000458007c0c */ /* 0x001fe2000cfa1270 */
[----:B------:R-:W3:Y:S01]  /*3fdb0*/  LDCU UR4, c[0x0][0x39c] ;  /* 0x00007380ff0477ac */ /* 0x000ee20008000800 */
[----:B-1----:R-:W-:-:S02]  /*3fdc0*/  PRMT R82, R89, 0x9910, RZ ;  /* 0x0000991059527816 */ /* 0x002fc400000000ff */
[----:B------:R-:W4:Y:S02]  /*3fdd0*/  LDL.LU R89, [R1+0xfd8] ;  /* 0x000fd80001597983 */ /* 0x000f240000300800 */
[----:B------:R-:W-:Y:S02]  /*3fde0*/  SHF.R.S32.HI R82, RZ, 0x8, R82 ;  /* 0x00000008ff527819 */ /* 0x000fe40000011452 */
[----:B------:R-:W4:Y:S04]  /*3fdf0*/  LDL.LU R86, [R1+0xfdc] ;  /* 0x000fdc0001567983 */ /* 0x000f280000300800 */
[----:B------:R-:W-:Y:S04]  /*3fe00*/  @P2 STG.E.U8 desc[UR18][R80.64], R82 ;  /* 0x0000005250002986 */ /* 0x000fe8000c101112 */
[----:B------:R-:W4:Y:S04]  /*3fe10*/  LDL.LU R84, [R1+0xfc4] ;  /* 0x000fc40001547983 */ /* 0x000f280000300800 */
[----:B------:R0:W-:Y:S04]  /*3fe20*/  @P0 STG.E.U8 desc[UR18][R78.64], R91 ;  /* 0x0000005b4e000986 */ /* 0x0001e8000c101112 */
[----:B------:R-:W4:Y:S01]  /*3fe30*/  LDL.LU R83, [R1+0xfc0] ;  /* 0x000fc00001537983 */ /* 0x000f220000300800 */
[----:B0-----:R-:W-:-:S04]  /*3fe40*/  PRMT R78, R91, 0x9910, RZ ;  /* 0x000099105b4e7816 */ /* 0x001fc800000000ff */
[----:B------:R-:W-:-:S05]  /*3fe50*/  SHF.R.S32.HI R78, RZ, 0x8, R78 ;  /* 0x00000008ff4e7819 */ /* 0x000fca000001144e */
[----:B------:R0:W-:Y:S01]  /*3fe60*/  @P4 STG.E.U8 desc[UR18][R76.64], R78 ;  /* 0x0000004e4c004986 */ /* 0x0001e2000c101112 */
[----:B---3--:R-:W-:Y:S01]  /*3fe70*/  ISETP.LT.AND P2, PT, R87, UR4, !P1 ;  /* 0x0000000457007c0c */ /* 0x008fe2000cf41270 */
[----:B------:R-:W5:Y:S01]  /*3fe80*/  LDCU UR4, c[0x0][0x39c] ;  /* 0x00007380ff0477ac */ /* 0x000f620008000800 */
[----:B--2---:R-:W-:-:S04]  /*3fe90*/  PRMT R79, R92, 0x9910, RZ ;  /* 0x000099105c4f7816 */ /* 0x004fc800000000ff */
[----:B0-----:R-:W-:Y:S02]  /*3fea0*/  SHF.R.S32.HI R76, RZ, 0x8, R79 ;  /* 0x00000008ff4c7819 */ /* 0x001fe4000001144f */
[----:B-----5:R-:W-:Y:S01]  /*3feb0*/  ISETP.LT.AND P0, PT, R85, UR4, !P1 ;  /* 0x0000000455007c0c */ /* 0x020fe2000cf01270 */
[----:B------:R-:W-:Y:S01]  /*3fec0*/  @P3 STG.E.U8 desc[UR18][R74.64], R92 ;  /* 0x0000005c4a003986 */ /* 0x000fe2000c101112 */
[----:B------:R-:W0:Y:S03]  /*3fed0*/  LDCU UR4, c[0x0][0x39c] ;  /* 0x00007380ff0477ac */ /* 0x000e260008000800 */
[----:B------:R-:W2:Y:S04]  /*3fee0*/  LDL.LU R85, [R1+0x100] ;  /* 0x0001000001557983 */ /* 0x000ea80000300800 */
[----:B------:R-:W2:Y:S04]  /*3fef0*/  LDL.LU R87, [R1+0x104] ;  /* 0x0001040001577983 */ /* 0x000ea80000300800 */
[----:B------:R-:W3:Y:S04]  /*3ff00*/  LDL.LU R90, [R1+0x108] ;  /* 0x00010800015a7983 */ /* 0x000ee80000300800 */
[----:B------:R-:W3:Y:S04]  /*3ff10*/  LDL.LU R88, [R1+0x10c] ;  /* 0x00010c0001587983 */ /* 0x000ee80000300800 */
[----:B------:R-:W5:Y:S04]  /*3ff20*/  LDL.LU R79, [R1+0x1020] ;  /* 0x00102000014f7983 */ /* 0x000f680000300800 */
[----:B------:R1:W-:Y:S04]  /*3ff30*/  @P5 STG.E.U8 desc[UR18][R72.64], R76 ;  /* 0x0000004c48005986 */ /* 0x0003e8000c101112 */
[----:B------:R-:W3:Y:S04]  /*3ff40*/  LDL.LU R77, [R1+0xff0] ;  /* 0x000ff000014d7983 */ /* 0x000ee80000300800 */
[----:B-1----:R-:W5:Y:S04]  /*3ff50*/  LDL.LU R76, [R1+0xff4] ;  /* 0x000ff400014c7983 */ /* 0x002f680000300800 */
[----:B------:R-:W5:Y:S01]  /*3ff60*/  LDL.LU R75, [R1+0xfcc] ;  /* 0x000fcc00014b7983 */ /* 0x000f620000300800 */
[----:B----4-:R-:W-:-:S05]  /*3ff70*/  PRMT R74, R93, 0x9910, RZ ;  /* 0x000099105d4a7816 */ /* 0x010fca00000000ff */
[----:B------:R-:W-:Y:S01]  /*3ff80*/  IMAD.MOV.U32 R72, RZ, RZ, R74 ;  /* 0x000000ffff487224 */ /* 0x000fe200078e004a */
[----:B------:R1:W-:Y:S01]  /*3ff90*/  @P2 STG.E.U8 desc[UR18][R70.64], R93 ;  /* 0x0000005d46002986 */ /* 0x0003e2000c101112 */
[----:B0-----:R-:W-:Y:S01]  /*3ffa0*/  ISETP.LT.AND P4, PT, R89, UR4, !P1 ;  /* 0x0000000459007c0c */ /* 0x001fe2000cf81270 */
[----:B------:R-:W0:Y:S01]  /*3ffb0*/  LDCU UR4, c[0x0][0x39c] ;  /* 0x00007380ff0477ac */ /* 0x000e220008000800 */
[----:B------:R-:W-:Y:S01]  /*3ffc0*/  ISETP.LT.AND P3, PT, R86, UR6, !P1 ;  /* 0x0000000656007c0c */ /* 0x000fe2000cf61270 */
[----:B------:R-:W4:Y:S01]  /*3ffd0*/  LDL.LU R89, [R1+0x110] ;  /* 0x0001100001597983 */ /* 0x000f220000300800 */
[----:B------:R-:W-:Y:S01]  /*3ffe0*/  ISETP.LT.AND P5, PT, R84, UR7, !P1 ;  /* 0x0000000754007c0c */ /* 0x000fe2000cfa1270 */
[----:B------:R-:W3:Y:S02]  /*3fff0*/  LDCU UR6, c[0x0][0x39c] ;  /* 0x00007380ff0677ac */ /* 0x000ee40008000800 */
[----:B------:R-:W4:Y:S01]  /*40000*/  LDL.LU R91, [R1+0x114] ;  /* 0x00011400015b7983 */ /* 0x000f220000300800 */
[----:B------:R-:W5:Y:S01]  /*40010*/  LDCU UR7, c[0x0][0x39c] ;  /* 0x00007380ff0777ac */ /* 0x000f620008000800 */
[----:B-1----:R-:W-:Y:S01]  /*40020*/  SHF.R.S32.HI R70, RZ, 0x8, R72 ;  /* 0x00000008ff467819 */ /* 0x002fe20000011448 */
[----:B------:R-:W-:Y:S01]  /*40030*/  VIADD R71, R3, UR5 ;  /* 0x0000000503477c36 */ /* 0x000fe20008000000 */
[----:B------:R-:W4:Y:S04]  /*40040*/  LDL.LU R78, [R1+0xfc8] ;  /* 0x000fc800014e7983 */ /* 0x000f280000300800 */
[----:B------:R1:W-:Y:S01]  /*40050*/  @P0 STG.E.U8 desc[UR18][R68.64], R70 ;  /* 0x0000004644000986 */ /* 0x0003e2000c101112 */
[----:B------:R-:W-:Y:S01]  /*40060*/  VIADD R3, R71, UR5 ;  /* 0x0000000547037c36 */ /* 0x000fe20008000000 */
[----:B------:R-:W-:Y:S01]  /*40070*/  ISETP.LT.AND P2, PT, R83, UR9, !P1 ;  /* 0x0000000953007c0c */ /* 0x000fe2000cf41270 */
[----:B------:R-:W0:Y:S01]  /*40080*/  LDCU UR9, c[0x0][0x39c] ;  /* 0x00007380ff0977ac */ /* 0x000e220008000800 */
[----:B------:R-:W4:Y:S04]  /*40090*/  LDL.LU R92, [R1+0x118] ;  /* 0x00011800015c7983 */ /* 0x000f280000300800 */
[----:B------:R-:W4:Y:S01]  /*400a0*/  LDL.LU R93, [R1+0x11c] ;  /* 0x00011c00015d7983 */ /* 0x000f220000300800 */
[----:B-1----:R-:W-:-:S04]  /*400b0*/  IADD3 R70, P0, PT, R71, R2, RZ ;  /* 0x0000000247467210 */ /* 0x002fc80007f1e0ff */
[----:B------:R-:W-:Y:S02]  /*400c0*/  LEA.HI.X.SX32 R71, R71, R0, 0x1, P0 ;  /* 0x0000000047477211 */ /* 0x000fe400000f0eff */
[----:B------:R-:W-:-:S04]  /*400d0*/  IADD3 R68, P0, PT, R3, R2, RZ ;  /* 0x0000000203447210 */ /* 0x000fc80007f1e0ff */
[----:B------:R-:W-:Y:S02]  /*400e0*/  LEA.HI.X.SX32 R69, R3, R0, 0x1, P0 ;  /* 0x0000000003457211 */ /* 0x000fe400000f0eff */
[----:B--2---:R-:W-:-:S04]  /*400f0*/  F2FP.SATFINITE.E4M3.F32.PACK_AB_MERGE_C R74, R87, R85, RZ ;  /* 0x00000055574a723e */ /* 0x004fc800048070ff */
[----:B------:R-:W-:Y:S01]  /*40100*/  PRMT R72, R74, 0x9910, RZ ;  /* 0x000099104a487816 */ /* 0x000fe200000000ff */
[----:B------:R1:W-:Y:S03]  /*40110*/  @P4 STG.E.U8 desc[UR18][R70.64], R74 ;  /* 0x0000004a46004986 */ /* 0x0003e6000c101112 */
[----:B------:R-:W-:Y:S01]  /*40120*/  SHF.R.S32.HI R72, RZ, 0x8, R72 ;  /* 0x00000008ff487819 */ /* 0x000fe20000011448 */
[----:B-1----:R-:W-:-:S04]  /*40130*/  VIADD R71, R3, UR5 ;  /* 0x0000000503477c36 */ /* 0x002fc80008000000 */
[----:B------:R-:W-:Y:S01]  /*40140*/  VIADD R3, R71, UR5 ;  /* 0x0000000547037c36 */ /* 0x000fe20008000000 */
[----:B------:R1:W-:Y:S01]  /*40150*/  @P3 STG.E.U8 desc[UR18][R68.64], R72 ;  /* 0x0000004844003986 */ /* 0x0003e2000c101112 */
[----:B---3--:R-:W-:Y:S01]  /*40160*/  ISETP.LT.AND P3, PT, R77, UR6, !P1 ;  /* 0x000000064d007c0c */ /* 0x008fe2000cf61270 */
[----:B------:R-:W2:Y:S01]  /*40170*/  LDCU UR6, c[0x0][0x39c] ;  /* 0x00007380ff0677ac */ /* 0x000ea20008000800 */
[----:B------:R-:W-:Y:S01]  /*40180*/  F2FP.SATFINITE.E4M3.F32.PACK_AB_MERGE_C R73, R88, R90, RZ ;  /* 0x0000005a5849723e */ /* 0x000fe200048070ff */
[----:B------:R-:W3:Y:S01]  /*40190*/  LDL.LU R77, [R1+0x1008] ;  /* 0x00100800014d7983 */ /* 0x000ee20000300800 */
[----:B-1----:R-:W-:-:S04]  /*401a0*/  IADD3 R68, P4, PT, R3, R2, RZ ;  /* 0x0000000203447210 */ /* 0x002fc80007f9e0ff */
[----:B------:R-:W-:Y:S02]  /*401b0*/  LEA.HI.X.SX32 R69, R3, R0, 0x1, P4 ;  /* 0x0000000003457211 */ /* 0x000fe400020f0eff */
[----:B-----5:R-:W-:Y:S02]  /*401c0*/  ISETP.LT.AND P4, PT, R76, UR7, !P1 ;  /* 0x000000074c007c0c */ /* 0x020fe4000cf81270 */
[----:B------:R-:W-:Y:S01]  /*401d0*/  IADD3 R70, P0, PT, R71, R2, RZ ;  /* 0x0000000247467210 */ /* 0x000fe20007f1e0ff */
[----:B------:R-:W2:Y:S01]  /*401e0*/  LDL.LU R76, [R1+0xfec] ;  /* 0x000fec00014c7983 */ /* 0x000ea20000300800 */
[----:B------:R-:W-:Y:S01]  /*401f0*/  PRMT R72, R73, 0x9910, RZ ;  /* 0x0000991049487816 */ /* 0x000fe200000000ff */
[----:B------:R-:W-:Y:S01]  /*40200*/  VIADD R3, R3, UR5 ;  /* 0x0000000503037c36 */ /* 0x000fe20008000000 */
[----:B------:R-:W-:Y:S01]  /*40210*/  LEA.HI.X.SX32 R71, R71, R0, 0x1, P0 ;  /* 0x0000000047477211 */ /* 0x000fe200000f0eff */
[----:B------:R-:W1:Y:S01]  /*40220*/  LDCU UR7, c[0x0][0x39c] ;  /* 0x00007380ff0777ac */ /* 0x000e620008000800 */
[----:B------:R-:W-:-:S03]  /*40230*/  SHF.R.S32.HI R72, RZ, 0x8, R72 ;  /* 0x00000008ff487819 */ /* 0x000fc60000011448 */
[----:B------:R-:W-:Y:S04]  /*40240*/  @P5 STG.E.U8 desc[UR18][R70.64], R73 ;  /* 0x0000004946005986 */ /* 0x000fe8000c101112 */
[----:B------:R5:W-:Y:S01]  /*40250*/  @P2 STG.E.U8 desc[UR18][R68.64], R72 ;  /* 0x0000004844002986 */ /* 0x000be2000c101112 */
[----:B0-----:R-:W-:Y:S01]  /*40260*/  ISETP.LT.AND P2, PT, R75, UR9, !P1 ;  /* 0x000000094b007c0c */ /* 0x001fe2000cf41270 */
[----:B------:R-:W0:Y:S02]  /*40270*/  LDCU UR9, c[0x0][0x39c] ;  /* 0x00007380ff0977ac */ /* 0x000e240008000800 */
[----:B------:R-:W1:Y:S01]  /*40280*/  LDL.LU R75, [R1+0xfe8] ;  /* 0x000fe800014b7983 */ /* 0x000e620000300800 */
[----:B------:R-:W-:Y:S01]  /*40290*/  ISETP.LT.AND P0, PT, R79, UR4, !P1 ;  /* 0x000000044f007c0c */ /* 0x000fe2000cf01270 */
[----:B------:R-:W3:Y:S02]  /*402a0*/  LDCU UR4, c[0x0][0x39c] ;  /* 0x00007380ff0477ac */ /* 0x000ee40008000800 */
[----:B------:R-:W2:Y:S01]  /*402b0*/  LDL.LU R85, [R1+0x120] ;  /* 0x0001200001557983 */ /* 0x000ea20000300800 */
[----:B-----5:R-:W-:-:S03]  /*402c0*/  IADD3 R68, P5, PT, R3, R2, RZ ;  /* 0x0000000203447210 */ /* 0x020fc60007fbe0ff */
[----:B------:R-:W5:Y:S01]  /*402d0*/  LDL.LU R87, [R1+0x124] ;  /* 0x0001240001577983 */ /* 0x000f620000300800 */
[----:B----4-:R-:W-:Y:S02]  /*402e0*/  F2FP.SATFINITE.E4M3.F32.PACK_AB_MERGE_C R70, R91, R89, RZ ;  /* 0x000000595b46723e */ /* 0x010fe400048070ff */
[C---:B------:R-:W-:Y:S01]  /*402f0*/  LEA.HI.X.SX32 R69, R3.reuse, R0, 0x1, P5 ;  /* 0x0000000003457211 */ /* 0x040fe200028f0eff */
[----:B------:R-:W-:Y:S01]  /*40300*/  VIADD R3, R3, UR5 ;  /* 0x0000000503037c36 */ /* 0x000fe20008000000 */
[----:B------:R-:W4:Y:S03]  /*40310*/  LDL.LU R90, [R1+0x128] ;  /* 0x00012800015a7983 */ /* 0x000f260000300800 */
[----:B------:R-:W-:Y:S01]  /*40320*/  VIADD R71, R3, UR5 ;  /* 0x0000000503477c36 */ /* 0x000fe20008000000 */
[----:B------:R0:W-:Y:S01]  /*40330*/  @P0 STG.E.U8 desc[UR18][R68.64], R70 ;  /* 0x0000004644000986 */ /* 0x0001e2000c101112 */
[----:B------:R-:W-:-:S02]  /*40340*/  PRMT R72, R70, 0x9910, RZ ;  /* 0x0000991046487816 */ /* 0x000fc400000000ff */
[----:B------:R-:W-:Y:S01]  /*40350*/  F2FP.SATFINITE.E4M3.F32.PACK_AB_MERGE_C R73, R93, R92, RZ ;  /* 0x0000005c5d49723e */ /* 0x000fe200048070ff */
[----:B------:R-:W4:Y:S01]  /*40360*/  LDL.LU R88, [R1+0x12c] ;  /* 0x00012c0001587983 */ /* 0x000f220000300800 */
[----:B0-----:R-:W-:-:S03]  /*40370*/  IADD3 R68, P0, PT, R3, R2, RZ ;  /* 0x0000000203447210 */ /* 0x001fc60007f1e0ff */
[----:B------:R-:W4:Y:S01]  /*40380*/  LDL.LU R79, [R1+0x102c] ;  /* 0x00102c00014f7983 */ /* 0x000f220000300800 */
[----:B------:R-:W-:Y:S02]  /*40390*/  LEA.HI.X.SX32 R69, R3, R0, 0x1, P0 ;  /* 0x0000000003457211 */ /* 0x000fe400000f0eff */
[C---:B------:R-:W-:Y:S01]  /*403a0*/  IADD3 R70, P0, PT, R71.reuse, R2, RZ ;  /* 0x0000000247467210 */ /* 0x040fe20007f1e0ff */
[C---:B------:R-:W-:Y:S01]  /*403b0*/  VIADD R3, R71.reuse, UR5 ;  /* 0x0000000547037c36 */ /* 0x040fe20008000000 */
[----:B------:R-:W-:Y:S02]  /*403c0*/  SHF.R.S32.HI R72, RZ, 0x8, R72 ;  /* 0x00000008ff487819 */ /* 0x000fe40000011448 */
[----:B------:R-:W-:-:S03]  /*403d0*/  LEA.HI.X.SX32 R71, R71, R0, 0x1, P0 ;  /* 0x0000000047477211 */ /* 0x000fc600000f0eff */
[----:B------:R0:W-:Y:S04]  /*403e0*/  @P3 STG.E.U8 desc[UR18][R68.64], R72 ;  /* 0x0000004844003986 */ /* 0x0001e8000c101112 */
[----:B------:R3:W-:Y:S01]  /*403f0*/  @P4 STG.E.U8 desc[UR18][R70.64], R73 ;  /* 0x0000004946004986 */ /* 0x0007e2000c101112 */
[----:B0-----:R-:W-:-:S04]  /*40400*/  IADD3 R68, P3, PT, R3, R2, RZ ;  /* 0x0000000203447210 */ /* 0x001fc80007f7e0ff */
[----:B------:R-:W-:Y:S02]  /*40410*/  LEA.HI.X.SX32 R69, R3, R0, 0x1, P3 ;  /* 0x0000000003457211 */ /* 0x000fe400018f0eff */
[----:B---3--:R-:W-:Y:S02]  /*40420*/  ISETP.LT.AND P0, PT, R77, UR4, !P1 ;  /* 0x000000044d007c0c */ /* 0x008fe4000cf01270 */
[----:B------:R-:W-:Y:S01]  /*40430*/  PRMT R74, R73, 0x9910, RZ ;  /* 0x00009910494a7816 */ /* 0x000fe200000000ff */
[----:B------:R-:W3:Y:S01]  /*40440*/  LDL.LU R77, [R1+0x101c] ;  /* 0x00101c00014d7983 */ /* 0x000ee20000300800 */
[----:B------:R-:W-:Y:S01]  /*40450*/  VIADD R71, R3, UR5 ;  /* 0x0000000503477c36 */ /* 0x000fe20008000000 */
[----:B------:R-:W-:Y:S01]  /*40460*/  ISETP.LT.AND P5, PT, R78, UR10, !P1 ;  /* 0x0000000a4e007c0c */ /* 0x000fe2000cfa1270 */
[----:B------:R-:W0:Y:S01]  /*40470*/  LDCU UR4, c[0x0][0x39c] ;  /* 0x00007380ff0477ac */ /* 0x000e220008000800 */
[----:B--2---:R-:W-:Y:S02]  /*40480*/  ISETP.LT.AND P4, PT, R76, UR6, !P1 ;  /* 0x000000064c007c0c */ /* 0x004fe4000cf81270 */
[----:B-1----:R-:W-:Y:S01]  /*40490*/  ISETP.LT.AND P3, PT, R75, UR7, !P1 ;  /* 0x000000074b007c0c */ /* 0x002fe2000cf61270 */
[----:B------:R-:W2:Y:S01]  /*404a0*/  LDL.LU R76, [R1+0x1034] ;  /* 0x00103400014c7983 */ /* 0x000ea20000300800 */
[----:B------:R-:W-:Y:S01]  /*404b0*/  IMAD.MOV.U32 R72, RZ, RZ, R74 ;  /* 0x000000ffff487224 */ /* 0x000fe200078e004a */
[----:B------:R-:W3:Y:S02]  /*404c0*/  LDCU UR6, c[0x0][0x39c] ;  /* 0x00007380ff0677ac */ /* 0x000ee40008000800 */
[----:B------:R-:W2:Y:S02]  /*404d0*/  LDL.LU R75, [R1+0x1004] ;  /* 0x00100400014b7983 */ /* 0x000ea40000300800 */
[----:B------:R-:W-:Y:S01]  /*404e0*/  SHF.R.S32.HI R70, RZ, 0x8, R72 ;  /* 0x00000008ff467819 */ /* 0x000fe20000011448 */
[----:B------:R-:W-:Y:S01]  /*404f0*/  VIADD R3, R71, UR5 ;  /* 0x0000000547037c36 */ /* 0x000fe20008000000 */
[----:B-----5:R-:W-:Y:S01]  /*40500*/  F2FP.SATFINITE.E4M3.F32.PACK_AB_MERGE_C R74, R87, R85, RZ ;  /* 0x00000055574a723e */ /* 0x020fe200048070ff */
[----:B------:R-:W5:Y:S01]  /*40510*/  LDL.LU R89, [R1+0x130] ;  /* 0x0001300001597983 */ /* 0x000f620000300800 */
[----:B------:R-:W2:Y:S03]  /*40520*/  LDCU UR7, c[0x0][0x39c] ;  /* 0x00007380ff0777ac */ /* 0x000ea60008000800 */
[----:B------:R1:W-:Y:S01]  /*40530*/  @P2 STG.E.U8 desc[UR18][R68.64], R70 ;  /* 0x0000004644002986 */ /* 0x0003e2000c101112 */
[----:B------:R-:W-:Y:S01]  /*40540*/  PRMT R72, R74, 0x9910, RZ ;  /* 0x000099104a487816 */ /* 0x000fe200000000ff */
[----:B------:R-:W0:Y:S02]  /*40550*/  LDCU UR10, c[0x0][0x39c] ;  /* 0x00007380ff0a77ac */ /* 0x000e240008000800 */
[----:B------:R-:W5:Y:S01]  /*40560*/  LDL.LU R91, [R1+0x134] ;  /* 0x00013400015b7983 */ /* 0x000f620000300800 */
[----:B-1----:R-:W-:-:S03]  /*40570*/  IADD3 R70, P2, PT, R71, R2, RZ ;  /* 0x0000000247467210 */ /* 0x002fc60007f5e0ff */
[----:B------:R-:W5:Y:S01]  /*40580*/  LDL.LU R78, [R1+0x1000] ;  /* 0x00100000014e7983 */ /* 0x000f620000300800 */
[----:B------:R-:W-:-:S03]  /*40590*/  LEA.HI.X.SX32 R71, R71, R0, 0x1, P2 ;  /* 0x0000000047477211 */ /* 0x000fc600010f0eff */
[----:B------:R-:W5:Y:S01]  /*405a0*/  LDL.LU R92, [R1+0x138] ;  /* 0x00013800015c7983 */ /* 0x000f620000300800 */
[C---:B------:R-:W-:Y:S02]  /*405b0*/  IADD3 R68, P2, PT, R3.reuse, R2, RZ ;  /* 0x0000000203447210 */ /* 0x040fe40007f5e0ff */
[----:B------:R-:W-:Y:S01]  /*405c0*/  SHF.R.S32.HI R72, RZ, 0x8, R72 ;  /* 0x00000008ff487819 */ /* 0x000fe20000011448 */
[----:B------:R1:W-:Y:S01]  /*405d0*/  @P5 STG.E.U8 desc[UR18][R70.64], R74 ;  /* 0x0000004a46005986 */ /* 0x0003e2000c101112 */
[C---:B------:R-:W-:Y:S02]  /*405e0*/  LEA.HI.X.SX32 R69, R3.reuse, R0, 0x1, P2 ;  /* 0x0000000003457211 */ /* 0x040fe400010f0eff */
[----:B----4-:R-:W-:Y:S01]  /*405f0*/  F2FP.SATFINITE.E4M3.F32.PACK_AB_MERGE_C R73, R88, R90, RZ ;  /* 0x0000005a5849723e */ /* 0x010fe200048070ff */
[----:B------:R-:W4:Y:S04]  /*40600*/  LDL.LU R93, [R1+0x13c] ;  /* 0x00013c00015d7983 */ /* 0x000f280000300800 */
[----:B------:R0:W-:Y:S01]  /*40610*/  @P0 STG.E.U8 desc[UR18][R68.64], R72 ;  /* 0x0000004844000986 */ /* 0x0001e2000c101112 */
[----:B-1----:R-:W-:-:S05]  /*40620*/  VIADD R71, R3, UR5 ;  /* 0x0000000503477c36 */ /* 0x002fca0008000000 */
[C---:B------:R-:W-:Y:S01]  /*40630*/  IADD3 R70, P0, PT, R71.reuse, R2, RZ ;  /* 0x0000000247467210 */ /* 0x040fe20007f1e0ff */
[----:B------:R-:W-:-:S03]  /*40640*/  VIADD R3, R71, UR5 ;  /* 0x0000000547037c36 */ /* 0x000fc60008000000 */
[----:B------:R-:W-:-:S05]  /*40650*/  LEA.HI.X.SX32 R71, R71, R0, 0x1, P0 ;  /* 0x0000000047477211 */ /* 0x000fca00000f0eff */
[----:B------:R-:W-:Y:S01]  /*40660*/  @P4 STG.E.U8 desc[UR18][R70.64], R73 ;  /* 0x0000004946004986 */ /* 0x000fe2000c101112 */
[----:B0-----:R-:W-:Y:S02]  /*40670*/  PRMT R72, R73, 0x9910, RZ ;  /* 0x0000991049487816 */ /* 0x001fe400000000ff */
[C---:B------:R-:W-:Y:S02]  /*40680*/  IADD3 R68, P5, PT, R3.reuse, R2, RZ ;  /* 0x0000000203447210 */ /* 0x040fe40007fbe0ff */
[----:B------:R-:W-:Y:S02]  /*40690*/  SHF.R.S32.HI R72, RZ, 0x8, R72 ;  /* 0x00000008ff487819 */ /* 0x000fe40000011448 */
[----:B------:R-:W-:-:S05]  /*406a0*/  LEA.HI.X.SX32 R69, R3, R0, 0x1, P5 ;  /* 0x0000000003457211 */ /* 0x000fca00028f0eff */
[----:B------:R0:W-:Y:S01]  /*406b0*/  @P3 STG.E.U8 desc[UR18][R68.64], R72 ;  /* 0x0000004844003986 */ /* 0x0001e2000c101112 */
[----:B---3--:R-:W-:Y:S02]  /*406c0*/  ISETP.LT.AND P2, PT, R77, UR6, !P1 ;  /* 0x000000064d007c0c */ /* 0x008fe4000cf41270 */
[----:B--2---:R-:W-:Y:S01]  /*406d0*/  ISETP.LT.AND P4, PT, R76, UR7, !P1 ;  /* 0x000000074c007c0c */ /* 0x004fe2000cf81270 */
[----:B------:R-:W2:Y:S01]  /*406e0*/  LDL.LU R77, [R1+0x1010] ;  /* 0x00101000014d7983 */ /* 0x000ea20000300800 */
[----:B------:R-:W-:Y:S01]  /*406f0*/  VIADD R3, R3, UR5 ;  /* 0x0000000503037c36 */ /* 0x000fe20008000000 */
[----:B------:R-:W-:Y:S01]  /*40700*/  ISETP.LT.AND P0, PT, R79, UR4, !P1 ;  /* 0x000000044f007c0c */ /* 0x000fe2000cf01270 */
[----:B------:R-:W2:Y:S01]  /*40710*/  LDCU UR4, c[0x0][0x39c] ;  /* 0x00007380ff0477ac */ /* 0x000ea20008000800 */
[----:B------:R-:W3:Y:S01]  /*40720*/  LDL.LU R76, [R1+0x1018] ;  /* 0x00101800014c7983 */ /* 0x000ee20000300800 */
[----:B------:R-:W-:Y:S02]  /*40730*/  ISETP.LT.AND P3, PT, R75, UR9, !P1 ;  /* 0x000000094b007c0c */ /* 0x000fe4000cf61270 */
[C---:B0-----:R-:W-:Y:S01]  /*40740*/  IADD3 R68, P5, PT, R3.reuse, R2, RZ ;  /* 0x0000000203447210 */ /* 0x041fe20007fbe0ff */
[----:B------:R-:W3:Y:S01]  /*40750*/  LDL.LU R75, [R1+0x1028] ;  /* 0x00102800014b7983 */ /* 0x000ee20000300800 */
[----:B------:R-:W3:Y:S03]  /*40760*/  LDCU UR6, c[0x0][0x39c] ;  /* 0x00007380ff0677ac */ /* 0x000ee60008000800 */
[----:B------:R-:W3:Y:S01]  /*40770*/  LDL.LU R85, [R1+0x140] ;  /* 0x0001400001557983 */ /* 0x000ee20000300800 */
[----:B------:R-:W-:Y:S01]  /*40780*/  LEA.HI.X.SX32 R69, R3, R0, 0x1, P5 ;  /* 0x0000000003457211 */ /* 0x000fe200028f0eff */
[----:B------:R-:W0:Y:S02]  /*40790*/  LDCU UR7, c[0x0][0x39c] ;  /* 0x00007380ff0777ac */ /* 0x000e240008000800 */
[----:B------:R-:W3:Y:S01]  /*407a0*/  LDL.LU R87, [R1+0x144] ;  /* 0x0001440001577983 */ /* 0x000ee20000300800 */
[----:B-----5:R-:W-:Y:S01]  /*407b0*/  F2FP.SATFINITE.E4M3.F32.PACK_AB_MERGE_C R70, R91, R89, RZ ;  /* 0x000000595b46723e */ /* 0x020fe200048070ff */
[----:B------:R-:W-:Y:S01]  /*407c0*/  VIADD R3, R3, UR5 ;  /* 0x0000000503037c36 */ /* 0x000fe20008000000 */
[----:B------:R-:W1:Y:S01]  /*407d0*/  LDCU UR9, c[0x0][0x39c] ;  /* 0x00007380ff0977ac */ /* 0x000e620008000800 */
[----:B------:R-:W5:Y:S02]  /*407e0*/  LDL.LU R90, [R1+0x148] ;  /* 0x00014800015a7983 */ /* 0x000f640000300800 */
[----:B------:R-:W-:-:S02]  /*407f0*/  VIADD R71, R3, UR5 ;  /* 0x0000000503477c36 */ /* 0x000fc40008000000 */
[----:B------:R0:W-:Y:S01]  /*40800*/  @P0 STG.E.U8 desc[UR18][R68.64], R70 ;  /* 0x0000004644000986 */ /* 0x0001e2000c101112 */
[----:B------:R-:W-:-:S03]  /*40810*/  PRMT R72, R70, 0x9910, RZ ;  /* 0x0000991046487816 */ /* 0x000fc600000000ff */
[----:B------:R-:W5:Y:S01]  /*40820*/  LDL.LU R88, [R1+0x14c] ;  /* 0x00014c0001587983 */ /* 0x000f620000300800 */
[----:B0-----:R-:W-:-:S03]  /*40830*/  IADD3 R68, P0, PT, R3, R2, RZ ;  /* 0x0000000203447210 */ /* 0x001fc60007f1e0ff */
[----:B------:R-:W5:Y:S01]  /*40840*/  LDL.LU R79, [R1+0x1068] ;  /* 0x00106800014f7983 */ /* 0x000f620000300800 */
[----:B------:R-:W-:Y:S02]  /*40850*/  LEA.HI.X.SX32 R69, R3, R0, 0x1, P0 ;  /* 0x0000000003457211 */ /* 0x000fe400000f0eff */
[C---:B------:R-:W-:Y:S01]  /*40860*/  IADD3 R70, P0, PT, R71.reuse, R2, RZ ;  /* 0x0000000247467210 */ /* 0x040fe20007f1e0ff */
[----:B------:R-:W-:Y:S01]  /*40870*/  VIADD R3, R71, UR5 ;  /* 0x0000000547037c36 */ /* 0x000fe20008000000 */
[----:B------:R-:W-:Y:S02]  /*40880*/  SHF.R.S32.HI R72, RZ, 0x8, R72 ;  /* 0x00000008ff487819 */ /* 0x000fe40000011448 */
[----:B----4-:R-:W-:Y:S02]  /*40890*/  F2FP.SATFINITE.E4M3.F32.PACK_AB_MERGE_C R73, R93, R92, RZ ;  /* 0x0000005c5d49723e */ /* 0x010fe400048070ff */
[----:B------:R-:W-:Y:S01]  /*408a0*/  LEA.HI.X.SX32 R71, R71, R0, 0x1, P0 ;  /* 0x0000000047477211 */ /* 0x000fe200000f0eff */
[----:B------:R0:W-:Y:S04]  /*408b0*/  @P2 STG.E.U8 desc[UR18][R68.64], R72 ;  /* 0x0000004844002986 */ /* 0x0001e8000c101112 */
[----:B------:R4:W-:Y:S01]  /*408c0*/  @P4 STG.E.U8 desc[UR18][R70.64], R73 ;  /* 0x0000004946004986 */ /* 0x0009e2000c101112 */
[----:B0-----:R-:W-:-:S04]  /*408d0*/  IADD3 R68, P2, PT, R3, R2, RZ ;  /* 0x0000000203447210 */ /* 0x001fc80007f5e0ff */
[----:B------:R-:W-:Y:S02]  /*408e0*/  LEA.HI.X.SX32 R69, R3, R0, 0x1, P2 ;  /* 0x0000000003457211 */ /* 0x000fe400010f0eff */
[----:B--2---:R-:W-:Y:S02]  /*408f0*/  ISETP.LT.AND P0, PT, R77, UR4, !P1 ;  /* 0x000000044d007c0c */ /* 0x004fe4000cf01270 */
[----:B------:R-:W-:Y:S01]  /*40900*/  PRMT R74, R73, 0x9910, RZ ;  /* 0x00009910494a7816 */ /* 0x000fe200000000ff */
[----:B------:R-:W2:Y:S01]  /*40910*/  LDL.LU R77, [R1+0x1060] ;  /* 0x00106000014d7983 */ /* 0x000ea20000300800 */
[----:B---3--:R-:W-:Y:S01]  /*40920*/  ISETP.LT.AND P4, PT, R76, UR6, !P1 ;  /* 0x000000064c007c0c */ /* 0x008fe2000cf81270 */
[----:B----4-:R-:W-:Y:S01]  /*40930*/  VIADD R71, R3, UR5 ;  /* 0x0000000503477c36 */ /* 0x010fe20008000000 */
[----:B------:R-:W-:Y:S01]  /*40940*/  ISETP.LT.AND P5, PT, R78, UR10, !P1 ;  /* 0x0000000a4e007c0c */ /* 0x000fe2000cfa1270 */
[----:B------:R-:W3:Y:S01]  /*40950*/  LDL.LU R76, [R1+0x1038] ;  /* 0x00103800014c7983 */ /* 0x000ee20000300800 */
[----:B------:R-:W-:Y:S01]  /*40960*/  ISETP.LT.AND P2, PT, R75, UR7, !P1 ;  /* 0x000000074b007c0c */ /* 0x000fe2000cf41270 */
[----:B------:R-:W-:Y:S01]  /*40970*/  IMAD.MOV.U32 R72, RZ, RZ, R74 ;  /* 0x000000ffff487224 */ /* 0x000fe200078e004a */
[----:B------:R-:W2:Y:S01]  /*40980*/  LDCU UR6, c[0x0][0x39c] ;  /* 0x00007380ff0677ac */ /* 0x000ea20008000800 */
[----:B------:R-:W1:Y:S03]  /*40990*/  LDL.LU R75, [R1+0x1040] ;  /* 0x00104000014b7983 */ /* 0x000e660000300800 */
[----:B------:R-:W-:Y:S01]  /*409a0*/  SHF.R.S32.HI R70, RZ, 0x8, R72 ;  /* 0x00000008ff467819 */ /* 0x000fe20000011448 */
[----:B------:R-:W-:Y:S01]  /*409b0*/  VIADD R3, R71, UR5 ;  /* 0x0000000547037c36 */ /* 0x000fe20008000000 */
[----:B------:R-:W-:Y:S01]  /*409c0*/  F2FP.SATFINITE.E4M3.F32.PACK_AB_MERGE_C R74, R87, R85, RZ ;  /* 0x00000055574a723e */ /* 0x000fe200048070ff */
[----:B------:R-:W4:Y:S01]  /*409d0*/  LDL.LU R89, [R1+0x150] ;  /* 0x0001500001597983 */ /* 0x000f220000300800 */
[----:B------:R-:W3:Y:S03]  /*409e0*/  LDCU UR7, c[0x0][0x39c] ;  /* 0x00007380ff0777ac */ /* 0x000ee60008000800 */
[----:B------:R0:W-:Y:S01]  /*409f0*/  @P3 STG.E.U8 desc[UR18][R68.64], R70 ;  /* 0x0000004644003986 */ /* 0x0001e2000c101112 */
[----:B------:R-:W-:Y:S01]  /*40a00*/  PRMT R72, R74, 0x9910, RZ ;  /* 0x000099104a487816 */ /* 0x000fe200000000ff */
[----:B------:R-:W2:Y:S02]  /*40a10*/  LDCU UR4, c[0x0][0x39c] ;  /* 0x00007380ff0477ac */ /* 0x000ea40008000800 */
[----:B------:R-:W4:Y:S01]  /*40a20*/  LDL.LU R91, [R1+0x154] ;  /* 0x00015400015b7983 */ /* 0x000f220000300800 */
[----:B------:R-:W1:Y:S01]  /*40a30*/  LDCU UR10, c[0x0][0x39c] ;  /* 0x00007380ff0a77ac */ /* 0x000e620008000800 */
[----:B0-----:R-:W-:-:S02]  /*40a40*/  IADD3 R70, P3, PT, R71, R2, RZ ;  /* 0x0000000247467210 */ /* 0x001fc40007f7e0ff */
[----:B------:R-:W4:Y:S02]  /*40a50*/  LDL.LU R78, [R1+0x104c] ;  /* 0x00104c00014e7983 */ /* 0x000f240000300800 */
[----:B------:R-:W-:Y:S02]  /*40a60*/  LEA.HI.X.SX32 R71, R71, R0, 0x1, P3 ;  /* 0x0000000047477211 */ /* 0x000fe400018f0eff */
[----:B------:R-:W4:Y:S01]  /*40a70*/  LDL.LU R92, [R1+0x158] ;  /* 0x00015800015c7983 */ /* 0x000f220000300800 */
[C---:B------:R-:W-:Y:S02]  /*40a80*/  IADD3 R68, P3, PT, R3.reuse, R2, RZ ;  /* 0x0000000203447210 */ /* 0x040fe40007f7e0ff */
[----:B------:R-:W-:Y:S01]  /*40a90*/  SHF.R.S32.HI R72, RZ, 0x8, R72 ;  /* 0x00000008ff487819 */ /* 0x000fe20000011448 */
[----:B------:R0:W-:Y:S01]  /*40aa0*/  @P5 STG.E.U8 desc[UR18][R70.64], R74 ;  /* 0x0000004a46005986 */ /* 0x0001e2000c101112 */
[C---:B------:R-:W-:Y:S02]  /*40ab0*/  LEA.HI.X.SX32 R69, R3.reuse, R0, 0x1, P3 ;  /* 0x0000000003457211 */ /* 0x040fe400018f0eff */
[----:B-----5:R-:W-:Y:S01]  /*40ac0*/  F2FP.SATFINITE.E4M3.F32.PACK_AB_MERGE_C R73, R88, R90, RZ ;  /* 0x0000005a5849723e */ /* 0x020fe200048070ff */
[----:B------:R-:W5:Y:S04]  /*40ad0*/  LDL.LU R93, [R1+0x15c] ;  /* 0x00015c00015d7983 */ /* 0x000f680000300800 */
[----:B------:R0:W-:Y:S02]  /*40ae0*/  @P0 STG.E.U8 desc[UR18][R68.64], R72 ;  /* 0x0000004844000986 */ /* 0x0001e4000c101112 */
[----:B0-----:R-:W-:-:S05]  /*40af0*/  VIADD R71, R3, UR5 ;  /* 0x0000000503477c36 */ /* 0x001fca0008000000 */
[C---:B------:R-:W-:Y:S01]  /*40b00*/  IADD3 R70, P0, PT, R71.reuse, R2, RZ ;  /* 0x0000000247467210 */ /* 0x040fe20007f1e0ff */
[----:B------:R-:W-:-:S03]  /*40b10*/  VIADD R3, R71, UR5 ;  /* 0x0000000547037c36 */ /* 0x000fc60008000000 */
[----:B------:R-:W-:-:S05]  /*40b20*/  LEA.HI.X.SX32 R71, R71, R0, 0x1, P0 ;  /* 0x0000000047477211 */ /* 0x000fca00000f0eff */
[----:B------:R-:W-:Y:S01]  /*40b30*/  @P4 STG.E.U8 desc[UR18][R70.64], R73 ;  /* 0x0000004946004986 */ /* 0x000fe2000c101112 */
[----:B------:R-:W-:Y:S02]  /*40b40*/  PRMT R72, R73, 0x9910, RZ ;  /* 0x0000991049487816 */ /* 0x000fe400000000ff */
[C---:B------:R-:W-:Y:S02]  /*40b50*/  IADD3 R68, P5, PT, R3.reuse, R2, RZ ;  /* 0x0000000203447210 */ /* 0x040fe40007fbe0ff */
[----:B------:R-:W-:Y:S02]  /*40b60*/  SHF.R.S32.HI R72, RZ, 0x8, R72 ;  /* 0x00000008ff487819 */ /* 0x000fe40000011448 */
[----:B------:R-:W-:-:S05]  /*40b70*/  LEA.HI.X.SX32 R69, R3, R0, 0x1, P5 ;  /* 0x0000000003457211 */ /* 0x000fca00028f0eff */
[----:B------:R0:W-:Y:S01]  /*40b80*/  @P2 STG.E.U8 desc[UR18][R68.64], R72 ;  /* 0x0000004844002986 */ /* 0x0001e2000c101112 */
[----:B--2---:R-:W-:Y:S02]  /*40b90*/  ISETP.LT.AND P3, PT, R77, UR6, !P1 ;  /* 0x000000064d007c0c */ /* 0x004fe4000cf61270 */
[----:B---3--:R-:W-:Y:S01]  /*40ba0*/  ISETP.LT.AND P4, PT, R76, UR7, !P1 ;  /* 0x000000074c007c0c */ /* 0x008fe2000cf81270 */
[----:B------:R-:W2:Y:S01]  /*40bb0*/  LDL.LU R77, [R1+0x1058] ;  /* 0x00105800014d7983 */ /* 0x000ea20000300800 */
[----:B------:R-:W-:Y:S01]  /*40bc0*/  VIADD R3, R3, UR5 ;  /* 0x0000000503037c36 */ /* 0x000fe20008000000 */
[----:B------:R-:W-:Y:S01]  /*40bd0*/  ISETP.LT.AND P0, PT, R79, UR4, !P1 ;  /* 0x000000044f007c0c */ /* 0x000fe2000cf01270 */
[----:B------:R-:W2:Y:S01]  /*40be0*/  LDCU UR4, c[0x0][0x39c] ;  /* 0x00007380ff0477ac */ /* 0x000ea20008000800 */
[----:B------:R-:W3:Y:S01]  /*40bf0*/  LDL.LU R76, [R1+0x105c] ;  /* 0x00105c00014c7983 */ /* 0x000ee20000300800 */
[----:B-1----:R-:W-:Y:S02]  /*40c00*/  ISETP.LT.AND P2, PT, R75, UR9, !P1 ;  /* 0x000000094b007c0c */ /* 0x002fe4000cf41270 */
[C---:B0-----:R-:W-:Y:S01]  /*40c10*/  IADD3 R68, P5, PT, R3.reuse, R2, RZ ;  /* 0x0000000203447210 */ /* 0x041fe20007fbe0ff */
[----:B------:R-:W3:Y:S01]  /*40c20*/  LDL.LU R75, [R1+0x1030] ;  /* 0x00103000014b7983 */ /* 0x000ee20000300800 */
[----:B------:R-:W3:Y:S03]  /*40c30*/  LDCU UR6, c[0x0][0x39c] ;  /* 0x00007380ff0677ac */ /* 0x000ee60008000800 */
[----:B------:R-:W3:Y:S01]  /*40c40*/  LDL.LU R85, [R1+0x160] ;  /* 0x0001600001557983 */ /* 0x000ee20000300800 */
[----:B------:R-:W-:Y:S01]  /*40c50*/  LEA.HI.X.SX32 R69, R3, R0, 0x1, P5 ;  /* 0x0000000003457211 */ /* 0x000fe200028f0eff */
[----:B------:R-:W0:Y:S02]  /*40c60*/  LDCU UR7, c[0x0][0x39c] ;  /* 0x00007380ff0777ac */ /* 0x000e240008000800 */
[----:B------:R-:W3:Y:S01]  /*40c70*/  LDL.LU R87, [R1+0x164] ;  /* 0x0001640001577983 */ /* 0x000ee20000300800 */
[----:B----4-:R-:W-:Y:S01]  /*40c80*/  F2FP.SATFINITE.E4M3.F32.PACK_AB_MERGE_C R70, R91, R89, RZ ;  /* 0x000000595b46723e */ /* 0x010fe200048070ff */
[----:B------:R-:W-:Y:S01]  /*40c90*/  VIADD R3, R3, UR5 ;  /* 0x0000000503037c36 */ /* 0x000fe20008000000 */
[----:B------:R-:W1:Y:S01]  /*40ca0*/  LDCU UR9, c[0x0][0x39c] ;  /* 0x00007380ff0977ac */ /* 0x000e620008000800 */
[----:B------:R-:W4:Y:S02]  /*40cb0*/  LDL.LU R90, [R1+0x168] ;  /* 0x00016800015a7983 */ /* 0x000f240000300800 */
[----:B------:R-:W-:-:S02]  /*40cc0*/  VIADD R71, R3, UR5 ;  /* 0x0000000503477c36 */ /* 0x000fc40008000000 */
[----:B------:R0:W-:Y:S01]  /*40cd0*/  @P0 STG.E.U8 desc[UR18][R68.64], R70 ;  /* 0x0000004644000986 */ /* 0x0001e2000c101112 */
[----:B------:R-:W-:-:S03]  /*40ce0*/  PRMT R72, R70, 0x9910, RZ ;  /* 0x0000991046487816 */ /* 0x000fc600000000ff */
[----:B------:R-:W4:Y:S01]  /*40cf0*/  LDL.LU R88, [R1+0x16c] ;  /* 0x00016c0001587983 */ /* 0x000f220000300800 */
[----:B0-----:R-:W-:-:S03]  /*40d00*/  IADD3 R68, P0, PT, R3, R2, RZ ;  /* 0x0000000203447210 */ /* 0x001fc60007f1e0ff */
[----:B------:R-:W4:Y:S01]  /*40d10*/  LDL.LU R79, [R1+0x10a4] ;  /* 0x0010a400014f7983 */ /* 0x000f220000300800 */
[----:B------:R-:W-:Y:S02]  /*40d20*/  LEA.HI.X.SX32 R69, R3, R0, 0x1, P0 ;  /* 0x0000000003457211 */ /* 0x000fe400000f0eff */
[C---:B------:R-:W-:Y:S01]  /*40d30*/  IADD3 R70, P0, PT, R71.reuse, R2, RZ ;  /* 0x0000000247467210 */ /* 0x040fe20007f1e0ff */
[----:B------:R-:W-:Y:S01]  /*40d40*/  VIADD R3, R71, UR5 ;  /* 0x0000000547037c36 */ /* 0x000fe20008000000 */
[----:B------:R-:W-:Y:S02]  /*40d50*/  SHF.R.S32.HI R72, RZ, 0x8, R72 ;  /* 0x00000008ff487819 */ /* 0x000fe40000011448 */
[----:B-----5:R-:W-:Y:S02]  /*40d60*/  F2FP.SATFINITE.E4M3.F32.PACK_AB_MERGE_C R73, R93, R92, RZ ;  /* 0x0000005c5d49723e */ /* 0x020fe400048070ff */
        /* <DEDUP_REMOVED lines=9> */
[----:B-----5:R-:W-:Y:S01]  /*40e00*/  VIADD R71, R3, UR5 ;  /* 0x0000000503477c36 */ /* 0x020fe20008000000 */
        /* <DEDUP_REMOVED lines=9> */
[----:B------:R-:W5:Y:S01]  /*40ea0*/  LDL.LU R89, [R1+0x170] ;  /* 0x0001700001597983 */ /* 0x000f620000300800 */
[----:B------:R-:W3:Y:S03]  /*40eb0*/  LDCU UR7, c[0x0][0x39c] ;  /* 0x00007380ff0777ac */ /* 0x000ee60008000800 */
[----:B------:R0:W-:Y:S01]  /*40ec0*/  @P2 STG.E.U8 desc[UR18][R68.64], R70 ;  /* 0x0000004644002986 */ /* 0x0001e2000c101112 */
[----:B------:R-:W-:Y:S01]  /*40ed0*/  PRMT R72, R74, 0x9910, RZ ;  /* 0x000099104a487816 */ /* 0x000fe200000000ff */
[----:B------:R-:W2:Y:S02]  /*40ee0*/  LDCU UR4, c[0x0][0x39c] ;  /* 0x00007380ff0477ac */ /* 0x000ea40008000800 */
[----:B------:R-:W5:Y:S01]  /*40ef0*/  LDL.LU R91, [R1+0x174] ;  /* 0x00017400015b7983 */ /* 0x000f620000300800 */
[----:B------:R-:W1:Y:S01]  /*40f00*/  LDCU UR10, c[0x0][0x39c] ;  /* 0x00007380ff0a77ac */ /* 0x000e620008000800 */
[----:B0-----:R-:W-:-:S02]  /*40f10*/  IADD3 R70, P2, PT, R71, R2, RZ ;  /* 0x0000000247467210 */ /* 0x001fc40007f5e0ff */
[----:B------:R-:W5:Y:S02]  /*40f20*/  LDL.LU R78, [R1+0x1050] ;  /* 0x00105000014e7983 */ /* 0x000f640000300800 */
[----:B------:R-:W-:Y:S02]  /*40f30*/  LEA.HI.X.SX32 R71, R71, R0, 0x1, P2 ;  /* 0x0000000047477211 */ /* 0x000fe400010f0eff */
[----:B------:R-:W5:Y:S01]  /*40f40*/  LDL.LU R92, [R1+0x178] ;  /* 0x00017800015c7983 */ /* 0x000f620000300800 */
[C---:B------:R-:W-:Y:S02]  /*40f50*/  IADD3 R68, P2, PT, R3.reuse, R2, RZ ;  /* 0x0000000203447210 */ /* 0x040fe40007f5e0ff */
[----:B------:R-:W-:Y:S01]  /*40f60*/  SHF.R.S32.HI R72, RZ, 0x8, R72 ;  /* 0x00000008ff487819 */ /* 0x000fe20000011448 */
[----:B------:R0:W-:Y:S01]  /*40f70*/  @P5 STG.E.U8 desc[UR18][R70.64], R74 ;  /* 0x0000004a46005986 */ /* 0x0001e2000c101112 */
[C---:B------:R-:W-:Y:S02]  /*40f80*/  LEA.HI.X.SX32 R69, R3.reuse, R0, 0x1, P2 ;  /* 0x0000000003457211 */ /* 0x040fe400010f0eff */
[----:B----4-:R-:W-:Y:S01]  /*40f90*/  F2FP.SATFINITE.E4M3.F32.PACK_AB_MERGE_C R73, R88, R90, RZ ;  /* 0x0000005a5849723e */ /* 0x010fe200048070ff */
[----:B------:R-:W4:Y:S04]  /*40fa0*/  LDL.LU R93, [R1+0x17c] ;  /* 0x00017c00015d7983 */ /* 0x000f280000300800 */
        /* <DEDUP_REMOVED lines=330> */
[----:B------:R-:W3:Y:S01]  /*42450*/  LDL.LU R85, [R1] ;  /* 0x0000000001557983 */ /* 0x000ee20000300800 */
        /* <DEDUP_REMOVED lines=435> */
[----:B------:R-:W-:Y:S01]  /*43f90*/  @P5 STG.E.U8 desc[UR18][R70.64], R74 ;  /* 0x0000004a46005986 */ /* 0x000fe2000c101112 */
[C---:B------:R-:W-:Y:S01]  /*43fa0*/  LEA.HI.X.SX32 R69, R3.reuse, R0, 0x1, P2 ;  /* 0x0000000003457211 */ /* 0x040fe200010f0eff */
[----:B------:R-:W-:Y:S01]  /*43fb0*/  VIADD R3, R3, UR5 ;  /* 0x0000000503037c36 */ /* 0x000fe20008000000 */
[----:B----4-:R-:W-:Y:S01]  /*43fc0*/  F2FP.SATFINITE.E4M3.F32.PACK_AB_MERGE_C R73, R88, R90, RZ ;  /* 0x0000005a5849723e */ /* 0x010fe200048070ff */
[----:B------:R-:W4:Y:S04]  /*43fd0*/  LDL.LU R93, [R1+0xbc] ;  /* 0x0000bc00015d7983 */ /* 0x000f280000300800 */
[----:B------:R0:W-:Y:S02]  /*43fe0*/  @P0 STG.E.U8 desc[UR18][R68.64], R72 ;  /* 0x0000004844000986 */ /* 0x0001e4000c101112 */
[----:B0-----:R-:W-:-:S04]  /*43ff0*/  IADD3 R68, P0, PT, R3, R2, RZ ;  /* 0x0000000203447210 */ /* 0x001fc80007f1e0ff */
[C---:B------:R-:W-:Y:S01]  /*44000*/  LEA.HI.X.SX32 R69, R3.reuse, R0, 0x1, P0 ;  /* 0x0000000003457211 */ /* 0x040fe200000f0eff */
[----:B------:R-:W-:-:S04]  /*44010*/  VIADD R72, R3, UR5 ;  /* 0x0000000503487c36 */ /* 0x000fc80008000000 */
[----:B------:R0:W-:Y:S01]  /*44020*/  @P4 STG.E.U8 desc[UR18][R68.64], R73 ;  /* 0x0000004944004986 */ /* 0x0001e2000c101112 */
        /* <DEDUP_REMOVED lines=17> */
[C---:B------:R-:W-:Y:S01]  /*44140*/  LEA.HI.X.SX32 R69, R72.reuse, R0, 0x1, P5 ;  /* 0x0000000048457211 */ /* 0x040fe200028f0eff */
[----:B------:R-:W0:Y:S02]  /*44150*/  LDCU UR7, c[0x0][0x39c] ;  /* 0x00007380ff0777ac */ /* 0x000e240008000800 */
[----:B------:R-:W3:Y:S01]  /*44160*/  LDL.LU R87, [R1+0xc4] ;  /* 0x0000c40001577983 */ /* 0x000ee20000300800 */
[----:B-----5:R-:W-:Y:S01]  /*44170*/  F2FP.SATFINITE.E4M3.F32.PACK_AB_MERGE_C R70, R91, R89, RZ ;  /* 0x000000595b46723e */ /* 0x020fe200048070ff */
[----:B------:R-:W-:Y:S01]  /*44180*/  VIADD R72, R72, UR5 ;  /* 0x0000000548487c36 */ /* 0x000fe20008000000 */
[----:B------:R-:W1:Y:S01]  /*44190*/  LDCU UR9, c[0x0][0x39c] ;  /* 0x00007380ff0977ac */ /* 0x000e620008000800 */
[----:B------:R-:W5:Y:S01]  /*441a0*/  LDL.LU R90, [R1+0xc8] ;  /* 0x0000c800015a7983 */ /* 0x000f620000300800 */
[----:B------:R-:W-:Y:S01]  /*441b0*/  PRMT R3, R70, 0x9910, RZ ;  /* 0x0000991046037816 */ /* 0x000fe200000000ff */
[----:B------:R-:W-:-:S02]  /*441c0*/  VIADD R71, R72, UR5 ;  /* 0x0000000548477c36 */ /* 0x000fc40008000000 */
[----:B------:R0:W-:Y:S02]  /*441d0*/  @P0 STG.E.U8 desc[UR18][R68.64], R70 ;  /* 0x0000004644000986 */ /* 0x0001e4000c101112 */
[----:B------:R-:W-:Y:S02]  /*441e0*/  IMAD.MOV.U32 R73, RZ, RZ, R3 ;  /* 0x000000ffff497224 */ /* 0x000fe400078e0003 */
        /* <DEDUP_REMOVED lines=14> */
[----:B---3--:R-:W-:Y:S01]  /*442d0*/  ISETP.LT.AND P4, PT, R76, UR6, !P1 ;  /* 0x000000064c007c0c */ /* 0x008fe2000cf81270 */
[----:B------:R-:W2:Y:S01]  /*442e0*/  LDL.LU R77, [R1+0x1224] ;  /* 0x00122400014d7983 */ /* 0x000ea20000300800 */
[----:B------:R-:W-:Y:S01]  /*442f0*/  PRMT R74, R3, 0x9910, RZ ;  /* 0x00009910034a7816 */ /* 0x000fe200000000ff */
[----:B------:R-:W-:Y:S01]  /*44300*/  VIADD R72, R72, UR5 ;  /* 0x0000000548487c36 */ /* 0x000fe20008000000 */
[----:B------:R-:W-:Y:S01]  /*44310*/  ISETP.LT.AND P2, PT, R75, UR7, !P1 ;  /* 0x000000074b007c0c */ /* 0x000fe2000cf41270 */
[----:B------:R-:W3:Y:S01]  /*44320*/  LDL.LU R76, [R1+0x122c] ;  /* 0x00122c00014c7983 */ /* 0x000ee20000300800 */
[----:B------:R-:W-:Y:S01]  /*44330*/  SHF.R.S32.HI R74, RZ, 0x8, R74 ;  /* 0x00000008ff4a7819 */ /* 0x000fe2000001144a */
[----:B------:R-:W-:Y:S01]  /*44340*/  VIADD R73, R72, UR5 ;  /* 0x0000000548497c36 */ /* 0x000fe20008000000 */
[----:B------:R-:W-:Y:S01]  /*44350*/  ISETP.LT.AND P5, PT, R78, UR10, !P1 ;  /* 0x0000000a4e007c0c */ /* 0x000fe2000cfa1270 */
[----:B------:R-:W1:Y:S01]  /*44360*/  LDL.LU R75, [R1+0x1230] ;  /* 0x00123000014b7983 */ /* 0x000e620000300800 */
[----:B------:R-:W2:Y:S01]  /*44370*/  LDCU UR6, c[0x0][0x39c] ;  /* 0x00007380ff0677ac */ /* 0x000ea20008000800 */
[----:B----4-:R-:W-:-:S02]  /*44380*/  F2FP.SATFINITE.E4M3.F32.PACK_AB_MERGE_C R3, R87, R85, RZ ;  /* 0x000000555703723e */ /* 0x010fc400048070ff */
[----:B------:R0:W-:Y:S01]  /*44390*/  @P3 STG.E.U8 desc[UR18][R68.64], R74 ;  /* 0x0000004a44003986 */ /* 0x0001e2000c101112 */
[----:B------:R-:W3:Y:S03]  /*443a0*/  LDCU UR7, c[0x0][0x39c] ;  /* 0x00007380ff0777ac */ /* 0x000ee60008000800 */
[----:B------:R-:W4:Y:S01]  /*443b0*/  LDL.LU R89, [R1+0xd0] ;  /* 0x0000d00001597983 */ /* 0x000f220000300800 */
        /* <DEDUP_REMOVED lines=11> */
[C---:B------:R-:W-:Y:S01]  /*44470*/  LEA.HI.X.SX32 R71, R73.reuse, R0, 0x1, P3 ;  /* 0x0000000049477211 */ /* 0x040fe200018f0eff */
[----:B------:R-:W-:Y:S01]  /*44480*/  VIADD R73, R73, UR5 ;  /* 0x0000000549497c36 */ /* 0x000fe20008000000 */
[----:B-----5:R-:W-:Y:S01]  /*44490*/  F2FP.SATFINITE.E4M3.F32.PACK_AB_MERGE_C R72, R88, R90, RZ ;  /* 0x0000005a5848723e */ /* 0x020fe200048070ff */
[----:B------:R-:W5:Y:S04]  /*444a0*/  LDL.LU R93, [R1+0xdc] ;  /* 0x0000dc00015d7983 */ /* 0x000f680000300800 */
        /* <DEDUP_REMOVED lines=20> */
[C---:B------:R-:W-:Y:S01]  /*445f0*/  VIADD R70, R3.reuse, UR5 ;  /* 0x0000000503467c36 */ /* 0x040fe20008000000 */
[----:B------:R-:W3:Y:S01]  /*44600*/  LDCU UR6, c[0x0][0x39c] ;  /* 0x00007380ff0677ac */ /* 0x000ee20008000800 */
[----:B------:R-:W-:Y:S01]  /*44610*/  LEA.HI.X.SX32 R69, R3, R0, 0x1, P5 ;  /* 0x0000000003457211 */ /* 0x000fe200028f0eff */
[----:B------:R-:W3:Y:S01]  /*44620*/  LDL.LU R85, [R1+0xe0] ;  /* 0x0000e00001557983 */ /* 0x000ee20000300800 */
[----:B------:R-:W0:Y:S01]  /*44630*/  LDCU UR7, c[0x0][0x39c] ;  /* 0x00007380ff0777ac */ /* 0x000e220008000800 */
[----:B----4-:R-:W-:-:S02]  /*44640*/  F2FP.SATFINITE.E4M3.F32.PACK_AB_MERGE_C R72, R91, R89, RZ ;  /* 0x000000595b48723e */ /* 0x010fc400048070ff */
[----:B------:R-:W4:Y:S01]  /*44650*/  LDL.LU R87, [R1+0xe4] ;  /* 0x0000e40001577983 */ /* 0x000f220000300800 */
[----:B------:R-:W1:Y:S01]  /*44660*/  LDCU UR9, c[0x0][0x39c] ;  /* 0x00007380ff0977ac */ /* 0x000e620008000800 */
[----:B------:R-:W-:Y:S02]  /*44670*/  PRMT R71, R72, 0x9910, RZ ;  /* 0x0000991048477816 */ /* 0x000fe400000000ff */
[----:B------:R0:W-:Y:S03]  /*44680*/  @P0 STG.E.U8 desc[UR18][R68.64], R72 ;  /* 0x0000004844000986 */ /* 0x0001e6000c101112 */
[----:B------:R-:W-:Y:S01]  /*44690*/  IMAD.MOV.U32 R73, RZ, RZ, R71 ;  /* 0x000000ffff497224 */ /* 0x000fe200078e0047 */
[----:B------:R-:W4:Y:S01]  /*446a0*/  LDL.LU R90, [R1+0xe8] ;  /* 0x0000e800015a7983 */ /* 0x000f220000300800 */
[C---:B------:R-:W-:Y:S01]  /*446b0*/  VIADD R71, R70.reuse, UR5 ;  /* 0x0000000546477c36 */ /* 0x040fe20008000000 */
[----:B0-----:R-:W-:-:S02]  /*446c0*/  IADD3 R68, P0, PT, R70, R2, RZ ;  /* 0x0000000246447210 */ /* 0x001fc40007f1e0ff */
[----:B------:R-:W4:Y:S02]  /*446d0*/  LDL.LU R88, [R1+0xec] ;  /* 0x0000ec0001587983 */ /* 0x000f240000300800 */
        /* <DEDUP_REMOVED lines=20> */
[----:B------:R-:W5:Y:S01]  /*44820*/  LDL.LU R75, [R1+0x1250] ;  /* 0x00125000014b7983 */ /* 0x000f620000300800 */
[----:B------:R-:W2:Y:S03]  /*44830*/  LDCU UR4, c[0x0][0x39c] ;  /* 0x00007380ff0477ac */ /* 0x000ea60008000800 */
[----:B------:R-:W1:Y:S01]  /*44840*/  LDL.LU R79, [R1+0x1238] ;  /* 0x00123800014f7983 */ /* 0x000e620000300800 */
[----:B----4-:R-:W-:Y:S01]  /*44850*/  F2FP.SATFINITE.E4M3.F32.PACK_AB_MERGE_C R3, R87, R85, RZ ;  /* 0x000000555703723e */ /* 0x010fe200048070ff */
[----:B------:R-:W3:Y:S02]  /*44860*/  LDCU UR6, c[0x0][0x39c] ;  /* 0x00007380ff0677ac */ /* 0x000ee40008000800 */
[----:B------:R-:W4:Y:S01]  /*44870*/  LDL.LU R89, [R1+0xf0] ;  /* 0x0000f00001597983 */ /* 0x000f220000300800 */
[----:B------:R-:W5:Y:S03]  /*44880*/  LDCU UR7, c[0x0][0x39c] ;  /* 0x00007380ff0777ac */ /* 0x000f660008000800 */
[----:B------:R-:W4:Y:S04]  /*44890*/  LDL.LU R91, [R1+0xf4] ;  /* 0x0000f400015b7983 */ /* 0x000f280000300800 */
[----:B------:R0:W-:Y:S01]  /*448a0*/  @P2 STG.E.U8 desc[UR18][R68.64], R74 ;  /* 0x0000004a44002986 */ /* 0x0001e2000c101112 */
[----:B------:R-:W-:Y:S01]  /*448b0*/  PRMT R71, R3, 0x9910, RZ ;  /* 0x0000991003477816 */ /* 0x000fe200000000ff */
[----:B------:R-:W1:Y:S02]  /*448c0*/  LDCU UR10, c[0x0][0x39c] ;  /* 0x00007380ff0a77ac */ /* 0x000e640008000800 */
[----:B------:R-:W4:Y:S04]  /*448d0*/  LDL.LU R78, [R1+0x1234] ;  /* 0x00123400014e7983 */ /* 0x000f280000300800 */
[----:B------:R-:W4:Y:S01]  /*448e0*/  LDL.LU R92, [R1+0xf8] ;  /* 0x0000f800015c7983 */ /* 0x000f220000300800 */
[----:B0-----:R-:W-:-:S03]  /*448f0*/  IADD3 R68, P2, PT, R72, R2, RZ ;  /* 0x0000000248447210 */ /* 0x001fc60007f5e0ff */
[----:B------:R-:W4:Y:S01]  /*44900*/  LDL.LU R93, [R1+0xfc] ;  /* 0x0000fc00015d7983 */ /* 0x000f220000300800 */
[----:B------:R-:W-:Y:S02]  /*44910*/  LEA.HI.X.SX32 R69, R72, R0, 0x1, P2 ;  /* 0x0000000048457211 */ /* 0x000fe400010f0eff */
[C---:B------:R-:W-:Y:S02]  /*44920*/  IADD3 R70, P2, PT, R73.reuse, R2, RZ ;  /* 0x0000000249467210 */ /* 0x040fe40007f5e0ff */
[----:B------:R-:W-:Y:S02]  /*44930*/  SHF.R.S32.HI R74, RZ, 0x8, R71 ;  /* 0x00000008ff4a7819 */ /* 0x000fe40000011447 */
[C---:B------:R-:W-:Y:S01]  /*44940*/  LEA.HI.X.SX32 R71, R73.reuse, R0, 0x1, P2 ;  /* 0x0000000049477211 */ /* 0x040fe200010f0eff */
[----:B------:R-:W-:Y:S01]  /*44950*/  VIADD R73, R73, UR5 ;  /* 0x0000000549497c36 */ /* 0x000fe20008000000 */
[----:B------:R0:W-:Y:S04]  /*44960*/  @P5 STG.E.U8 desc[UR18][R68.64], R3 ;  /* 0x0000000344005986 */ /* 0x0001e8000c101112 */
[----:B------:R2:W-:Y:S01]  /*44970*/  @P0 STG.E.U8 desc[UR18][R70.64], R74 ;  /* 0x0000004a46000986 */ /* 0x0005e2000c101112 */
[----:B0-----:R-:W-:-:S04]  /*44980*/  IADD3 R68, P0, PT, R73, R2, RZ ;  /* 0x0000000249447210 */ /* 0x001fc80007f1e0ff */
[----:B------:R-:W-:Y:S02]  /*44990*/  LEA.HI.X.SX32 R69, R73, R0, 0x1, P0 ;  /* 0x0000000049457211 */ /* 0x000fe400000f0eff */
[----:B------:R-:W-:-:S05]  /*449a0*/  F2FP.SATFINITE.E4M3.F32.PACK_AB_MERGE_C R72, R88, R90, RZ ;  /* 0x0000005a5848723e */ /* 0x000fca00048070ff */
[----:B------:R4:W-:Y:S01]  /*449b0*/  @P4 STG.E.U8 desc[UR18][R68.64], R72 ;  /* 0x0000004844004986 */ /* 0x0009e2000c101112 */
[----:B--2---:R-:W-:Y:S02]  /*449c0*/  ISETP.LT.AND P0, PT, R77, UR4, !P1 ;  /* 0x000000044d007c0c */ /* 0x004fe4000cf01270 */
[----:B---3--:R-:W-:Y:S01]  /*449d0*/  ISETP.LT.AND P2, PT, R76, UR6, !P1 ;  /* 0x000000064c007c0c */ /* 0x008fe2000cf41270 */
[----:B------:R-:W2:Y:S01]  /*449e0*/  LDL.LU R77, [R1+0x125c] ;  /* 0x00125c00014d7983 */ /* 0x000ea20000300800 */
[----:B------:R-:W-:Y:S01]  /*449f0*/  VIADD R3, R73, UR5 ;  /* 0x0000000549037c36 */ /* 0x000fe20008000000 */
[----:B------:R-:W-:Y:S01]  /*44a00*/  PRMT R71, R72, 0x9910, RZ ;  /* 0x0000991048477816 */ /* 0x000fe200000000ff */
[----:B------:R-:W2:Y:S01]  /*44a10*/  LDCU UR4, c[0x0][0x39c] ;  /* 0x00007380ff0477ac */ /* 0x000ea20008000800 */
[----:B------:R-:W3:Y:S01]  /*44a20*/  LDL.LU R76, [R1+0x1248] ;  /* 0x00124800014c7983 */ /* 0x000ee20000300800 */
[----:B-----5:R-:W-:Y:S02]  /*44a30*/  ISETP.LT.AND P4, PT, R75, UR7, !P1 ;  /* 0x000000074b007c0c */ /* 0x020fe4000cf81270 */
[C---:B------:R-:W-:Y:S01]  /*44a40*/  IADD3 R70, P5, PT, R3.reuse, R2, RZ ;  /* 0x0000000203467210 */ /* 0x040fe20007fbe0ff */
[----:B------:R-:W5:Y:S01]  /*44a50*/  LDL.LU R75, [R1+0x1244] ;  /* 0x00124400014b7983 */ /* 0x000f620000300800 */
[----:B------:R-:W-:Y:S01]  /*44a60*/  SHF.R.S32.HI R73, RZ, 0x8, R71 ;  /* 0x00000008ff497819 */ /* 0x000fe20000011447 */
[----:B------:R-:W3:Y:S01]  /*44a70*/  LDCU UR6, c[0x0][0x39c] ;  /* 0x00007380ff0677ac */ /* 0x000ee20008000800 */
[C---:B------:R-:W-:Y:S01]  /*44a80*/  LEA.HI.X.SX32 R71, R3.reuse, R0, 0x1, P5 ;  /* 0x0000000003477211 */ /* 0x040fe200028f0eff */
[----:B------:R-:W-:Y:S01]  /*44a90*/  VIADD R3, R3, UR5 ;  /* 0x0000000503037c36 */ /* 0x000fe20008000000 */
[----:B------:R-:W5:Y:S01]  /*44aa0*/  LDCU UR7, c[0x0][0x39c] ;  /* 0x00007380ff0777ac */ /* 0x000f620008000800 */
[----:B----4-:R-:W-:-:S03]  /*44ab0*/  F2FP.SATFINITE.E4M3.F32.PACK_AB_MERGE_C R72, R91, R89, RZ ;  /* 0x000000595b48723e */ /* 0x010fc600048070ff */
[C---:B------:R-:W-:Y:S01]  /*44ac0*/  IADD3 R68, P5, PT, R3.reuse, R2, RZ ;  /* 0x0000000203447210 */ /* 0x040fe20007fbe0ff */
[----:B------:R0:W-:Y:S03]  /*44ad0*/  @P3 STG.E.U8 desc[UR18][R70.64], R73 ;  /* 0x0000004946003986 */ /* 0x0001e6000c101112 */
[C---:B------:R-:W-:Y:S02]  /*44ae0*/  LEA.HI.X.SX32 R69, R3.reuse, R0, 0x1, P5 ;  /* 0x0000000003457211 */ /* 0x040fe400028f0eff */
[----:B0-----:R-:W-:Y:S01]  /*44af0*/  PRMT R71, R72, 0x9910, RZ ;  /* 0x0000991048477816 */ /* 0x001fe200000000ff */
[----:B------:R-:W-:Y:S02]  /*44b00*/  VIADD R70, R3, UR5 ;  /* 0x0000000503467c36 */ /* 0x000fe40008000000 */
[----:B------:R0:W-:Y:S02]  /*44b10*/  @P0 STG.E.U8 desc[UR18][R68.64], R72 ;  /* 0x0000004844000986 */ /* 0x0001e4000c101112 */
[----:B------:R-:W-:-:S02]  /*44b20*/  IMAD.MOV.U32 R73, RZ, RZ, R71 ;  /* 0x000000ffff497224 */ /* 0x000fc400078e0047 */
[C---:B------:R-:W-:Y:S01]  /*44b30*/  VIADD R71, R70.reuse, UR5 ;  /* 0x0000000546477c36 */ /* 0x040fe20008000000 */
[----:B-1----:R-:W-:Y:S01]  /*44b40*/  ISETP.LT.AND P3, PT, R79, UR9, !P1 ;  /* 0x000000094f007c0c */ /* 0x002fe2000cf61270 */
[----:B------:R-:W1:Y:S01]  /*44b50*/  LDCU UR9, c[0x0][0x39c] ;  /* 0x00007380ff0977ac */ /* 0x000e620008000800 */
[----:B------:R-:W-:Y:S02]  /*44b60*/  SHF.R.S32.HI R73, RZ, 0x8, R73 ;  /* 0x00000008ff497819 */ /* 0x000fe40000011449 */
[C---:B0-----:R-:W-:Y:S01]  /*44b70*/  IADD3 R68, P0, PT, R70.reuse, R2, RZ ;  /* 0x0000000246447210 */ /* 0x041fe20007f1e0ff */
[----:B------:R-:W-:Y:S01]  /*44b80*/  VIADD R72, R71, UR5 ;  /* 0x0000000547487c36 */ /* 0x000fe20008000000 */
[----:B------:R-:W-:Y:S02]  /*44b90*/  F2FP.SATFINITE.E4M3.F32.PACK_AB_MERGE_C R3, R93, R92, RZ ;  /* 0x0000005c5d03723e */ /* 0x000fe400048070ff */
[----:B------:R-:W-:Y:S02]  /*44ba0*/  LEA.HI.X.SX32 R69, R70, R0, 0x1, P0 ;  /* 0x0000000046457211 */ /* 0x000fe400000f0eff */
[----:B------:R-:W-:-:S02]  /*44bb0*/  IADD3 R70, P0, PT, R71, R2, RZ ;  /* 0x0000000247467210 */ /* 0x000fc40007f1e0ff */
[----:B------:R-:W-:Y:S01]  /*44bc0*/  PRMT R74, R3, 0x9910, RZ ;  /* 0x00009910034a7816 */ /* 0x000fe200000000ff */
[----:B------:R0:W-:Y:S01]  /*44bd0*/  @P2 STG.E.U8 desc[UR18][R68.64], R73 ;  /* 0x0000004944002986 */ /* 0x0001e2000c101112 */
[----:B------:R-:W-:Y:S01]  /*44be0*/  ISETP.LT.AND P5, PT, R78, UR10, !P1 ;  /* 0x0000000a4e007c0c */ /* 0x000fe2000cfa1270 */
[----:B------:R-:W4:Y:S01]  /*44bf0*/  LDCU UR10, c[0x0][0x39c] ;  /* 0x00007380ff0a77ac */ /* 0x000f220008000800 */
[----:B------:R-:W-:Y:S01]  /*44c00*/  LEA.HI.X.SX32 R71, R71, R0, 0x1, P0 ;  /* 0x0000000047477211 */ /* 0x000fe200000f0eff */
[----:B------:R-:W4:Y:S01]  /*44c10*/  LDL.LU R78, [R1+0x127c] ;  /* 0x00127c00014e7983 */ /* 0x000f220000300800 */
[----:B------:R-:W-:Y:S02]  /*44c20*/  SHF.R.S32.HI R74, RZ, 0x8, R74 ;  /* 0x00000008ff4a7819 */ /* 0x000fe4000001144a */
[----:B0-----:R-:W-:-:S04]  /*44c30*/  IADD3 R68, P2, PT, R72, R2, RZ ;  /* 0x0000000248447210 */ /* 0x001fc80007f5e0ff */
[C---:B------:R-:W-:Y:S01]  /*44c40*/  LEA.HI.X.SX32 R69, R72.reuse, R0, 0x1, P2 ;  /* 0x0000000048457211 */ /* 0x040fe200010f0eff */
[----:B------:R-:W-:Y:S01]  /*44c50*/  VIADD R72, R72, UR5 ;  /* 0x0000000548487c36 */ /* 0x000fe20008000000 */
[----:B------:R0:W-:Y:S04]  /*44c60*/  @P4 STG.E.U8 desc[UR18][R70.64], R3 ;  /* 0x0000000346004986 */ /* 0x0001e8000c101112 */
[----:B------:R1:W-:Y:S01]  /*44c70*/  @P3 STG.E.U8 desc[UR18][R68.64], R74 ;  /* 0x0000004a44003986 */ /* 0x0003e2000c101112 */
[----:B0-----:R-:W-:Y:S01]  /*44c80*/  F2FP.SATFINITE.E4M3.F32.PACK_AB_MERGE_C R3, R5, R4, RZ ;  /* 0x000000040503723e */ /* 0x001fe200048070ff */
[C---:B------:R-:W-:Y:S01]  /*44c90*/  VIADD R71, R72.reuse, UR5 ;  /* 0x0000000548477c36 */ /* 0x040fe20008000000 */
[----:B------:R-:W-:Y:S02]  /*44ca0*/  IADD3 R4, P3, PT, R72, R2, RZ ;  /* 0x0000000248047210 */ /* 0x000fe40007f7e0ff */
[----:B-1----:R-:W-:-:S02]  /*44cb0*/  PRMT R69, R3, 0x9910, RZ ;  /* 0x0000991003457816 */ /* 0x002fc400000000ff */
[----:B------:R-:W-:Y:S02]  /*44cc0*/  LEA.HI.X.SX32 R5, R72, R0, 0x1, P3 ;  /* 0x0000000048057211 */ /* 0x000fe400018f0eff */
[----:B------:R-:W-:Y:S02]  /*44cd0*/  IADD3 R68, P3, PT, R71, R2, RZ ;  /* 0x0000000247447210 */ /* 0x000fe40007f7e0ff */
[----:B------:R-:W-:Y:S02]  /*44ce0*/  F2FP.SATFINITE.E4M3.F32.PACK_AB_MERGE_C R70, R7, R6, RZ ;  /* 0x000000060746723e */ /* 0x000fe400048070ff */
[----:B------:R-:W-:Y:S02]  /*44cf0*/  SHF.R.S32.HI R6, RZ, 0x8, R69 ;  /* 0x00000008ff067819 */ /* 0x000fe40000011445 */
[C---:B------:R-:W-:Y:S01]  /*44d00*/  LEA.HI.X.SX32 R69, R71.reuse, R0, 0x1, P3 ;  /* 0x0000000047457211 */ /* 0x040fe200018f0eff */
[----:B------:R-:W-:Y:S01]  /*44d10*/  VIADD R71, R71, UR5 ;  /* 0x0000000547477c36 */ /* 0x000fe20008000000 */
[----:B------:R0:W-:Y:S03]  /*44d20*/  @P5 STG.E.U8 desc[UR18][R4.64], R3 ;  /* 0x0000000304005986 */ /* 0x0001e6000c101112 */
[----:B0-----:R-:W-:Y:S01]  /*44d30*/  VIADD R3, R71, UR5 ;  /* 0x0000000547037c36 */ /* 0x001fe20008000000 */
[----:B--2---:R-:W-:Y:S01]  /*44d40*/  ISETP.LT.AND P0, PT, R77, UR4, !P1 ;  /* 0x000000044d007c0c */ /* 0x004fe2000cf01270 */
[----:B------:R-:W4:Y:S01]  /*44d50*/  LDCU UR4, c[0x0][0x39c] ;  /* 0x00007380ff0477ac */ /* 0x000f220008000800 */
[----:B------:R-:W2:Y:S01]  /*44d60*/  LDL.LU R77, [R1+0x1270] ;  /* 0x00127000014d7983 */ /* 0x000ea20000300800 */
[----:B---3--:R-:W-:Y:S01]  /*44d70*/  ISETP.LT.AND P4, PT, R76, UR6, !P1 ;  /* 0x000000064c007c0c */ /* 0x008fe2000cf81270 */
[----:B------:R-:W2:Y:S02]  /*44d80*/  LDCU UR6, c[0x0][0x39c] ;  /* 0x00007380ff0677ac */ /* 0x000ea40008000800 */
[----:B------:R-:W3:Y:S01]  /*44d90*/  LDL.LU R76, [R1+0x1280] ;  /* 0x00128000014c7983 */ /* 0x000ee20000300800 */
[----:B-----5:R-:W-:Y:S01]  /*44da0*/  ISETP.LT.AND P2, PT, R75, UR7, !P1 ;  /* 0x000000074b007c0c */ /* 0x020fe2000cf41270 */
[----:B------:R-:W3:Y:S02]  /*44db0*/  LDCU UR7, c[0x0][0x39c] ;  /* 0x00007380ff0777ac */ /* 0x000ee40008000800 */
[----:B------:R-:W5:Y:S04]  /*44dc0*/  LDL.LU R75, [R1+0x1258] ;  /* 0x00125800014b7983 */ /* 0x000f680000300800 */
[----:B------:R0:W-:Y:S01]  /*44dd0*/  @P0 STG.E.U8 desc[UR18][R68.64], R6 ;  /* 0x0000000644000986 */ /* 0x0001e2000c101112 */
[----:B------:R-:W-:-:S03]  /*44de0*/  IADD3 R4, P0, PT, R71, R2, RZ ;  /* 0x0000000247047210 */ /* 0x000fc60007f1e0ff */
[----:B------:R-:W5:Y:S01]  /*44df0*/  LDL.LU R73, [R1+0x1254] ;  /* 0x0012540001497983 */ /* 0x000f620000300800 */
[----:B------:R-:W-:-:S03]  /*44e00*/  LEA.HI.X.SX32 R5, R71, R0, 0x1, P0 ;  /* 0x0000000047057211 */ /* 0x000fc600000f0eff */
[----:B------:R-:W5:Y:S04]  /*44e10*/  LDL.LU R72, [R1+0x1264] ;  /* 0x0012640001487983 */ /* 0x000f680000300800 */
[----:B------:R-:W5:Y:S04]  /*44e20*/  LDL.LU R71, [R1+0x126c] ;  /* 0x00126c0001477983 */ /* 0x000f680000300800 */
[----:B0-----:R-:W5:Y:S01]  /*44e30*/  LDL.LU R69, [R1+0x1278] ;  /* 0x0012780001457983 */ /* 0x001f620000300800 */
[----:B------:R-:W-:Y:S02]  /*44e40*/  PRMT R7, R70, 0x9910, RZ ;  /* 0x0000991046077816 */ /* 0x000fe400000000ff */
[----:B------:R-:W-:-:S02]  /*44e50*/  IADD3 R6, P5, PT, R3, R2, RZ ;  /* 0x0000000203067210 */ /* 0x000fc40007fbe0ff */
[----:B------:R-:W-:Y:S02]  /*44e60*/  SHF.R.S32.HI R68, RZ, 0x8, R7 ;  /* 0x00000008ff447819 */ /* 0x000fe40000011407 */
[C---:B------:R-:W-:Y:S01]  /*44e70*/  LEA.HI.X.SX32 R7, R3.reuse, R0, 0x1, P5 ;  /* 0x0000000003077211 */ /* 0x040fe200028f0eff */
[----:B------:R-:W-:Y:S01]  /*44e80*/  VIADD R3, R3, UR5 ;  /* 0x0000000503037c36 */ /* 0x000fe20008000000 */
[----:B------:R0:W-:Y:S01]  /*44e90*/  @P4 STG.E.U8 desc[UR18][R4.64], R70 ;  /* 0x0000004604004986 */ /* 0x0001e2000c101112 */
[----:B------:R-:W-:-:S03]  /*44ea0*/  F2FP.SATFINITE.E4M3.F32.PACK_AB_MERGE_C R8, R9, R8, RZ ;  /* 0x000000080908723e */ /* 0x000fc600048070ff */
[----:B------:R1:W-:Y:S01]  /*44eb0*/  @P2 STG.E.U8 desc[UR18][R6.64], R68 ;  /* 0x0000004406002986 */ /* 0x0003e2000c101112 */
[----:B0-----:R-:W-:-:S03]  /*44ec0*/  IADD3 R4, P5, PT, R3, R2, RZ ;  /* 0x0000000203047210 */ /* 0x001fc60007fbe0ff */
[----:B------:R-:W5:Y:S01]  /*44ed0*/  LDL.LU R70, [R1+0x12a8] ;  /* 0x0012a80001467983 */ /* 0x000f620000300800 */
[----:B----4-:R-:W-:Y:S01]  /*44ee0*/  ISETP.LT.AND P0, PT, R78, UR4, !P1 ;  /* 0x000000044e007c0c */ /* 0x010fe2000cf01270 */
[C---:B-1----:R-:W-:Y:S01]  /*44ef0*/  VIADD R6, R3.reuse, UR5 ;  /* 0x0000000503067c36 */ /* 0x042fe20008000000 */
[----:B------:R-:W-:Y:S01]  /*44f00*/  LEA.HI.X.SX32 R5, R3, R0, 0x1, P5 ;  /* 0x0000000003057211 */ /* 0x000fe200028f0eff */
[----:B------:R-:W0:Y:S01]  /*44f10*/  LDCU UR4, c[0x0][0x39c] ;  /* 0x00007380ff0477ac */ /* 0x000e220008000800 */
[----:B------:R-:W-:Y:S01]  /*44f20*/  PRMT R7, R8, 0x9910, RZ ;  /* 0x0000991008077816 */ /* 0x000fe200000000ff */
[----:B------:R-:W-:-:S03]  /*44f30*/  VIADD R3, R6, UR5 ;  /* 0x0000000506037c36 */ /* 0x000fc60008000000 */
[----:B------:R-:W-:-:S05]  /*44f40*/  SHF.R.S32.HI R9, RZ, 0x8, R7 ;  /* 0x00000008ff097819 */ /* 0x000fca0000011407 */
[----:B------:R1:W-:Y:S02]  /*44f50*/  @P0 STG.E.U8 desc[UR18][R4.64], R8 ;  /* 0x0000000804000986 */ /* 0x0003e4000c101112 */
[----:B-1----:R-:W-:Y:S01]  /*44f60*/  IADD3 R4, P0, PT, R6, R2, RZ ;  /* 0x0000000206047210 */ /* 0x002fe20007f1e0ff */
[----:B------:R-:W-:-:S03]  /*44f70*/  VIADD R8, R3, UR5 ;  /* 0x0000000503087c36 */ /* 0x000fc60008000000 */
[----:B------:R-:W-:Y:S02]  /*44f80*/  LEA.HI.X.SX32 R5, R6, R0, 0x1, P0 ;  /* 0x0000000006057211 */ /* 0x000fe400000f0eff */
[----:B------:R-:W-:Y:S02]  /*44f90*/  IADD3 R6, P0, PT, R3, R2, RZ ;  /* 0x0000000203067210 */ /* 0x000fe40007f1e0ff */
[----:B------:R-:W-:Y:S02]  /*44fa0*/  F2FP.SATFINITE.E4M3.F32.PACK_AB_MERGE_C R10, R11, R10, RZ ;  /* 0x0000000a0b0a723e */ /* 0x000fe400048070ff */
[----:B------:R-:W-:Y:S02]  /*44fb0*/  LEA.HI.X.SX32 R7, R3, R0, 0x1, P0 ;  /* 0x0000000003077211 */ /* 0x000fe400000f0eff */
[----:B------:R-:W-:-:S04]  /*44fc0*/  PRMT R11, R10, 0x9910, RZ ;  /* 0x000099100a0b7816 */ /* 0x000fc800000000ff */
[----:B------:R-:W-:Y:S02]  /*44fd0*/  SHF.R.S32.HI R11, RZ, 0x8, R11 ;  /* 0x00000008ff0b7819 */ /* 0x000fe4000001140b */
[----:B------:R-:W-:Y:S02]  /*44fe0*/  F2FP.SATFINITE.E4M3.F32.PACK_AB_MERGE_C R12, R13, R12, RZ ;  /* 0x0000000c0d0c723e */ /* 0x000fe400048070ff */
[----:B--2---:R-:W-:Y:S01]  /*44ff0*/  ISETP.LT.AND P3, PT, R77, UR6, !P1 ;  /* 0x000000064d007c0c */ /* 0x004fe2000cf61270 */
[----:B------:R-:W1:Y:S01]  /*45000*/  LDCU UR6, c[0x0][0x39c] ;  /* 0x00007380ff0677ac */ /* 0x000e620008000800 */
[----:B---3--:R-:W-:Y:S01]  /*45010*/  ISETP.LT.AND P4, PT, R76, UR7, !P1 ;  /* 0x000000074c007c0c */ /* 0x008fe2000cf81270 */
[----:B------:R-:W2:Y:S01]  /*45020*/  LDCU UR7, c[0x0][0x39c] ;  /* 0x00007380ff0777ac */ /* 0x000ea20008000800 */
[----:B-----5:R-:W-:Y:S01]  /*45030*/  ISETP.LT.AND P2, PT, R75, UR9, !P1 ;  /* 0x000000094b007c0c */ /* 0x020fe2000cf41270 */
[----:B------:R-:W3:Y:S08]  /*45040*/  LDCU UR9, c[0x0][0x39c] ;  /* 0x00007380ff0977ac */ /* 0x000ef00008000800 */
[----:B------:R4:W-:Y:S04]  /*45050*/  @P3 STG.E.U8 desc[UR18][R4.64], R9 ;  /* 0x0000000904003986 */ /* 0x0009e8000c101112 */
[----:B------:R5:W-:Y:S01]  /*45060*/  @P4 STG.E.U8 desc[UR18][R6.64], R10 ;  /* 0x0000000a06004986 */ /* 0x000be2000c101112 */
[----:B----4-:R-:W-:-:S04]  /*45070*/  IADD3 R4, P3, PT, R8, R2, RZ ;  /* 0x0000000208047210 */ /* 0x010fc80007f7e0ff */
[C---:B------:R-:W-:Y:S02]  /*45080*/  LEA.HI.X.SX32 R5, R8.reuse, R0, 0x1, P3 ;  /* 0x0000000008057211 */ /* 0x040fe400018f0eff */
[----:B--2---:R-:W-:Y:S01]  /*45090*/  ISETP.LT.AND P3, PT, R69, UR7, !P1 ;  /* 0x0000000745007c0c */ /* 0x004fe2000cf61270 */
[----:B------:R-:W-:Y:S01]  /*450a0*/  VIADD R8, R8, UR5 ;  /* 0x0000000508087c36 */ /* 0x000fe20008000000 */
[----:B------:R-:W2:Y:S01]  /*450b0*/  LDL.LU R69, [R1+0x12a4] ;  /* 0x0012a40001457983 */ /* 0x000ea20000300800 */
[----:B------:R-:W-:Y:S01]  /*450c0*/  ISETP.LT.AND P5, PT, R73, UR10, !P1 ;  /* 0x0000000a49007c0c */ /* 0x000fe2000cfa1270 */
[----:B------:R-:W4:Y:S02]  /*450d0*/  LDCU UR10, c[0x0][0x39c] ;  /* 0x00007380ff0a77ac */ /* 0x000f240008000800 */
[----:B------:R-:W3:Y:S01]  /*450e0*/  LDL.LU R68, [R1+0x1284] ;  /* 0x0012840001447983 */ /* 0x000ee20000300800 */
[----:B-----5:R-:W-:Y:S01]  /*450f0*/  PRMT R7, R12, 0x9910, RZ ;  /* 0x000099100c077816 */ /* 0x020fe200000000ff */
[----:B------:R-:W3:Y:S02]  /*45100*/  LDCU UR7, c[0x0][0x39c] ;  /* 0x00007380ff0777ac */ /* 0x000ee40008000800 */
[----:B------:R-:W5:Y:S04]  /*45110*/  LDL.LU R10, [R1+0x1288] ;  /* 0x00128800010a7983 */ /* 0x000f680000300800 */
[----:B------:R-:W4:Y:S04]  /*45120*/  LDL.LU R9, [R1+0x128c] ;  /* 0x00128c0001097983 */ /* 0x000f280000300800 */
[----:B------:R0:W-:Y:S04]  /*45130*/  @P2 STG.E.U8 desc[UR18][R4.64], R11 ;  /* 0x0000000b04002986 */ /* 0x0001e8000c101112 */
[----:B------:R-:W5:Y:S01]  /*45140*/  LDL.LU R13, [R1+0x1298] ;  /* 0x00129800010d7983 */ /* 0x000f620000300800 */
[----:B0-----:R-:W-:-:S04]  /*45150*/  IADD3 R4, P2, PT, R8, R2, RZ ;  /* 0x0000000208047210 */ /* 0x001fc80007f5e0ff */
[----:B------:R-:W-:-:S05]  /*45160*/  LEA.HI.X.SX32 R5, R8, R0, 0x1, P2 ;  /* 0x0000000008057211 */ /* 0x000fca00010f0eff */
[----:B------:R0:W-:Y:S04]  /*45170*/  @P5 STG.E.U8 desc[UR18][R4.64], R12 ;  /* 0x0000000c04005986 */ /* 0x0001e8000c101112 */
[----:B0-----:R-:W5:Y:S01]  /*45180*/  LDL.LU R12, [R1+0x12a0] ;  /* 0x0012a000010c7983 */ /* 0x001f620000300800 */
[----:B------:R-:W-:Y:S01]  /*45190*/  VIADD R3, R8, UR5 ;  /* 0x0000000508037c36 */ /* 0x000fe20008000000 */
[----:B------:R-:W-:Y:S01]  /*451a0*/  ISETP.LT.AND P0, PT, R72, UR4, !P1 ;  /* 0x0000000448007c0c */ /* 0x000fe2000cf01270 */
[----:B------:R-:W0:Y:S01]  /*451b0*/  LDCU UR4, c[0x0][0x39c] ;  /* 0x00007380ff0477ac */ /* 0x000e220008000800 */
[----:B------:R-:W-:Y:S01]  /*451c0*/  F2FP.SATFINITE.E4M3.F32.PACK_AB_MERGE_C R14, R15, R14, RZ ;  /* 0x0000000e0f0e723e */ /* 0x000fe200048070ff */
[----:B------:R-:W5:Y:S01]  /*451d0*/  LDL.LU R11, [R1+0x1268] ;  /* 0x00126800010b7983 */ /* 0x000f620000300800 */
[----:B------:R-:W-:-:S02]  /*451e0*/  IADD3 R6, P2, PT, R3, R2, RZ ;  /* 0x0000000203067210 */ /* 0x000fc40007f5e0ff */
[----:B------:R-:W-:Y:S02]  /*451f0*/  SHF.R.S32.HI R8, RZ, 0x8, R7 ;  /* 0x00000008ff087819 */ /* 0x000fe40000011407 */
[C---:B------:R-:W-:Y:S01]  /*45200*/  LEA.HI.X.SX32 R7, R3.reuse, R0, 0x1, P2 ;  /* 0x0000000003077211 */ /* 0x040fe200010f0eff */
[----:B------:R-:W-:Y:S01]  /*45210*/  VIADD R3, R3, UR5 ;  /* 0x0000000503037c36 */ /* 0x000fe20008000000 */
[----:B-1----:R-:W-:Y:S01]  /*45220*/  ISETP.LT.AND P4, PT, R71, UR6, !P1 ;  /* 0x0000000647007c0c */ /* 0x002fe2000cf81270 */
[----:B------:R-:W2:Y:S02]  /*45230*/  LDCU UR6, c[0x0][0x39c] ;  /* 0x00007380ff0677ac */ /* 0x000ea40008000800 */
[----:B------:R1:W-:Y:S01]  /*45240*/  @P0 STG.E.U8 desc[UR18][R6.64], R8 ;  /* 0x0000000806000986 */ /* 0x0003e2000c101112 */
[----:B------:R-:W-:-:S04]  /*45250*/  IADD3 R4, P0, PT, R3, R2, RZ ;  /* 0x0000000203047210 */ /* 0x000fc80007f1e0ff */
[C---:B------:R-:W-:Y:S01]  /*45260*/  LEA.HI.X.SX32 R5, R3.reuse, R0, 0x1, P0 ;  /* 0x0000000003057211 */ /* 0x040fe200000f0eff */
[----:B-1----:R-:W-:Y:S01]  /*45270*/  VIADD R8, R3, UR5 ;  /* 0x0000000503087c36 */ /* 0x002fe20008000000 */
[----:B------:R-:W-:-:S04]  /*45280*/  PRMT R7, R14, 0x9910, RZ ;  /* 0x000099100e077816 */ /* 0x000fc800000000ff */
[C---:B------:R-:W-:Y:S02]  /*45290*/  IADD3 R6, P5, PT, R8.reuse, R2, RZ ;  /* 0x0000000208067210 */ /* 0x040fe40007fbe0ff */
[----:B------:R-:W-:Y:S02]  /*452a0*/  SHF.R.S32.HI R3, RZ, 0x8, R7 ;  /* 0x00000008ff037819 */ /* 0x000fe40000011407 */
[C---:B------:R-:W-:Y:S01]  /*452b0*/  LEA.HI.X.SX32 R7, R8.reuse, R0, 0x1, P5 ;  /* 0x0000000008077211 */ /* 0x040fe200028f0eff */
[----:B------:R-:W-:Y:S01]  /*452c0*/  VIADD R8, R8, UR5 ;  /* 0x0000000508087c36 */ /* 0x000fe20008000000 */
[----:B0-----:R-:W-:Y:S01]  /*452d0*/  ISETP.LT.AND P0, PT, R70, UR4, !P1 ;  /* 0x0000000446007c0c */ /* 0x001fe2000cf01270 */
[----:B------:R0:W-:Y:S01]  /*452e0*/  @P4 STG.E.U8 desc[UR18][R4.64], R14 ;  /* 0x0000000e04004986 */ /* 0x0001e2000c101112 */
[----:B------:R-:W-:Y:S01]  /*452f0*/  F2FP.SATFINITE.E4M3.F32.PACK_AB_MERGE_C R16, R17, R16, RZ ;  /* 0x000000101110723e */ /* 0x000fe200048070ff */
[----:B------:R-:W1:Y:S02]  /*45300*/  LDCU UR4, c[0x0][0x39c] ;  /* 0x00007380ff0477ac */ /* 0x000e640008000800 */
[----:B------:R1:W-:Y:S01]  /*45310*/  @P3 STG.E.U8 desc[UR18][R6.64], R3 ;  /* 0x0000000306003986 */ /* 0x0003e2000c101112 */
[----:B0-----:R-:W-:-:S04]  /*45320*/  IADD3 R4, P5, PT, R8, R2, RZ ;  /* 0x0000000208047210 */ /* 0x001fc80007fbe0ff */
[C---:B------:R-:W-:Y:S01]  /*45330*/  LEA.HI.X.SX32 R5, R8.reuse, R0, 0x1, P5 ;  /* 0x0000000008057211 */ /* 0x040fe200028f0eff */
[----:B------:R-:W-:Y:S01]  /*45340*/  VIADD R8, R8, UR5 ;  /* 0x0000000508087c36 */ /* 0x000fe20008000000 */
[----:B-1----:R-:W-:-:S03]  /*45350*/  PRMT R3, R16, 0x9910, RZ ;  /* 0x0000991010037816 */ /* 0x002fc600000000ff */
[----:B------:R0:W-:Y:S01]  /*45360*/  @P0 STG.E.U8 desc[UR18][R4.64], R16 ;  /* 0x0000001004000986 */ /* 0x0001e2000c101112 */
[----:B------:R-:W-:Y:S02]  /*45370*/  F2FP.SATFINITE.E4M3.F32.PACK_AB_MERGE_C R18, R19, R18, RZ ;  /* 0x000000121312723e */ /* 0x000fe400048070ff */
[----:B0-----:R-:W-:-:S04]  /*45380*/  IADD3 R4, P0, PT, R8, R2, RZ ;  /* 0x0000000208047210 */ /* 0x001fc80007f1e0ff */
[----:B------:R-:W-:Y:S02]  /*45390*/  LEA.HI.X.SX32 R5, R8, R0, 0x1, P0 ;  /* 0x0000000008057211 */ /* 0x000fe400000f0eff */
[----:B--2---:R-:W-:Y:S01]  /*453a0*/  ISETP.LT.AND P2, PT, R69, UR6, !P1 ;  /* 0x0000000645007c0c */ /* 0x004fe2000cf41270 */
[----:B------:R-:W0:Y:S01]  /*453b0*/  LDCU UR6, c[0x0][0x39c] ;  /* 0x00007380ff0677ac */ /* 0x000e220008000800 */
[----:B---3--:R-:W-:Y:S01]  /*453c0*/  ISETP.LT.AND P4, PT, R68, UR7, !P1 ;  /* 0x0000000744007c0c */ /* 0x008fe2000cf81270 */
[----:B------:R-:W1:Y:S01]  /*453d0*/  LDCU UR7, c[0x0][0x39c] ;  /* 0x00007380ff0777ac */ /* 0x000e620008000800 */
[----:B----4-:R-:W-:Y:S01]  /*453e0*/  ISETP.LT.AND P5, PT, R9, UR10, !P1 ;  /* 0x0000000a09007c0c */ /* 0x010fe2000cfa1270 */
[----:B------:R-:W-:Y:S01]  /*453f0*/  IMAD.MOV.U32 R9, RZ, RZ, R3 ;  /* 0x000000ffff097224 */ /* 0x000fe200078e0003 */
[----:B-----5:R-:W-:Y:S01]  /*45400*/  ISETP.LT.AND P3, PT, R10, UR9, !P1 ;  /* 0x000000090a007c0c */ /* 0x020fe2000cf61270 */
[----:B------:R-:W-:Y:S01]  /*45410*/  VIADD R3, R8, UR5 ;  /* 0x0000000508037c36 */ /* 0x000fe20008000000 */
[----:B------:R-:W-:Y:S01]  /*45420*/  F2FP.SATFINITE.E4M3.F32.PACK_AB_MERGE_C R20, R21, R20, RZ ;  /* 0x000000141514723e */ /* 0x000fe200048070ff */
[----:B------:R-:W2:Y:S03]  /*45430*/  LDCU UR9, c[0x0][0x39c] ;  /* 0x00007380ff0977ac */ /* 0x000ea60008000800 */
[----:B------:R-:W-:Y:S01]  /*45440*/  IADD3 R6, P0, PT, R3, R2, RZ ;  /* 0x0000000203067210 */ /* 0x000fe20007f1e0ff */
[----:B------:R-:W3:Y:S01]  /*45450*/  LDCU UR10, c[0x0][0x39c] ;  /* 0x00007380ff0a77ac */ /* 0x000ee20008000800 */
[----:B------:R-:W-:-:S02]  /*45460*/  SHF.R.S32.HI R9, RZ, 0x8, R9 ;  /* 0x00000008ff097819 */ /* 0x000fc40000011409 */
[----:B------:R-:W-:-:S03]  /*45470*/  LEA.HI.X.SX32 R7, R3, R0, 0x1, P0 ;  /* 0x0000000003077211 */ /* 0x000fc600000f0eff */
[----:B------:R4:W-:Y:S04]  /*45480*/  @P2 STG.E.U8 desc[UR18][R4.64], R9 ;  /* 0x0000000904002986 */ /* 0x0009e8000c101112 */
[----:B------:R5:W-:Y:S01]  /*45490*/  @P4 STG.E.U8 desc[UR18][R6.64], R18 ;  /* 0x0000001206004986 */ /* 0x000be2000c101112 */
[----:B0-----:R-:W-:Y:S01]  /*454a0*/  ISETP.LT.AND P4, PT, R12, UR6, !P1 ;  /* 0x000000060c007c0c */ /* 0x001fe2000cf81270 */
[----:B------:R-:W-:Y:S02]  /*454b0*/  VIADD R8, R3, UR5 ;  /* 0x0000000503087c36 */ /* 0x000fe40008000000 */
[----:B------:R-:W2:Y:S01]  /*454c0*/  LDL.LU R12, [R1+0x12b4] ;  /* 0x0012b400010c7983 */ /* 0x000ea20000300800 */
[----:B------:R-:W-:Y:S01]  /*454d0*/  PRMT R10, R18, 0x9910, RZ ;  /* 0x00009910120a7816 */ /* 0x000fe200000000ff */
[----:B------:R-:W0:Y:S01]  /*454e0*/  LDCU UR6, c[0x0][0x39c] ;  /* 0x00007380ff0677ac */ /* 0x000e220008000800 */
[----:B----4-:R-:W-:Y:S01]  /*454f0*/  IADD3 R4, P2, PT, R8, R2, RZ ;  /* 0x0000000208047210 */ /* 0x010fe20007f5e0ff */
[----:B------:R-:W0:Y:S01]  /*45500*/  LDL.LU R9, [R1+0xf84] ;  /* 0x000f840001097983 */ /* 0x000e220000300800 */
[----:B------:R-:W-:-:S02]  /*45510*/  SHF.R.S32.HI R10, RZ, 0x8, R10 ;  /* 0x00000008ff0a7819 */ /* 0x000fc4000001140a */
[C---:B------:R-:W-:Y:S01]  /*45520*/  LEA.HI.X.SX32 R5, R8.reuse, R0, 0x1, P2 ;  /* 0x0000000008057211 */ /* 0x040fe200010f0eff */
[----:B------:R-:W-:Y:S01]  /*45530*/  VIADD R8, R8, UR5 ;  /* 0x0000000508087c36 */ /* 0x000fe20008000000 */
[----:B------:R-:W-:Y:S01]  /*45540*/  ISETP.LT.AND P0, PT, R13, UR4, !P1 ;  /* 0x000000040d007c0c */ /* 0x000fe2000cf01270 */
[----:B------:R-:W2:Y:S01]  /*45550*/  LDCU UR4, c[0x0][0x39c] ;  /* 0x00007380ff0477ac */ /* 0x000ea20008000800 */
[----:B-----5:R-:W-:Y:S01]  /*45560*/  PRMT R7, R20, 0x9910, RZ ;  /* 0x0000991014077816 */ /* 0x020fe200000000ff */
[----:B------:R4:W-:Y:S01]  /*45570*/  @P3 STG.E.U8 desc[UR18][R4.64], R10 ;  /* 0x0000000a04003986 */ /* 0x0009e2000c101112 */
[----:B------:R-:W-:-:S03]  /*45580*/  VIADD R3, R8, UR5 ;  /* 0x0000000508037c36 */ /* 0x000fc60008000000 */
[----:B------:R-:W5:Y:S01]  /*45590*/  LDL.LU R15, [R1+0xf30] ;  /* 0x000f3000010f7983 */ /* 0x000f620000300800 */
[----:B-1----:R-:W-:Y:S01]  /*455a0*/  ISETP.LT.AND P2, PT, R11, UR7, !P1 ;  /* 0x000000070b007c0c */ /* 0x002fe2000cf41270 */
[----:B------:R-:W5:Y:S02]  /*455b0*/  LDCU UR7, c[0x0][0x39c] ;  /* 0x00007380ff0777ac */ /* 0x000f640008000800 */
[----:B------:R-:W3:Y:S01]  /*455c0*/  LDL.LU R14, [R1+0xf34] ;  /* 0x000f3400010e7983 */ /* 0x000ee20000300800 */
[----:B----4-:R-:W-:-:S03]  /*455d0*/  IADD3 R4, P3, PT, R8, R2, RZ ;  /* 0x0000000208047210 */ /* 0x010fc60007f7e0ff */
[----:B------:R-:W4:Y:S01]  /*455e0*/  LDL.LU R11, [R1+0x1290] ;  /* 0x00129000010b7983 */ /* 0x000f220000300800 */
[----:B------:R-:W-:-:S03]  /*455f0*/  LEA.HI.X.SX32 R5, R8, R0, 0x1, P3 ;  /* 0x0000000008057211 */ /* 0x000fc600018f0eff */
[----:B------:R-:W3:Y:S01]  /*45600*/  LDL.LU R13, [R1+0x129c] ;  /* 0x00129c00010d7983 */ /* 0x000ee20000300800 */
[C---:B------:R-:W-:Y:S02]  /*45610*/  IADD3 R6, P3, PT, R3.reuse, R2, RZ ;  /* 0x0000000203067210 */ /* 0x040fe40007f7e0ff */
[----:B------:R-:W-:Y:S02]  /*45620*/  SHF.R.S32.HI R8, RZ, 0x8, R7 ;  /* 0x00000008ff087819 */ /* 0x000fe40000011407 */
[C---:B------:R-:W-:Y:S01]  /*45630*/  LEA.HI.X.SX32 R7, R3.reuse, R0, 0x1, P3 ;  /* 0x0000000003077211 */ /* 0x040fe200018f0eff */
[----:B------:R-:W-:Y:S01]  /*45640*/  VIADD R3, R3, UR5 ;  /* 0x0000000503037c36 */ /* 0x000fe20008000000 */
[----:B------:R1:W-:Y:S04]  /*45650*/  @P5 STG.E.U8 desc[UR18][R4.64], R20 ;  /* 0x0000001404005986 */ /* 0x0003e8000c101112 */
[----:B------:R2:W-:Y:S01]  /*45660*/  @P0 STG.E.U8 desc[UR18][R6.64], R8 ;  /* 0x0000000806000986 */ /* 0x0005e2000c101112 */
[----:B-1----:R-:W-:-:S04]  /*45670*/  IADD3 R4, P0, PT, R3, R2, RZ ;  /* 0x0000000203047210 */ /* 0x002fc80007f1e0ff */
[C---:B------:R-:W-:Y:S02]  /*45680*/  LEA.HI.X.SX32 R5, R3.reuse, R0, 0x1, P0 ;  /* 0x0000000003057211 */ /* 0x040fe400000f0eff */
[----:B--2---:R-:W-:Y:S01]  /*45690*/  ISETP.LT.AND P0, PT, R12, UR4, !P1 ;  /* 0x000000040c007c0c */ /* 0x004fe2000cf01270 */
[----:B------:R-:W-:Y:S01]  /*456a0*/  VIADD R8, R3, UR5 ;  /* 0x0000000503087c36 */ /* 0x000fe20008000000 */
[----:B------:R-:W2:Y:S01]  /*456b0*/  LDL.LU R12, [R1+0xf3c] ;  /* 0x000f3c00010c7983 */ /* 0x000ea20000300800 */
[----:B------:R-:W-:Y:S01]  /*456c0*/  F2FP.SATFINITE.E4M3.F32.PACK_AB_MERGE_C R22, R23, R22, RZ ;  /* 0x000000161716723e */ /* 0x000fe200048070ff */
[----:B------:R-:W1:Y:S01]  /*456d0*/  LDCU UR4, c[0x0][0x39c] ;  /* 0x00007380ff0477ac */ /* 0x000e620008000800 */
[----:B0-----:R-:W-:Y:S01]  /*456e0*/  ISETP.LT.AND P3, PT, R9, UR6, !P1 ;  /* 0x0000000609007c0c */ /* 0x001fe2000cf61270 */
[----:B------:R-:W-:Y:S01]  /*456f0*/  VIADD R9, R8, UR5 ;  /* 0x0000000508097c36 */ /* 0x000fe20008000000 */
[----:B------:R-:W-:Y:S02]  /*45700*/  PRMT R7, R22, 0x9910, RZ ;  /* 0x0000991016077816 */ /* 0x000fe400000000ff */
[C---:B------:R-:W-:Y:S01]  /*45710*/  IADD3 R6, P5, PT, R8.reuse, R2, RZ ;  /* 0x0000000208067210 */ /* 0x040fe20007fbe0ff */
[----:B------:R0:W-:Y:S01]  /*45720*/  @P4 STG.E.U8 desc[UR18][R4.64], R22 ;  /* 0x0000001604004986 */ /* 0x0001e2000c101112 */
[----:B------:R-:W-:Y:S01]  /*45730*/  SHF.R.S32.HI R3, RZ, 0x8, R7 ;  /* 0x00000008ff037819 */ /* 0x000fe20000011407 */
[----:B------:R-:W2:Y:S01]  /*45740*/  LDCU UR6, c[0x0][0x39c] ;  /* 0x00007380ff0677ac */ /* 0x000ea20008000800 */
[----:B------:R-:W-:Y:S01]  /*45750*/  LEA.HI.X.SX32 R7, R8, R0, 0x1, P5 ;  /* 0x0000000008077211 */ /* 0x000fe200028f0eff */
[----:B------:R-:W4:Y:S01]  /*45760*/  LDL.LU R10, [R1+0xf38] ;  /* 0x000f3800010a7983 */ /* 0x000f220000300800 */
[----:B------:R-:W-:-:S02]  /*45770*/  F2FP.SATFINITE.E4M3.F32.PACK_AB_MERGE_C R25, R25, R24, RZ ;  /* 0x000000181919723e */ /* 0x000fc400048070ff */
[C---:B0-----:R-:W-:Y:S01]  /*45780*/  IADD3 R4, P5, PT, R9.reuse, R2, RZ ;  /* 0x0000000209047210 */ /* 0x041fe20007fbe0ff */
[----:B------:R0:W-:Y:S03]  /*45790*/  @P2 STG.E.U8 desc[UR18][R6.64], R3 ;  /* 0x0000000306002986 */ /* 0x0001e6000c101112 */
[C---:B------:R-:W-:Y:S01]  /*457a0*/  LEA.HI.X.SX32 R5, R9.reuse, R0, 0x1, P5 ;  /* 0x0000000009057211 */ /* 0x040fe200028f0eff */
[----:B------:R-:W-:Y:S01]  /*457b0*/  VIADD R9, R9, UR5 ;  /* 0x0000000509097c36 */ /* 0x000fe20008000000 */
[----:B------:R-:W-:Y:S01]  /*457c0*/  PRMT R8, R25, 0x9910, RZ ;  /* 0x0000991019087816 */ /* 0x000fe200000000ff */
[----:B------:R-:W4:Y:S01]  /*457d0*/  LDL.LU R16, [R1+0xf40] ;  /* 0x000f400001107983 */ /* 0x000f220000300800 */
[----:B-----5:R-:W-:Y:S01]  /*457e0*/  ISETP.LT.AND P4, PT, R15, UR7, !P1 ;  /* 0x000000070f007c0c */ /* 0x020fe2000cf81270 */
[----:B------:R-:W5:Y:S02]  /*457f0*/  LDCU UR7, c[0x0][0x39c] ;  /* 0x00007380ff0777ac */ /* 0x000f640008000800 */
[----:B------:R1:W-:Y:S01]  /*45800*/  @P0 STG.E.U8 desc[UR18][R4.64], R25 ;  /* 0x0000001904000986 */ /* 0x0003e2000c101112 */
[----:B0-----:R-:W-:-:S02]  /*45810*/  VIADD R7, R9, UR5 ;  /* 0x0000000509077c36 */ /* 0x001fc40008000000 */
[----:B------:R-:W-:Y:S01]  /*45820*/  IMAD.MOV.U32 R3, RZ, RZ, R8 ;  /* 0x000000ffff037224 */ /* 0x000fe200078e0008 */
[----:B-1----:R-:W-:-:S04]  /*45830*/  IADD3 R4, P0, PT, R9, R2, RZ ;  /* 0x0000000209047210 */ /* 0x002fc80007f1e0ff */
[----:B------:R-:W-:Y:S02]  /*45840*/  LEA.HI.X.SX32 R5, R9, R0, 0x1, P0 ;  /* 0x0000000009057211 */ /* 0x000fe400000f0eff */
[C---:B------:R-:W-:Y:S02]  /*45850*/  IADD3 R6, P0, PT, R7.reuse, R2, RZ ;  /* 0x0000000207067210 */ /* 0x040fe40007f1e0ff */
[----:B------:R-:W-:Y:S01]  /*45860*/  SHF.R.S32.HI R9, RZ, 0x8, R3 ;  /* 0x00000008ff097819 */ /* 0x000fe20000011403 */
[----:B------:R-:W-:Y:S01]  /*45870*/  VIADD R3, R7, UR5 ;  /* 0x0000000507037c36 */ /* 0x000fe20008000000 */
[----:B------:R-:W-:Y:S02]  /*45880*/  F2FP.SATFINITE.E4M3.F32.PACK_AB_MERGE_C R27, R27, R26, RZ ;  /* 0x0000001a1b1b723e */ /* 0x000fe400048070ff */
[----:B------:R-:W-:Y:S01]  /*45890*/  LEA.HI.X.SX32 R7, R7, R0, 0x1, P0 ;  /* 0x0000000007077211 */ /* 0x000fe200000f0eff */
[----:B------:R0:W-:Y:S04]  /*458a0*/  @P3 STG.E.U8 desc[UR18][R4.64], R9 ;  /* 0x0000000904003986 */ /* 0x0001e8000c101112 */
[----:B------:R-:W-:Y:S01]  /*458b0*/  @P4 STG.E.U8 desc[UR18][R6.64], R27 ;  /* 0x0000001b06004986 */ /* 0x000fe2000c101112 */
[----:B--2---:R-:W-:Y:S01]  /*458c0*/  ISETP.LT.AND P4, PT, R12, UR6, !P1 ;  /* 0x000000060c007c0c */ /* 0x004fe2000cf81270 */
[----:B------:R-:W1:Y:S02]  /*458d0*/  LDCU UR6, c[0x0][0x39c] ;  /* 0x00007380ff0677ac */ /* 0x000e640008000800 */
[----:B------:R-:W1:Y:S01]  /*458e0*/  LDL.LU R12, [R1+0xf2c] ;  /* 0x000f2c00010c7983 */ /* 0x000e620000300800 */
[----:B---3--:R-:W-:-:S02]  /*458f0*/  ISETP.LT.AND P2, PT, R14, UR9, !P1 ;  /* 0x000000090e007c0c */ /* 0x008fc4000cf41270 */
[----:B----4-:R-:W-:Y:S01]  /*45900*/  ISETP.LT.AND P5, PT, R11, UR10, !P1 ;  /* 0x0000000a0b007c0c */ /* 0x010fe2000cfa1270 */
[----:B------:R-:W2:Y:S01]  /*45910*/  LDCU UR10, c[0x0][0x39c] ;  /* 0x00007380ff0a77ac */ /* 0x000ea20008000800 */
[----:B------:R-:W-:Y:S02]  /*45920*/  PRMT R11, R27, 0x9910, RZ ;  /* 0x000099101b0b7816 */ /* 0x000fe400000000ff */
[C---:B0-----:R-:W-:Y:S01]  /*45930*/  IADD3 R4, P3, PT, R3.reuse, R2, RZ ;  /* 0x0000000203047210 */ /* 0x041fe20007f7e0ff */
[----:B------:R-:W0:Y:S01]  /*45940*/  LDCU UR9, c[0x0][0x39c] ;  /* 0x00007380ff0977ac */ /* 0x000e220008000800 */
[----:B------:R-:W-:Y:S02]  /*45950*/  SHF.R.S32.HI R11, RZ, 0x8, R11 ;  /* 0x00000008ff0b7819 */ /* 0x000fe4000001140b */
[C---:B------:R-:W-:Y:S01]  /*45960*/  LEA.HI.X.SX32 R5, R3.reuse, R0, 0x1, P3 ;  /* 0x0000000003057211 */ /* 0x040fe200018f0eff */
[----:B------:R-:W-:-:S04]  /*45970*/  VIADD R3, R3, UR5 ;  /* 0x0000000503037c36 */ /* 0x000fc80008000000 */
[----:B------:R3:W-:Y:S01]  /*45980*/  @P2 STG.E.U8 desc[UR18][R4.64], R11 ;  /* 0x0000000b04002986 */ /* 0x0007e2000c101112 */
[C---:B------:R-:W-:Y:S01]  /*45990*/  VIADD R9, R3.reuse, UR5 ;  /* 0x0000000503097c36 */ /* 0x040fe20008000000 */
[----:B-----5:R-:W-:Y:S01]  /*459a0*/  ISETP.LT.AND P3, PT, R10, UR7, !P1 ;  /* 0x000000070a007c0c */ /* 0x020fe2000cf61270 */
[----:B------:R-:W4:Y:S01]  /*459b0*/  LDCU UR7, c[0x0][0x39c] ;  /* 0x00007380ff0777ac */ /* 0x000f220008000800 */
[----:B------:R-:W4:Y:S04]  /*459c0*/  LDL.LU R10, [R1+0xf28] ;  /* 0x000f2800010a7983 */ /* 0x000f280000300800 */
[----:B------:R-:W0:Y:S01]  /*459d0*/  LDL.LU R15, [R1+0xf24] ;  /* 0x000f2400010f7983 */ /* 0x000e220000300800 */
[----:B---3--:R-:W-:-:S03]  /*459e0*/  IADD3 R4, P2, PT, R3, R2, RZ ;  /* 0x0000000203047210 */ /* 0x008fc60007f5e0ff */
[----:B------:R-:W2:Y:S01]  /*459f0*/  LDL.LU R14, [R1+0x12ac] ;  /* 0x0012ac00010e7983 */ /* 0x000ea20000300800 */
[----:B------:R-:W-:Y:S02]  /*45a00*/  LEA.HI.X.SX32 R5, R3, R0, 0x1, P2 ;  /* 0x0000000003057211 */ /* 0x000fe400010f0eff */
[----:B------:R-:W-:-:S04]  /*45a10*/  IADD3 R6, P2, PT, R9, R2, RZ ;  /* 0x0000000209067210 */ /* 0x000fc80007f5e0ff */
[----:B------:R-:W-:Y:S02]  /*45a20*/  LEA.HI.X.SX32 R7, R9, R0, 0x1, P2 ;  /* 0x0000000009077211 */ /* 0x000fe400010f0eff */
[----:B------:R-:W-:Y:S01]  /*45a30*/  ISETP.LT.AND P0, PT, R13, UR4, !P1 ;  /* 0x000000040d007c0c */ /* 0x000fe2000cf01270 */
[----:B------:R-:W3:Y:S01]  /*45a40*/  LDCU UR4, c[0x0][0x39c] ;  /* 0x00007380ff0477ac */ /* 0x000ee20008000800 */
[----:B------:R-:W-:Y:S02]  /*45a50*/  F2FP.SATFINITE.E4M3.F32.PACK_AB_MERGE_C R29, R29, R28, RZ ;  /* 0x0000001c1d1d723e */ /* 0x000fe400048070ff */
[----:B-1----:R-:W-:Y:S01]  /*45a60*/  ISETP.LT.AND P2, PT, R12, UR6, !P1 ;  /* 0x000000060c007c0c */ /* 0x002fe2000cf41270 */
[----:B------:R-:W-:Y:S01]  /*45a70*/  VIADD R9, R9, UR5 ;  /* 0x0000000509097c36 */ /* 0x000fe20008000000 */
[----:B------:R-:W5:Y:S01]  /*45a80*/  LDL.LU R12, [R1+0x12b0] ;  /* 0x0012b000010c7983 */ /* 0x000f620000300800 */
[----:B------:R-:W-:Y:S01]  /*45a90*/  PRMT R13, R29, 0x9910, RZ ;  /* 0x000099101d0d7816 */ /* 0x000fe200000000ff */
[----:B------:R-:W1:Y:S01]  /*45aa0*/  LDCU UR6, c[0x0][0x39c] ;  /* 0x00007380ff0677ac */ /* 0x000e620008000800 */
[----:B------:R-:W-:Y:S01]  /*45ab0*/  VIADD R3, R9, UR5 ;  /* 0x0000000509037c36 */ /* 0x000fe20008000000 */
[----:B------:R3:W-:Y:S01]  /*45ac0*/  @P5 STG.E.U8 desc[UR18][R4.64], R29 ;  /* 0x0000001d04005986 */ /* 0x0007e2000c101112 */
[----:B------:R-:W-:-:S02]  /*45ad0*/  SHF.R.S32.HI R13, RZ, 0x8, R13 ;  /* 0x00000008ff0d7819 */ /* 0x000fc4000001140d */
[----:B------:R-:W-:Y:S01]  /*45ae0*/  F2FP.SATFINITE.E4M3.F32.PACK_AB_MERGE_C R31, R31, R30, RZ ;  /* 0x0000001e1f1f723e */ /* 0x000fe200048070ff */
[----:B------:R-:W1:Y:S04]  /*45af0*/  LDL.LU R11, [R1+0xf20] ;  /* 0x000f2000010b7983 */ /* 0x000e680000300800 */
[----:B------:R0:W-:Y:S01]  /*45b00*/  @P0 STG.E.U8 desc[UR18][R6.64], R13 ;  /* 0x0000000d06000986 */ /* 0x0001e2000c101112 */
[----:B---3--:R-:W-:-:S04]  /*45b10*/  IADD3 R4, P0, PT, R9, R2, RZ ;  /* 0x0000000209047210 */ /* 0x008fc80007f1e0ff */
[----:B------:R-:W-:Y:S02]  /*45b20*/  LEA.HI.X.SX32 R5, R9, R0, 0x1, P0 ;  /* 0x0000000009057211 */ /* 0x000fe400000f0eff */
[C---:B0-----:R-:W-:Y:S02]  /*45b30*/  IADD3 R6, P5, PT, R3.reuse, R2, RZ ;  /* 0x0000000203067210 */ /* 0x041fe40007fbe0ff */
[----:B------:R-:W-:Y:S01]  /*45b40*/  ISETP.LT.AND P0, PT, R16, UR4, !P1 ;  /* 0x0000000410007c0c */ /* 0x000fe2000cf01270 */
[----:B------:R0:W-:Y:S01]  /*45b50*/  @P4 STG.E.U8 desc[UR18][R4.64], R31 ;  /* 0x0000001f04004986 */ /* 0x0001e2000c101112 */
[C---:B------:R-:W-:Y:S01]  /*45b60*/  LEA.HI.X.SX32 R7, R3.reuse, R0, 0x1, P5 ;  /* 0x0000000003077211 */ /* 0x040fe200028f0eff */
[----:B------:R-:W-:Y:S01]  /*45b70*/  VIADD R3, R3, UR5 ;  /* 0x0000000503037c36 */ /* 0x000fe20008000000 */
[----:B------:R-:W-:Y:S01]  /*45b80*/  PRMT R8, R31, 0x9910, RZ ;  /* 0x000099101f087816 */ /* 0x000fe200000000ff */
[----:B------:R-:W5:Y:S01]  /*45b90*/  LDCU UR4, c[0x0][0x39c] ;  /* 0x00007380ff0477ac */ /* 0x000f620008000800 */
[----:B------:R-:W-:-:S02]  /*45ba0*/  F2FP.SATFINITE.E4M3.F32.PACK_AB_MERGE_C R33, R33, R32, RZ ;  /* 0x000000202121723e */ /* 0x000fc400048070ff */
[----:B------:R-:W-:Y:S02]  /*45bb0*/  SHF.R.S32.HI R9, RZ, 0x8, R8 ;  /* 0x00000008ff097819 */ /* 0x000fe40000011408 */
[----:B0-----:R-:W-:-:S04]  /*45bc0*/  IADD3 R4, P5, PT, R3, R2, RZ ;  /* 0x0000000203047210 */ /* 0x001fc80007fbe0ff */
[C---:B------:R-:W-:Y:S01]  /*45bd0*/  LEA.HI.X.SX32 R5, R3.reuse, R0, 0x1, P5 ;  /* 0x0000000003057211 */ /* 0x040fe200028f0eff */
[----:B------:R-:W-:Y:S01]  /*45be0*/  VIADD R3, R3, UR5 ;  /* 0x0000000503037c36 */ /* 0x000fe20008000000 */
[----:B------:R0:W-:Y:S04]  /*45bf0*/  @P3 STG.E.U8 desc[UR18][R6.64], R9 ;  /* 0x0000000906003986 */ /* 0x0001e8000c101112 */
[----:B------:R3:W-:Y:S01]  /*45c00*/  @P0 STG.E.U8 desc[UR18][R4.64], R33 ;  /* 0x0000002104000986 */ /* 0x0007e2000c101112 */
[C---:B0-----:R-:W-:Y:S01]  /*45c10*/  VIADD R7, R3.reuse, UR5 ;  /* 0x0000000503077c36 */ /* 0x041fe20008000000 */
[----:B---3--:R-:W-:-:S04]  /*45c20*/  IADD3 R4, P0, PT, R3, R2, RZ ;  /* 0x0000000203047210 */ /* 0x008fc80007f1e0ff */
[----:B------:R-:W-:Y:S02]  /*45c30*/  LEA.HI.X.SX32 R5, R3, R0, 0x1, P0 ;  /* 0x0000000003057211 */ /* 0x000fe400000f0eff */
[C---:B------:R-:W-:Y:S01]  /*45c40*/  IADD3 R6, P0, PT, R7.reuse, R2, RZ ;  /* 0x0000000207067210 */ /* 0x040fe20007f1e0ff */
[C---:B------:R-:W-:Y:S01]  /*45c50*/  VIADD R3, R7.reuse, UR5 ;  /* 0x0000000507037c36 */ /* 0x040fe20008000000 */
[----:B----4-:R-:W-:Y:S01]  /*45c60*/  ISETP.LT.AND P4, PT, R10, UR7, !P1 ;  /* 0x000000070a007c0c */ /* 0x010fe2000cf81270 */
[----:B------:R-:W0:Y:S01]  /*45c70*/  LDCU UR7, c[0x0][0x39c] ;  /* 0x00007380ff0777ac */ /* 0x000e220008000800 */
[----:B------:R-:W0:Y:S01]  /*45c80*/  LDL.LU R10, [R1+0xf1c] ;  /* 0x000f1c00010a7983 */ /* 0x000e220000300800 */
[----:B--2---:R-:W-:Y:S02]  /*45c90*/  ISETP.LT.AND P5, PT, R14, UR10, !P1 ;  /* 0x0000000a0e007c0c */ /* 0x004fe4000cfa1270 */
[----:B------:R-:W-:Y:S01]  /*45ca0*/  LEA.HI.X.SX32 R7, R7, R0, 0x1, P0 ;  /* 0x0000000007077211 */ /* 0x000fe200000f0eff */
[----:B------:R-:W2:Y:S01]  /*45cb0*/  LDL.LU R14, [R1+0xf18] ;  /* 0x000f1800010e7983 */ /* 0x000ea20000300800 */
[----:B------:R-:W-:Y:S01]  /*45cc0*/  PRMT R8, R33, 0x9910, RZ ;  /* 0x0000991021087816 */ /* 0x000fe200000000ff */
[----:B------:R-:W3:Y:S01]  /*45cd0*/  LDCU UR10, c[0x0][0x39c] ;  /* 0x00007380ff0a77ac */ /* 0x000ee20008000800 */
[----:B-----5:R-:W-:-:S03]  /*45ce0*/  ISETP.LT.AND P0, PT, R12, UR4, !P1 ;  /* 0x000000040c007c0c */ /* 0x020fc6000cf01270 */
[----:B------:R-:W-:Y:S01]  /*45cf0*/  IMAD.MOV.U32 R9, RZ, RZ, R8 ;  /* 0x000000ffff097224 */ /* 0x000fe200078e0008 */
[----:B------:R-:W4:Y:S01]  /*45d00*/  LDL.LU R12, [R1+0xf14] ;  /* 0x000f1400010c7983 */ /* 0x000f220000300800 */
[----:B------:R-:W-:Y:S01]  /*45d10*/  ISETP.LT.AND P3, PT, R15, UR9, !P1 ;  /* 0x000000090f007c0c */ /* 0x000fe2000cf61270 */
[----:B------:R-:W2:Y:S02]  /*45d20*/  LDCU UR4, c[0x0][0x39c] ;  /* 0x00007380ff0477ac */ /* 0x000ea40008000800 */
[----:B------:R-:W-:Y:S01]  /*45d30*/  SHF.R.S32.HI R9, RZ, 0x8, R9 ;  /* 0x00000008ff097819 */ /* 0x000fe20000011409 */
[----:B------:R-:W5:Y:S01]  /*45d40*/  LDL.LU R18, [R1+0xf10] ;  /* 0x000f100001127983 */ /* 0x000f620000300800 */
[----:B------:R-:W-:Y:S01]  /*45d50*/  F2FP.SATFINITE.E4M3.F32.PACK_AB_MERGE_C R35, R35, R34, RZ ;  /* 0x000000222323723e */ /* 0x000fe200048070ff */
[----:B------:R-:W0:Y:S02]  /*45d60*/  LDCU UR9, c[0x0][0x39c] ;  /* 0x00007380ff0977ac */ /* 0x000e240008000800 */
[----:B------:R1:W-:Y:S01]  /*45d70*/  @P2 STG.E.U8 desc[UR18][R4.64], R9 ;  /* 0x0000000904002986 */ /* 0x0003e2000c101112 */
[----:B------:R-:W-:-:S02]  /*45d80*/  PRMT R13, R35, 0x9910, RZ ;  /* 0x00009910230d7816 */ /* 0x000fc400000000ff */
[----:B------:R-:W-:Y:S01]  /*45d90*/  F2FP.SATFINITE.E4M3.F32.PACK_AB_MERGE_C R37, R37, R36, RZ ;  /* 0x000000242525723e */ /* 0x000fe200048070ff */
[----:B------:R-:W3:Y:S01]  /*45da0*/  LDL.LU R17, [R1+0xf0c] ;  /* 0x000f0c0001117983 */ /* 0x000ee20000300800 */
[----:B------:R-:W-:Y:S02]  /*45db0*/  SHF.R.S32.HI R13, RZ, 0x8, R13 ;  /* 0x00000008ff0d7819 */ /* 0x000fe4000001140d */
[C---:B-1----:R-:W-:Y:S01]  /*45dc0*/  IADD3 R4, P2, PT, R3.reuse, R2, RZ ;  /* 0x0000000203047210 */ /* 0x042fe20007f5e0ff */
[----:B------:R1:W-:Y:S03]  /*45dd0*/  @P4 STG.E.U8 desc[UR18][R6.64], R35 ;  /* 0x0000002306004986 */ /* 0x0003e6000c101112 */
[C---:B------:R-:W-:Y:S01]  /*45de0*/  LEA.HI.X.SX32 R5, R3.reuse, R0, 0x1, P2 ;  /* 0x0000000003057211 */ /* 0x040fe200010f0eff */
[----:B------:R-:W-:Y:S01]  /*45df0*/  VIADD R3, R3, UR5 ;  /* 0x0000000503037c36 */ /* 0x000fe20008000000 */
[----:B------:R-:W-:Y:S01]  /*45e00*/  ISETP.LT.AND P4, PT, R11, UR6, !P1 ;  /* 0x000000060b007c0c */ /* 0x000fe2000cf81270 */
[----:B------:R-:W4:Y:S01]  /*45e10*/  LDCU UR6, c[0x0][0x39c] ;  /* 0x00007380ff0677ac */ /* 0x000f220008000800 */
[----:B------:R-:W-:Y:S01]  /*45e20*/  PRMT R15, R37, 0x9910, RZ ;  /* 0x00009910250f7816 */ /* 0x000fe200000000ff */
[----:B------:R1:W-:Y:S01]  /*45e30*/  @P3 STG.E.U8 desc[UR18][R4.64], R13 ;  /* 0x0000000d04003986 */ /* 0x0003e2000c101112 */
[C---:B------:R-:W-:Y:S01]  /*45e40*/  IADD3 R8, P3, PT, R3.reuse, R2, RZ ;  /* 0x0000000203087210 */ /* 0x040fe20007f7e0ff */
[----:B------:R-:W-:-:S02]  /*45e50*/  VIADD R11, R3, UR5 ;  /* 0x00000005030b7c36 */ /* 0x000fc40008000000 */
[----:B------:R-:W3:Y:S01]  /*45e60*/  LDL.LU R16, [R1+0x12b8] ;  /* 0x0012b80001107983 */ /* 0x000ee20000300800 */
[----:B------:R-:W-:Y:S02]  /*45e70*/  LEA.HI.X.SX32 R9, R3, R0, 0x1, P3 ;  /* 0x0000000003097211 */ /* 0x000fe400018f0eff */
[C---:B-1----:R-:W-:Y:S02]  /*45e80*/  IADD3 R6, P3, PT, R11.reuse, R2, RZ ;  /* 0x000000020b067210 */ /* 0x042fe40007f7e0ff */
[----:B------:R-:W-:Y:S02]  /*45e90*/  SHF.R.S32.HI R15, RZ, 0x8, R15 ;  /* 0x00000008ff0f7819 */ /* 0x000fe4000001140f */
[C---:B------:R-:W-:Y:S01]  /*45ea0*/  LEA.HI.X.SX32 R7, R11.reuse, R0, 0x1, P3 ;  /* 0x000000000b077211 */ /* 0x040fe200018f0eff */
[----:B------:R-:W-:Y:S01]  /*45eb0*/  VIADD R11, R11, UR5 ;  /* 0x000000050b0b7c36 */ /* 0x000fe20008000000 */
[----:B------:R1:W-:Y:S04]  /*45ec0*/  @P5 STG.E.U8 desc[UR18][R8.64], R37 ;  /* 0x0000002508005986 */ /* 0x0003e8000c101112 */
[----:B------:R0:W-:Y:S01]  /*45ed0*/  @P0 STG.E.U8 desc[UR18][R6.64], R15 ;  /* 0x0000000f06000986 */ /* 0x0001e2000c101112 */
[----:B------:R-:W-:-:S04]  /*45ee0*/  IADD3 R4, P0, PT, R11, R2, RZ ;  /* 0x000000020b047210 */ /* 0x000fc80007f1e0ff */
[C---:B------:R-:W-:Y:S02]  /*45ef0*/  LEA.HI.X.SX32 R5, R11.reuse, R0, 0x1, P0 ;  /* 0x000000000b057211 */ /* 0x040fe400000f0eff */
[----:B--2---:R-:W-:Y:S02]  /*45f00*/  ISETP.LT.AND P0, PT, R14, UR4, !P1 ;  /* 0x000000040e007c0c */ /* 0x004fe4000cf01270 */
[----:B----4-:R-:W-:Y:S01]  /*45f10*/  ISETP.LT.AND P3, PT, R12, UR6, !P1 ;  /* 0x000000060c007c0c */ /* 0x010fe2000cf61270 */
[----:B------:R-:W2:Y:S01]  /*45f20*/  LDL.LU R14, [R1+0x1294] ;  /* 0x00129400010e7983 */ /* 0x000ea20000300800 */
[----:B------:R-:W-:Y:S01]  /*45f30*/  VIADD R3, R11, UR5 ;  /* 0x000000050b037c36 */ /* 0x000fe20008000000 */
[----:B0-----:R-:W-:Y:S01]  /*45f40*/  ISETP.LT.AND P2, PT, R10, UR7, !P1 ;  /* 0x000000070a007c0c */ /* 0x001fe2000cf41270 */
[----:B------:R-:W5:Y:S01]  /*45f50*/  LDCU UR7, c[0x0][0x39c] ;  /* 0x00007380ff0777ac */ /* 0x000f620008000800 */
[----:B------:R-:W4:Y:S02]  /*45f60*/  LDL.LU R12, [R1+0xf08] ;  /* 0x000f0800010c7983 */ /* 0x000f240000300800 */
[----:B-1----:R-:W-:Y:S01]  /*45f70*/  IADD3 R8, P5, PT, R3, R2, RZ ;  /* 0x0000000203087210 */ /* 0x002fe20007fbe0ff */
[----:B------:R-:W2:Y:S01]  /*45f80*/  LDCU UR4, c[0x0][0x39c] ;  /* 0x00007380ff0477ac */ /* 0x000ea20008000800 */
[----:B------:R-:W-:-:S02]  /*45f90*/  F2FP.SATFINITE.E4M3.F32.PACK_AB_MERGE_C R39, R39, R38, RZ ;  /* 0x000000262727723e */ /* 0x000fc400048070ff */
[C---:B------:R-:W-:Y:S01]  /*45fa0*/  LEA.HI.X.SX32 R9, R3.reuse, R0, 0x1, P5 ;  /* 0x0000000003097211 */ /* 0x040fe200028f0eff */
[----:B------:R-:W-:Y:S01]  /*45fb0*/  VIADD R3, R3, UR5 ;  /* 0x0000000503037c36 */ /* 0x000fe20008000000 */
[----:B------:R-:W-:Y:S01]  /*45fc0*/  PRMT R10, R39, 0x9910, RZ ;  /* 0x00009910270a7816 */ /* 0x000fe200000000ff */
[----:B------:R-:W4:Y:S03]  /*45fd0*/  LDCU UR6, c[0x0][0x39c] ;  /* 0x00007380ff0677ac */ /* 0x000f260008000800 */
[----:B------:R-:W-:Y:S02]  /*45fe0*/  IADD3 R6, P5, PT, R3, R2, RZ ;  /* 0x0000000203067210 */ /* 0x000fe40007fbe0ff */
[----:B------:R-:W-:Y:S02]  /*45ff0*/  SHF.R.S32.HI R11, RZ, 0x8, R10 ;  /* 0x00000008ff0b7819 */ /* 0x000fe4000001140a */
[----:B------:R-:W-:Y:S01]  /*46000*/  F2FP.SATFINITE.E4M3.F32.PACK_AB_MERGE_C R41, R41, R40, RZ ;  /* 0x000000282929723e */ /* 0x000fe200048070ff */
[----:B------:R0:W-:Y:S01]  /*46010*/  @P4 STG.E.U8 desc[UR18][R4.64], R39 ;  /* 0x0000002704004986 */ /* 0x0001e2000c101112 */
[C---:B------:R-:W-:Y:S01]  /*46020*/  LEA.HI.X.SX32 R7, R3.reuse, R0, 0x1, P5 ;  /* 0x0000000003077211 */ /* 0x040fe200028f0eff */
[----:B------:R-:W-:-:S02]  /*46030*/  VIADD R3, R3, UR5 ;  /* 0x0000000503037c36 */ /* 0x000fc40008000000 */
[----:B------:R1:W-:Y:S01]  /*46040*/  @P2 STG.E.U8 desc[UR18][R8.64], R11 ;  /* 0x0000000b08002986 */ /* 0x0003e2000c101112 */
[----:B-----5:R-:W-:Y:S01]  /*46050*/  ISETP.LT.AND P4, PT, R18, UR7, !P1 ;  /* 0x0000000712007c0c */ /* 0x020fe2000cf81270 */
[----:B------:R-:W5:Y:S02]  /*46060*/  LDCU UR7, c[0x0][0x39c] ;  /* 0x00007380ff0777ac */ /* 0x000f640008000800 */
[----:B------:R2:W-:Y:S01]  /*46070*/  @P0 STG.E.U8 desc[UR18][R6.64], R41 ;  /* 0x0000002906000986 */ /* 0x0005e2000c101112 */
[----:B0-----:R-:W-:-:S03]  /*46080*/  PRMT R5, R41, 0x9910, RZ ;  /* 0x0000991029057816 */ /* 0x001fc600000000ff */
[----:B------:R-:W5:Y:S01]  /*46090*/  LDL.LU R10, [R1+0xf00] ;  /* 0x000f0000010a7983 */ /* 0x000f620000300800 */
[C---:B------:R-:W-:Y:S01]  /*460a0*/  IADD3 R4, P0, PT, R3.reuse, R2, RZ ;  /* 0x0000000203047210 */ /* 0x040fe20007f1e0ff */
[C---:B-1----:R-:W-:Y:S02]  /*460b0*/  VIADD R9, R3.reuse, UR5 ;  /* 0x0000000503097c36 */ /* 0x042fe40008000000 */
[----:B------:R-:W-:Y:S01]  /*460c0*/  IMAD.MOV.U32 R11, RZ, RZ, R5 ;  /* 0x000000ffff0b7224 */ /* 0x000fe200078e0005 */
[----:B------:R-:W-:Y:S02]  /*460d0*/  LEA.HI.X.SX32 R5, R3, R0, 0x1, P0 ;  /* 0x0000000003057211 */ /* 0x000fe400000f0eff */
[C---:B------:R-:W-:Y:S01]  /*460e0*/  IADD3 R8, P0, PT, R9.reuse, R2, RZ ;  /* 0x0000000209087210 */ /* 0x040fe20007f1e0ff */
[----:B------:R-:W-:Y:S01]  /*460f0*/  VIADD R3, R9, UR5 ;  /* 0x0000000509037c36 */ /* 0x000fe20008000000 */
[----:B------:R-:W-:Y:S02]  /*46100*/  SHF.R.S32.HI R11, RZ, 0x8, R11 ;  /* 0x00000008ff0b7819 */ /* 0x000fe4000001140b */
[----:B------:R-:W-:-:S02]  /*46110*/  F2FP.SATFINITE.E4M3.F32.PACK_AB_MERGE_C R43, R43, R42, RZ ;  /* 0x0000002a2b2b723e */ /* 0x000fc400048070ff */
[----:B------:R-:W-:Y:S01]  /*46120*/  LEA.HI.X.SX32 R9, R9, R0, 0x1, P0 ;  /* 0x0000000009097211 */ /* 0x000fe200000f0eff */
[----:B------:R0:W-:Y:S04]  /*46130*/  @P3 STG.E.U8 desc[UR18][R4.64], R11 ;  /* 0x0000000b04003986 */ /* 0x0001e8000c101112 */
[----:B------:R1:W-:Y:S01]  /*46140*/  @P4 STG.E.U8 desc[UR18][R8.64], R43 ;  /* 0x0000002b08004986 */ /* 0x0003e2000c101112 */
[----:B--2---:R-:W-:Y:S01]  /*46150*/  ISETP.LT.AND P0, PT, R14, UR4, !P1 ;  /* 0x000000040e007c0c */ /* 0x004fe2000cf01270 */
[----:B------:R-:W2:Y:S02]  /*46160*/  LDCU UR4, c[0x0][0x39c] ;  /* 0x00007380ff0477ac */ /* 0x000ea40008000800 */
[----:B------:R-:W2:Y:S01]  /*46170*/  LDL.LU R14, [R1+0xefc] ;  /* 0x000efc00010e7983 */ /* 0x000ea20000300800 */
[----:B----4-:R-:W-:Y:S01]  /*46180*/  ISETP.LT.AND P4, PT, R12, UR6, !P1 ;  /* 0x000000060c007c0c */ /* 0x010fe2000cf81270 */
[----:B------:R-:W4:Y:S02]  /*46190*/  LDCU UR6, c[0x0][0x39c] ;  /* 0x00007380ff0677ac */ /* 0x000f240008000800 */
[----:B------:R-:W4:Y:S01]  /*461a0*/  LDL.LU R12, [R1+0xef8] ;  /* 0x000ef800010c7983 */ /* 0x000f220000300800 */
[----:B---3--:R-:W-:-:S02]  /*461b0*/  ISETP.LT.AND P2, PT, R17, UR9, !P1 ;  /* 0x0000000911007c0c */ /* 0x008fc4000cf41270 */
[----:B------:R-:W-:Y:S01]  /*461c0*/  PRMT R13, R43, 0x9910, RZ ;  /* 0x000099102b0d7816 */ /* 0x000fe200000000ff */
[----:B------:R-:W3:Y:S01]  /*461d0*/  LDL.LU R18, [R1+0xef4] ;  /* 0x000ef40001127983 */ /* 0x000ee20000300800 */
[C---:B------:R-:W-:Y:S01]  /*461e0*/  IADD3 R6, P3, PT, R3.reuse, R2, RZ ;  /* 0x0000000203067210 */ /* 0x040fe20007f7e0ff */
[----:B------:R-:W2:Y:S01]  /*461f0*/  LDCU UR9, c[0x0][0x39c] ;  /* 0x00007380ff0977ac */ /* 0x000ea20008000800 */
[----:B------:R-:W-:Y:S01]  /*46200*/  SHF.R.S32.HI R13, RZ, 0x8, R13 ;  /* 0x00000008ff0d7819 */ /* 0x000fe2000001140d */
[----:B------:R-:W3:Y:S01]  /*46210*/  LDL.LU R17, [R1+0xec8] ;  /* 0x000ec80001117983 */ /* 0x000ee20000300800 */
[C---:B------:R-:W-:Y:S01]  /*46220*/  LEA.HI.X.SX32 R7, R3.reuse, R0, 0x1, P3 ;  /* 0x0000000003077211 */ /* 0x040fe200018f0eff */
[----:B------:R-:W-:Y:S01]  /*46230*/  VIADD R3, R3, UR5 ;  /* 0x0000000503037c36 */ /* 0x000fe20008000000 */
[----:B------:R-:W-:Y:S01]  /*46240*/  ISETP.LT.AND P5, PT, R16, UR10, !P1 ;  /* 0x0000000a10007c0c */ /* 0x000fe2000cfa1270 */
[----:B------:R-:W2:Y:S01]  /*46250*/  LDCU UR10, c[0x0][0x39c] ;  /* 0x00007380ff0a77ac */ /* 0x000ea20008000800 */
[----:B------:R-:W-:Y:S01]  /*46260*/  F2FP.SATFINITE.E4M3.F32.PACK_AB_MERGE_C R45, R45, R44, RZ ;  /* 0x0000002c2d2d723e */ /* 0x000fe200048070ff */
[----:B------:R5:W-:Y:S01]  /*46270*/  @P2 STG.E.U8 desc[UR18][R6.64], R13 ;  /* 0x0000000d06002986 */ /* 0x000be2000c101112 */
[C---:B0-----:R-:W-:Y:S01]  /*46280*/  IADD3 R4, P2, PT, R3.reuse, R2, RZ ;  /* 0x0000000203047210 */ /* 0x041fe20007f5e0ff */
[----:B------:R-:W-:Y:S01]  /*46290*/  VIADD R11, R3, UR5 ;  /* 0x00000005030b7c36 */ /* 0x000fe20008000000 */
[----:B------:R-:W-:Y:S01]  /*462a0*/  PRMT R15, R45, 0x9910, RZ ;  /* 0x000099102d0f7816 */ /* 0x000fe200000000ff */
[----:B------:R-:W3:Y:S01]  /*462b0*/  LDL.LU R16, [R1+0x1260] ;  /* 0x0012600001107983 */ /* 0x000ee20000300800 */
[----:B------:R-:W-:-:S02]  /*462c0*/  LEA.HI.X.SX32 R5, R3, R0, 0x1, P2 ;  /* 0x0000000003057211 */ /* 0x000fc400010f0eff */
[C---:B-1----:R-:W-:Y:S02]  /*462d0*/  IADD3 R8, P2, PT, R11.reuse, R2, RZ ;  /* 0x000000020b087210 */ /* 0x042fe40007f5e0ff */
[----:B------:R-:W-:Y:S02]  /*462e0*/  SHF.R.S32.HI R15, RZ, 0x8, R15 ;  /* 0x00000008ff0f7819 */ /* 0x000fe4000001140f */
[C---:B------:R-:W-:Y:S01]  /*462f0*/  LEA.HI.X.SX32 R9, R11.reuse, R0, 0x1, P2 ;  /* 0x000000000b097211 */ /* 0x040fe200010f0eff */
[----:B------:R-:W-:Y:S01]  /*46300*/  VIADD R11, R11, UR5 ;  /* 0x000000050b0b7c36 */ /* 0x000fe20008000000 */
[----:B------:R0:W-:Y:S04]  /*46310*/  @P5 STG.E.U8 desc[UR18][R4.64], R45 ;  /* 0x0000002d04005986 */ /* 0x0001e8000c101112 */
[----:B------:R1:W-:Y:S01]  /*46320*/  @P0 STG.E.U8 desc[UR18][R8.64], R15 ;  /* 0x0000000f08000986 */ /* 0x0003e2000c101112 */
[----:B-----5:R-:W-:-:S04]  /*46330*/  IADD3 R6, P0, PT, R11, R2, RZ ;  /* 0x000000020b067210 */ /* 0x020fc80007f1e0ff */
[C---:B------:R-:W-:Y:S02]  /*46340*/  LEA.HI.X.SX32 R7, R11.reuse, R0, 0x1, P0 ;  /* 0x000000000b077211 */ /* 0x040fe400000f0eff */
[----:B--2---:R-:W-:Y:S02]  /*46350*/  ISETP.LT.AND P0, PT, R14, UR4, !P1 ;  /* 0x000000040e007c0c */ /* 0x004fe4000cf01270 */
[----:B----4-:R-:W-:Y:S01]  /*46360*/  ISETP.LT.AND P2, PT, R12, UR6, !P1 ;  /* 0x000000060c007c0c */ /* 0x010fe2000cf41270 */
[----:B------:R-:W2:Y:S01]  /*46370*/  LDL.LU R14, [R1+0x1228] ;  /* 0x00122800010e7983 */ /* 0x000ea20000300800 */
[----:B------:R-:W-:Y:S01]  /*46380*/  VIADD R3, R11, UR5 ;  /* 0x000000050b037c36 */ /* 0x000fe20008000000 */
[----:B------:R-:W-:Y:S01]  /*46390*/  ISETP.LT.AND P3, PT, R10, UR7, !P1 ;  /* 0x000000070a007c0c */ /* 0x000fe2000cf61270 */
[----:B------:R-:W3:Y:S01]  /*463a0*/  LDCU UR7, c[0x0][0x39c] ;  /* 0x00007380ff0777ac */ /* 0x000ee20008000800 */
[----:B------:R-:W4:Y:S02]  /*463b0*/  LDL.LU R12, [R1+0xef0] ;  /* 0x000ef000010c7983 */ /* 0x000f240000300800 */
[----:B0-----:R-:W-:Y:S01]  /*463c0*/  IADD3 R4, P5, PT, R3, R2, RZ ;  /* 0x0000000203047210 */ /* 0x001fe20007fbe0ff */
[----:B------:R-:W2:Y:S01]  /*463d0*/  LDCU UR4, c[0x0][0x39c] ;  /* 0x00007380ff0477ac */ /* 0x000ea20008000800 */
[----:B------:R-:W-:-:S02]  /*463e0*/  F2FP.SATFINITE.E4M3.F32.PACK_AB_MERGE_C R47, R47, R46, RZ ;  /* 0x0000002e2f2f723e */ /* 0x000fc400048070ff */
[C---:B------:R-:W-:Y:S01]  /*463f0*/  LEA.HI.X.SX32 R5, R3.reuse, R0, 0x1, P5 ;  /* 0x0000000003057211 */ /* 0x040fe200028f0eff */
[----:B------:R-:W-:Y:S01]  /*46400*/  VIADD R3, R3, UR5 ;  /* 0x0000000503037c36 */ /* 0x000fe20008000000 */
[----:B------:R-:W-:Y:S01]  /*46410*/  PRMT R10, R47, 0x9910, RZ ;  /* 0x000099102f0a7816 */ /* 0x000fe200000000ff */
[----:B------:R-:W4:Y:S03]  /*46420*/  LDCU UR6, c[0x0][0x39c] ;  /* 0x00007380ff0677ac */ /* 0x000f260008000800 */
[----:B-1----:R-:W-:Y:S02]  /*46430*/  IADD3 R8, P5, PT, R3, R2, RZ ;  /* 0x0000000203087210 */ /* 0x002fe40007fbe0ff */
[----:B------:R-:W-:Y:S02]  /*46440*/  SHF.R.S32.HI R11, RZ, 0x8, R10 ;  /* 0x00000008ff0b7819 */ /* 0x000fe4000001140a */
[----:B------:R-:W-:Y:S01]  /*46450*/  F2FP.SATFINITE.E4M3.F32.PACK_AB_MERGE_C R49, R49, R48, RZ ;  /* 0x000000303131723e */ /* 0x000fe200048070ff */
[----:B------:R0:W-:Y:S01]  /*46460*/  @P4 STG.E.U8 desc[UR18][R6.64], R47 ;  /* 0x0000002f06004986 */ /* 0x0001e2000c101112 */
[C---:B------:R-:W-:Y:S01]  /*46470*/  LEA.HI.X.SX32 R9, R3.reuse, R0, 0x1, P5 ;  /* 0x0000000003097211 */ /* 0x040fe200028f0eff */
[----:B------:R-:W-:-:S02]  /*46480*/  VIADD R3, R3, UR5 ;  /* 0x0000000503037c36 */ /* 0x000fc40008000000 */
[----:B------:R1:W-:Y:S01]  /*46490*/  @P3 STG.E.U8 desc[UR18][R4.64], R11 ;  /* 0x0000000b04003986 */ /* 0x0003e2000c101112 */
[----:B---3--:R-:W-:Y:S01]  /*464a0*/  ISETP.LT.AND P4, PT, R18, UR7, !P1 ;  /* 0x0000000712007c0c */ /* 0x008fe2000cf81270 */
[----:B------:R-:W3:Y:S02]  /*464b0*/  LDCU UR7, c[0x0][0x39c] ;  /* 0x00007380ff0777ac */ /* 0x000ee40008000800 */
[----:B------:R5:W-:Y:S01]  /*464c0*/  @P0 STG.E.U8 desc[UR18][R8.64], R49 ;  /* 0x0000003108000986 */ /* 0x000be2000c101112 */
[----:B0-----:R-:W-:Y:S01]  /*464d0*/  PRMT R6, R49, 0x9910, RZ ;  /* 0x0000991031067816 */ /* 0x001fe200000000ff */
[----:B------:R-:W-:Y:S01]  /*464e0*/  VIADD R7, R3, UR5 ;  /* 0x0000000503077c36 */ /* 0x000fe20008000000 */
[----:B------:R-:W-:Y:S01]  /*464f0*/  F2FP.SATFINITE.E4M3.F32.PACK_AB_MERGE_C R51, R51, R50, RZ ;  /* 0x000000323333723e */ /* 0x000fe200048070ff */
[----:B------:R-:W3:Y:S01]  /*46500*/  LDL.LU R10, [R1+0xeec] ;  /* 0x000eec00010a7983 */ /* 0x000ee20000300800 */
[----:B-1----:R-:W-:Y:S01]  /*46510*/  IADD3 R4, P0, PT, R3, R2, RZ ;  /* 0x0000000203047210 */ /* 0x002fe20007f1e0ff */
[----:B------:R-:W-:-:S03]  /*46520*/  IMAD.MOV.U32 R11, RZ, RZ, R6 ;  /* 0x000000ffff0b7224 */ /* 0x000fc600078e0006 */
[----:B------:R-:W-:Y:S02]  /*46530*/  LEA.HI.X.SX32 R5, R3, R0, 0x1, P0 ;  /* 0x0000000003057211 */ /* 0x000fe400000f0eff */
[C---:B------:R-:W-:Y:S01]  /*46540*/  IADD3 R6, P0, PT, R7.reuse, R2, RZ ;  /* 0x0000000207067210 */ /* 0x040fe20007f1e0ff */
[C---:B------:R-:W-:Y:S01]  /*46550*/  VIADD R3, R7.reuse, UR5 ;  /* 0x0000000507037c36 */ /* 0x040fe20008000000 */
[----:B------:R-:W-:Y:S02]  /*46560*/  SHF.R.S32.HI R11, RZ, 0x8, R11 ;  /* 0x00000008ff0b7819 */ /* 0x000fe4000001140b */
[----:B------:R-:W-:-:S03]  /*46570*/  LEA.HI.X.SX32 R7, R7, R0, 0x1, P0 ;  /* 0x0000000007077211 */ /* 0x000fc600000f0eff */
        /* <DEDUP_REMOVED lines=8> */
[----:B------:R-:W-:-:S02]  /*46600*/  ISETP.LT.AND P3, PT, R17, UR9, !P1 ;  /* 0x0000000911007c0c */ /* 0x000fc4000cf61270 */
[----:B------:R-:W-:Y:S01]  /*46610*/  PRMT R13, R51, 0x9910, RZ ;  /* 0x00009910330d7816 */ /* 0x000fe200000000ff */
[----:B------:R-:W3:Y:S01]  /*46620*/  LDL.LU R18, [R1+0xee0] ;  /* 0x000ee00001127983 */ /* 0x000ee20000300800 */
[C---:B-----5:R-:W-:Y:S01]  /*46630*/  IADD3 R8, P2, PT, R3.reuse, R2, RZ ;  /* 0x0000000203087210 */ /* 0x060fe20007f5e0ff */
[----:B------:R-:W5:Y:S01]  /*46640*/  LDCU UR9, c[0x0][0x39c] ;  /* 0x00007380ff0977ac */ /* 0x000f620008000800 */
[----:B------:R-:W-:Y:S01]  /*46650*/  SHF.R.S32.HI R13, RZ, 0x8, R13 ;  /* 0x00000008ff0d7819 */ /* 0x000fe2000001140d */
[----:B------:R-:W5:Y:S01]  /*46660*/  LDL.LU R17, [R1+0xec4] ;  /* 0x000ec40001117983 */ /* 0x000f620000300800 */
        /* <DEDUP_REMOVED lines=9> */
[----:B------:R-:W5:Y:S01]  /*46700*/  LDL.LU R16, [R1+0x11b8] ;  /* 0x0011b80001107983 */ /* 0x000f620000300800 */
[----:B------:R-:W-:-:S02]  /*46710*/  LEA.HI.X.SX32 R5, R3, R0, 0x1, P3 ;  /* 0x0000000003057211 */ /* 0x000fc400018f0eff */
        /* <DEDUP_REMOVED lines=8> */
[----:B----4-:R-:W-:Y:S01]  /*467a0*/  ISETP.LT.AND P3, PT, R12, UR6, !P1 ;  /* 0x000000060c007c0c */ /* 0x010fe2000cf61270 */
[----:B------:R-:W-:Y:S01]  /*467b0*/  VIADD R3, R11, UR5 ;  /* 0x000000050b037c36 */ /* 0x000fe20008000000 */
[----:B------:R-:W4:Y:S01]  /*467c0*/  LDL.LU R12, [R1+0x1160] ;  /* 0x00116000010c7983 */ /* 0x000f220000300800 */
[----:B--2---:R-:W-:Y:S01]  /*467d0*/  ISETP.LT.AND P0, PT, R14, UR4, !P1 ;  /* 0x000000040e007c0c */ /* 0x004fe2000cf01270 */
[----:B------:R-:W4:Y:S02]  /*467e0*/  LDCU UR4, c[0x0][0x39c] ;  /* 0x00007380ff0477ac */ /* 0x000f240008000800 */
[----:B------:R-:W2:Y:S01]  /*467f0*/  LDL.LU R14, [R1+0xedc] ;  /* 0x000edc00010e7983 */ /* 0x000ea20000300800 */
[----:B0-----:R-:W-:Y:S01]  /*46800*/  IADD3 R4, P5, PT, R3, R2, RZ ;  /* 0x0000000203047210 */ /* 0x001fe20007fbe0ff */
[----:B------:R-:W2:Y:S01]  /*46810*/  LDCU UR6, c[0x0][0x39c] ;  /* 0x00007380ff0677ac */ /* 0x000ea20008000800 */
[----:B---3--:R-:W-:-:S02]  /*46820*/  ISETP.LT.AND P2, PT, R10, UR7, !P1 ;  /* 0x000000070a007c0c */ /* 0x008fc4000cf41270 */
[C---:B------:R-:W-:Y:S01]  /*46830*/  LEA.HI.X.SX32 R5, R3.reuse, R0, 0x1, P5 ;  /* 0x0000000003057211 */ /* 0x040fe200028f0eff */
[----:B------:R-:W-:Y:S01]  /*46840*/  VIADD R3, R3, UR5 ;  /* 0x0000000503037c36 */ /* 0x000fe20008000000 */
[----:B------:R-:W-:Y:S01]  /*46850*/  F2FP.SATFINITE.E4M3.F32.PACK_AB_MERGE_C R55, R55, R54, RZ ;  /* 0x000000363737723e */ /* 0x000fe200048070ff */
[----:B------:R-:W0:Y:S03]  /*46860*/  LDCU UR7, c[0x0][0x39c] ;  /* 0x00007380ff0777ac */ /* 0x000e260008000800 */
[----:B------:R-:W-:Y:S02]  /*46870*/  PRMT R10, R55, 0x9910, RZ ;  /* 0x00009910370a7816 */ /* 0x000fe400000000ff */
[----:B-1----:R-:W-:Y:S02]  /*46880*/  IADD3 R6, P5, PT, R3, R2, RZ ;  /* 0x0000000203067210 */ /* 0x002fe40007fbe0ff */
[----:B------:R-:W-:-:S02]  /*46890*/  SHF.R.S32.HI R11, RZ, 0x8, R10 ;  /* 0x00000008ff0b7819 */ /* 0x000fc4000001140a */
[----:B------:R-:W-:Y:S01]  /*468a0*/  F2FP.SATFINITE.E4M3.F32.PACK_AB_MERGE_C R57, R57, R56, RZ ;  /* 0x000000383939723e */ /* 0x000fe200048070ff */
[----:B------:R1:W-:Y:S01]  /*468b0*/  @P4 STG.E.U8 desc[UR18][R8.64], R55 ;  /* 0x0000003708004986 */ /* 0x0003e2000c101112 */
[C---:B------:R-:W-:Y:S01]  /*468c0*/  LEA.HI.X.SX32 R7, R3.reuse, R0, 0x1, P5 ;  /* 0x0000000003077211 */ /* 0x040fe200028f0eff */
[----:B------:R-:W-:Y:S02]  /*468d0*/  VIADD R3, R3, UR5 ;  /* 0x0000000503037c36 */ /* 0x000fe40008000000 */
[----:B------:R3:W-:Y:S04]  /*468e0*/  @P2 STG.E.U8 desc[UR18][R4.64], R11 ;  /* 0x0000000b04002986 */ /* 0x0007e8000c101112 */
[----:B------:R2:W-:Y:S01]  /*468f0*/  @P0 STG.E.U8 desc[UR18][R6.64], R57 ;  /* 0x0000003906000986 */ /* 0x0005e2000c101112 */
[----:B-1----:R-:W-:-:S03]  /*46900*/  PRMT R8, R57, 0x9910, RZ ;  /* 0x0000991039087816 */ /* 0x002fc600000000ff */
[----:B------:R-:W2:Y:S01]  /*46910*/  LDL.LU R10, [R1+0xed8] ;  /* 0x000ed800010a7983 */ /* 0x000ea20000300800 */
[C---:B------:R-:W-:Y:S01]  /*46920*/  VIADD R9, R3.reuse, UR5 ;  /* 0x0000000503097c36 */ /* 0x040fe20008000000 */
[C---:B---3--:R-:W-:Y:S01]  /*46930*/  IADD3 R4, P0, PT, R3.reuse, R2, RZ ;  /* 0x0000000203047210 */ /* 0x048fe20007f1e0ff */
[----:B------:R-:W-:Y:S01]  /*46940*/  IMAD.MOV.U32 R11, RZ, RZ, R8 ;  /* 0x000000ffff0b7224 */ /* 0x000fe200078e0008 */
[----:B0-----:R-:W-:Y:S01]  /*46950*/  ISETP.LT.AND P4, PT, R18, UR7, !P1 ;  /* 0x0000000712007c0c */ /* 0x001fe2000cf81270 */
[----:B------:R-:W0:Y:S01]  /*46960*/  LDCU UR7, c[0x0][0x39c] ;  /* 0x00007380ff0777ac */ /* 0x000e220008000800 */
[----:B------:R-:W-:Y:S02]  /*46970*/  LEA.HI.X.SX32 R5, R3, R0, 0x1, P0 ;  /* 0x0000000003057211 */ /* 0x000fe400000f0eff */
[C---:B------:R-:W-:Y:S01]  /*46980*/  IADD3 R8, P0, PT, R9.reuse, R2, RZ ;  /* 0x0000000209087210 */ /* 0x040fe20007f1e0ff */
[----:B------:R-:W-:Y:S01]  /*46990*/  VIADD R3, R9, UR5 ;  /* 0x0000000509037c36 */ /* 0x000fe20008000000 */
[----:B------:R-:W-:-:S02]  /*469a0*/  SHF.R.S32.HI R11, RZ, 0x8, R11 ;  /* 0x00000008ff0b7819 */ /* 0x000fc4000001140b */
[----:B------:R-:W-:Y:S02]  /*469b0*/  LEA.HI.X.SX32 R9, R9, R0, 0x1, P0 ;  /* 0x0000000009097211 */ /* 0x000fe400000f0eff */
[----:B------:R-:W-:Y:S01]  /*469c0*/  F2FP.SATFINITE.E4M3.F32.PACK_AB_MERGE_C R59, R59, R58, RZ ;  /* 0x0000003a3b3b723e */ /* 0x000fe200048070ff */
[----:B------:R1:W-:Y:S01]  /*469d0*/  @P3 STG.E.U8 desc[UR18][R4.64], R11 ;  /* 0x0000000b04003986 */ /* 0x0003e2000c101112 */
[----:B-----5:R-:W-:-:S03]  /*469e0*/  ISETP.LT.AND P5, PT, R16, UR10, !P1 ;  /* 0x0000000a10007c0c */ /* 0x020fc6000cfa1270 */
[----:B------:R3:W-:Y:S01]  /*469f0*/  @P4 STG.E.U8 desc[UR18][R8.64], R59 ;  /* 0x0000003b08004986 */ /* 0x0007e2000c101112 */
[----:B----4-:R-:W-:Y:S01]  /*46a00*/  ISETP.LT.AND P0, PT, R12, UR4, !P1 ;  /* 0x000000040c007c0c */ /* 0x010fe2000cf01270 */
[----:B------:R-:W4:Y:S02]  /*46a10*/  LDCU UR4, c[0x0][0x39c] ;  /* 0x00007380ff0477ac */ /* 0x000f240008000800 */
[----:B------:R-:W4:Y:S01]  /*46a20*/  LDL.LU R12, [R1+0xed4] ;  /* 0x000ed400010c7983 */ /* 0x000f220000300800 */
[----:B--2---:R-:W-:Y:S01]  /*46a30*/  ISETP.LT.AND P4, PT, R14, UR6, !P1 ;  /* 0x000000060e007c0c */ /* 0x004fe2000cf81270 */
[----:B------:R-:W2:Y:S02]  /*46a40*/  LDCU UR6, c[0x0][0x39c] ;  /* 0x00007380ff0677ac */ /* 0x000ea40008000800 */
[----:B------:R-:W2:Y:S04]  /*46a50*/  LDL.LU R16, [R1+0xed0] ;  /* 0x000ed00001107983 */ /* 0x000ea80000300800 */
[----:B------:R-:W5:Y:S01]  /*46a60*/  LDL.LU R14, [R1+0xecc] ;  /* 0x000ecc00010e7983 */ /* 0x000f620000300800 */
[----:B------:R-:W-:-:S02]  /*46a70*/  ISETP.LT.AND P2, PT, R17, UR9, !P1 ;  /* 0x0000000911007c0c */ /* 0x000fc4000cf41270 */
[----:B------:R-:W-:Y:S02]  /*46a80*/  PRMT R13, R59, 0x9910, RZ ;  /* 0x000099103b0d7816 */ /* 0x000fe400000000ff */
[C---:B------:R-:W-:Y:S02]  /*46a90*/  IADD3 R6, P3, PT, R3.reuse, R2, RZ ;  /* 0x0000000203067210 */ /* 0x040fe40007f7e0ff */
[----:B------:R-:W-:Y:S02]  /*46aa0*/  SHF.R.S32.HI R13, RZ, 0x8, R13 ;  /* 0x00000008ff0d7819 */ /* 0x000fe4000001140d */
[C---:B------:R-:W-:Y:S01]  /*46ab0*/  LEA.HI.X.SX32 R7, R3.reuse, R0, 0x1, P3 ;  /* 0x0000000003077211 */ /* 0x040fe200018f0eff */
[----:B------:R-:W-:-:S04]  /*46ac0*/  VIADD R3, R3, UR5 ;  /* 0x0000000503037c36 */ /* 0x000fc80008000000 */
[----:B------:R0:W-:Y:S01]  /*46ad0*/  @P2 STG.E.U8 desc[UR18][R6.64], R13 ;  /* 0x0000000d06002986 */ /* 0x0001e2000c101112 */
[C---:B-1----:R-:W-:Y:S01]  /*46ae0*/  IADD3 R4, P2, PT, R3.reuse, R2, RZ ;  /* 0x0000000203047210 */ /* 0x042fe20007f5e0ff */
[----:B------:R-:W-:Y:S01]  /*46af0*/  VIADD R11, R3, UR5 ;  /* 0x00000005030b7c36 */ /* 0x000fe20008000000 */
[----:B------:R-:W-:Y:S02]  /*46b00*/  F2FP.SATFINITE.E4M3.F32.PACK_AB_MERGE_C R61, R61, R60, RZ ;  /* 0x0000003c3d3d723e */ /* 0x000fe400048070ff */
[----:B------:R-:W-:Y:S01]  /*46b10*/  LEA.HI.X.SX32 R5, R3, R0, 0x1, P2 ;  /* 0x0000000003057211 */ /* 0x000fe200010f0eff */
[C---:B------:R-:W-:Y:S01]  /*46b20*/  VIADD R3, R11.reuse, UR5 ;  /* 0x000000050b037c36 */ /* 0x040fe20008000000 */
[----:B---3--:R-:W-:Y:S02]  /*46b30*/  IADD3 R8, P2, PT, R11, R2, RZ ;  /* 0x000000020b087210 */ /* 0x008fe40007f5e0ff */
[----:B------:R-:W-:Y:S02]  /*46b40*/  PRMT R19, R61, 0x9910, RZ ;  /* 0x000099103d137816 */ /* 0x000fe400000000ff */
[----:B------:R-:W-:Y:S01]  /*46b50*/  LEA.HI.X.SX32 R9, R11, R0, 0x1, P2 ;  /* 0x000000000b097211 */ /* 0x000fe200010f0eff */
[----:B------:R-:W-:Y:S01]  /*46b60*/  VIADD R11, R3, UR5 ;  /* 0x00000005030b7c36 */ /* 0x000fe20008000000 */
[----:B------:R-:W-:Y:S01]  /*46b70*/  SHF.R.S32.HI R19, RZ, 0x8, R19 ;  /* 0x00000008ff137819 */ /* 0x000fe20000011413 */
[----:B------:R1:W-:Y:S01]  /*46b80*/  @P5 STG.E.U8 desc[UR18][R4.64], R61 ;  /* 0x0000003d04005986 */ /* 0x0003e2000c101112 */
[----:B0-----:R-:W-:Y:S01]  /*46b90*/  ISETP.LT.AND P3, PT, R10, UR7, !P1 ;  /* 0x000000070a007c0c */ /* 0x001fe2000cf61270 */
[----:B------:R-:W-:Y:S01]  /*46ba0*/  VIADD R13, R11, UR5 ;  /* 0x000000050b0d7c36 */ /* 0x000fe20008000000 */
[----:B------:R-:W5:Y:S01]  /*46bb0*/  LDCU UR7, c[0x0][0x39c] ;  /* 0x00007380ff0777ac */ /* 0x000f620008000800 */
[----:B------:R0:W-:Y:S01]  /*46bc0*/  @P0 STG.E.U8 desc[UR18][R8.64], R19 ;  /* 0x0000001308000986 */ /* 0x0001e2000c101112 */
[-C--:B------:R-:W-:Y:S01]  /*46bd0*/  IADD3 R6, P0, PT, R3, R2.reuse, RZ ;  /* 0x0000000203067210 */ /* 0x080fe20007f1e0ff */
[----:B------:R-:W-:Y:S01]  /*46be0*/  VIADD R15, R13, UR5 ;  /* 0x000000050d0f7c36 */ /* 0x000fe20008000000 */
[----:B------:R-:W-:-:S02]  /*46bf0*/  IADD3 R10, P5, PT, R11, R2, RZ ;  /* 0x000000020b0a7210 */ /* 0x000fc40007fbe0ff */
[-C--:B------:R-:W-:Y:S01]  /*46c00*/  LEA.HI.X.SX32 R7, R3, R0.reuse, 0x1, P0 ;  /* 0x0000000003077211 */ /* 0x080fe200000f0eff */
[----:B------:R-:W-:Y:S01]  /*46c10*/  VIADD R3, R15, UR5 ;  /* 0x000000050f037c36 */ /* 0x000fe20008000000 */
[----:B------:R-:W-:Y:S02]  /*46c20*/  LEA.HI.X.SX32 R11, R11, R0, 0x1, P5 ;  /* 0x000000000b0b7211 */ /* 0x000fe400028f0eff */
[----:B-1----:R-:W-:Y:S01]  /*46c30*/  IADD3 R4, P0, PT, R13, R2, RZ ;  /* 0x000000020d047210 */ /* 0x002fe20007f1e0ff */
[----:B------:R-:W-:Y:S01]  /*46c40*/  VIADD R17, R3, UR5 ;  /* 0x0000000503117c36 */ /* 0x000fe20008000000 */
[----:B------:R-:W-:Y:S02]  /*46c50*/  F2FP.SATFINITE.E4M3.F32.PACK_AB_MERGE_C R63, R63, R62, RZ ;  /* 0x0000003e3f3f723e */ /* 0x000fe400048070ff */
[----:B------:R-:W-:Y:S02]  /*46c60*/  LEA.HI.X.SX32 R5, R13, R0, 0x1, P0 ;  /* 0x000000000d057211 */ /* 0x000fe400000f0eff */
[----:B------:R-:W-:-:S02]  /*46c70*/  F2FP.SATFINITE.E4M3.F32.PACK_AB_MERGE_C R65, R65, R64, RZ ;  /* 0x000000404141723e */ /* 0x000fc400048070ff */
[----:B------:R-:W-:-:S04]  /*46c80*/  F2FP.SATFINITE.E4M3.F32.PACK_AB_MERGE_C R67, R67, R66, RZ ;  /* 0x000000424343723e */ /* 0x000fc800048070ff */
[----:B0-----:R-:W-:Y:S01]  /*46c90*/  PRMT R19, R67, 0x9910, RZ ;  /* 0x0000991043137816 */ /* 0x001fe200000000ff */
[----:B------:R0:W-:Y:S03]  /*46ca0*/  @P4 STG.E.U8 desc[UR18][R6.64], R63 ;  /* 0x0000003f06004986 */ /* 0x0001e6000c101112 */
[----:B------:R-:W-:Y:S02]  /*46cb0*/  SHF.R.S32.HI R19, RZ, 0x8, R19 ;  /* 0x00000008ff137819 */ /* 0x000fe40000011413 */
[----:B----4-:R-:W-:Y:S02]  /*46cc0*/  ISETP.LT.AND P2, PT, R12, UR4, !P1 ;  /* 0x000000040c007c0c */ /* 0x010fe4000cf41270 */
[----:B------:R-:W-:Y:S02]  /*46cd0*/  IADD3 R12, P5, PT, R15, R2, RZ ;  /* 0x000000020f0c7210 */ /* 0x000fe40007fbe0ff */
[----:B--2---:R-:W-:-:S02]  /*46ce0*/  ISETP.LT.AND P0, PT, R16, UR6, !P1 ;  /* 0x0000000610007c0c */ /* 0x004fc4000cf01270 */
[----:B------:R-:W-:Y:S02]  /*46cf0*/  LEA.HI.X.SX32 R13, R15, R0, 0x1, P5 ;  /* 0x000000000f0d7211 */ /* 0x000fe400028f0eff */
[----:B------:R-:W-:Y:S02]  /*46d00*/  IADD3 R8, P5, PT, R17, R2, RZ ;  /* 0x0000000211087210 */ /* 0x000fe40007fbe0ff */
[----:B-----5:R-:W-:Y:S02]  /*46d10*/  ISETP.LT.AND P1, PT, R14, UR7, !P1 ;  /* 0x000000070e007c0c */ /* 0x020fe4000cf21270 */
[----:B------:R-:W-:Y:S02]  /*46d20*/  PRMT R15, R63, 0x9910, RZ ;  /* 0x000099103f0f7816 */ /* 0x000fe400000000ff */
[----:B------:R-:W-:Y:S02]  /*46d30*/  LEA.HI.X.SX32 R9, R17, R0, 0x1, P5 ;  /* 0x0000000011097211 */ /* 0x000fe400028f0eff */
[----:B------:R-:W-:-:S02]  /*46d40*/  PRMT R17, R65, 0x9910, RZ ;  /* 0x0000991041117816 */ /* 0x000fc400000000ff */
[C---:B------:R-:W-:Y:S02]  /*46d50*/  IADD3 R2, P5, PT, R3.reuse, R2, RZ ;  /* 0x0000000203027210 */ /* 0x040fe40007fbe0ff */
[----:B------:R-:W-:Y:S02]  /*46d60*/  SHF.R.S32.HI R15, RZ, 0x8, R15 ;  /* 0x00000008ff0f7819 */ /* 0x000fe4000001140f */
[----:B------:R-:W-:Y:S02]  /*46d70*/  SHF.R.S32.HI R17, RZ, 0x8, R17 ;  /* 0x00000008ff117819 */ /* 0x000fe40000011411 */
[----:B------:R-:W-:Y:S01]  /*46d80*/  LEA.HI.X.SX32 R3, R3, R0, 0x1, P5 ;  /* 0x0000000003037211 */ /* 0x000fe200028f0eff */
[----:B------:R0:W-:Y:S04]  /*46d90*/  @P3 STG.E.U8 desc[UR18][R10.64], R15 ;  /* 0x0000000f0a003986 */ /* 0x0001e8000c101112 */
[----:B------:R0:W-:Y:S04]  /*46da0*/  @P2 STG.E.U8 desc[UR18][R4.64], R65 ;  /* 0x0000004104002986 */ /* 0x0001e8000c101112 */
[----:B------:R0:W-:Y:S04]  /*46db0*/  @P0 STG.E.U8 desc[UR18][R12.64], R17 ;  /* 0x000000110c000986 */ /* 0x0001e8000c101112 */
[----:B------:R0:W-:Y:S04]  /*46dc0*/  @P1 STG.E.U8 desc[UR18][R2.64], R67 ;  /* 0x0000004302001986 */ /* 0x0001e8000c101112 */
[----:B------:R0:W-:Y:S01]  /*46dd0*/  @P6 STG.E.U8 desc[UR18][R8.64], R19 ;  /* 0x0000001308006986 */ /* 0x0001e2000c101112 */
[----:B------:R-:W-:Y:S06]  /*46de0*/  BAR.SYNC.DEFER_BLOCKING 0x0 ;  /* 0x0000000000007b1d */ /* 0x000fec0000010000 */
[----:B------:R-:W-:Y:S05]  /*46df0*/  BRA.U UP0, `(.L_x_13) ;  /* 0x0000000100a07547 */ /* 0x000fea000b800000 */
[----:B------:R-:W1:Y:S01]  /*46e00*/  S2UR UR5, SR_CgaCtaId ;  /* 0x00000000000579c3 */ /* 0x000e620000008800 */
[----:B------:R-:W-:Y:S01]  /*46e10*/  NOP ;  /* 0x0000000000007918 */ /* 0x000fe20000000000 */
[----:B------:R-:W-:Y:S01]  /*46e20*/  UMOV UR4, 0x50 ;  /* 0x0000005000047882 */ /* 0x000fe20000000000 */
[----:B------:R-:W-:Y:S02]  /*46e30*/  IMAD.U32 R0, RZ, RZ, UR8 ;  /* 0x00000008ff007e24 */ /* 0x000fe4000f8e00ff */
[----:B0-----:R-:W-:Y:S02]  /*46e40*/  IMAD.MOV.U32 R3, RZ, RZ, 0xff ;  /* 0x000000ffff037424 */ /* 0x001fe400078e00ff */
[----:B------:R-:W-:Y:S01]  /*46e50*/  IMAD.MOV.U32 R7, RZ, RZ, 0x1 ;  /* 0x00000001ff077424 */ /* 0x000fe200078e00ff */
[----:B------:R-:W-:-:S04]  /*46e60*/  LOP3.LUT R0, R0, 0xffff, RZ, 0xc0, !PT ;  /* 0x0000ffff00007812 */ /* 0x000fc800078ec0ff */
[----:B------:R-:W-:-:S05]  /*46e70*/  SHF.R.U32.HI R0, RZ, 0x5, R0 ;  /* 0x00000005ff007819 */ /* 0x000fca0000011600 */
[----:B------:R-:W-:Y:S01]  /*46e80*/  VIADD R2, R0, 0x10 ;  /* 0x0000001000027836 */ /* 0x000fe20000000000 */
[----:B------:R-:W-:Y:S01]  /*46e90*/  SHF.L.U32 R0, R3, R0, RZ ;  /* 0x0000000003007219 */ /* 0x000fe200000006ff */
[----:B-1----:R-:W-:-:S03]  /*46ea0*/  ULEA UR6, UR5, UR4, 0x18 ;  /* 0x0000000405067291 */ /* 0x002fc6000f8ec0ff */
[----:B------:R-:W-:-:S04]  /*46eb0*/  SHF.L.U32 R3, R7, R2, RZ ;  /* 0x0000000207037219 */ /* 0x000fc800000006ff */
[----:B------:R-:W-:Y:S02]  /*46ec0*/  LOP3.LUT R0, R3, R0, RZ, 0xfc, !PT ;  /* 0x0000000003007212 */ /* 0x000fe400078efcff */
[----:B------:R-:W0:Y:S02]  /*46ed0*/  LDS R5, [UR6] ;  /* 0x00000006ff057984 */ /* 0x000e240008000800 */
[C---:B------:R-:W-:Y:S02]  /*46ee0*/  LOP3.LUT R2, R0.reuse, 0xffff, RZ, 0xc0, !PT ;  /* 0x0000ffff00027812 */ /* 0x040fe400078ec0ff */
[----:B0-----:R-:W-:-:S04]  /*46ef0*/  LOP3.LUT R3, R0, 0xffff, R5, 0x80, !PT ;  /* 0x0000ffff00037812 */ /* 0x001fc800078e8005 */
[----:B------:R-:W-:-:S13]  /*46f00*/  ISETP.NE.AND P0, PT, R3, R2, PT ;  /* 0x000000020300720c */ /* 0x000fda0003f05270 */
[----:B------:R-:W-:Y:S05]  /*46f10*/  @P0 BRA `(.L_x_14) ;  /* 0x0000000000500947 */ /* 0x000fea0003800000 */
[----:B------:R-:W-:Y:S02]  /*46f20*/  SHF.R.U32.HI R5, RZ, 0x10, R5 ;  /* 0x00000010ff057819 */ /* 0x000fe40000011605 */
[----:B------:R-:W-:-:S04]  /*46f30*/  SHF.R.U32.HI R2, RZ, 0x10, R0 ;  /* 0x00000010ff027819 */ /* 0x000fc80000011600 */
[----:B------:R-:W-:-:S04]  /*46f40*/  LOP3.LUT R5, R5, R2, RZ, 0xc0, !PT ;  /* 0x0000000205057212 */ /* 0x000fc800078ec0ff */
[----:B------:R-:W-:-:S13]  /*46f50*/  ISETP.NE.AND P0, PT, R5, R2, PT ;  /* 0x000000020500720c */ /* 0x000fda0003f05270 */
[----:B------:R-:W-:Y:S05]  /*46f60*/  @P0 BRA `(.L_x_15) ;  /* 0x0000000000300947 */ /* 0x000fea0003800000 */
[----:B------:R-:W-:Y:S01]  /*46f70*/  R2UR UR4, R0 ;  /* 0x00000000000472ca */ /* 0x000fe200000e0000 */
[----:B------:R-:W-:Y:S01]  /*46f80*/  VOTEU.ANY UR5, UPT, PT ;  /* 0x0000000000057886 */ /* 0x000fe200038e0100 */
[----:B------:R-:W0:Y:S01]  /*46f90*/  S2R R0, SR_LANEID ;  /* 0x0000000000007919 */ /* 0x000e220000000000 */
[----:B------:R-:W-:-:S10]  /*46fa0*/  UFLO.U32 UR5, UR5 ;  /* 0x00000005000572bd */ /* 0x000fd400080e0000 */
[----:B------:R-:W-:-:S06]  /*46fb0*/  ULOP3.LUT UR4, URZ, UR4, URZ, 0x33, !UPT ;  /* 0x00000004ff047292 */ /* 0x000fcc000f8e33ff */
[----:B------:R-:W-:-:S04]  /*46fc0*/  IMAD.U32 R2, RZ, RZ, UR4 ;  /* 0x00000004ff027e24 */ /* 0x000fc8000f8e00ff */
[----:B------:R-:W1:Y:S02]  /*46fd0*/  REDUX UR7, R2 ;  /* 0x00000000020773c4 */ /* 0x000e640000000000 */
[----:B------:R2:W-:Y:S01]  /*46fe0*/  UTCATOMSWS.AND URZ, UR4 ;  /* 0x0000000400ff79e3 */ /* 0x0005e20008000000 */
[----:B0-----:R-:W-:Y:S01]  /*46ff0*/  ISETP.EQ.U32.AND P0, PT, R0, UR5, PT ;  /* 0x0000000500007c0c */ /* 0x001fe2000bf02070 */
[----:B-1----:R-:W-:-:S12]  /*47000*/  IMAD.U32 R0, RZ, RZ, UR7 ;  /* 0x00000007ff007e24 */ /* 0x002fd8000f8e00ff */
[----:B------:R2:W-:Y:S01]  /*47010*/  @P0 ATOMS.AND RZ, [UR6], R0 ;  /* 0x00000000ffff098c */ /* 0x0005e2000a800006 */
[----:B------:R-:W-:Y:S05]  /*47020*/  BRA `(.L_x_13) ;  /* 0x0000000000147947 */ /* 0x000fea0003800000 */
.L_x_15:
[----:B------:R-:W-:-:S07]  /*47030*/  MOV R2, 0x47050 ;  /* 0x0004705000027802 */ /* 0x000fce0000000f00 */
[----:B------:R-:W-:Y:S05]  /*47040*/  CALL.REL.NOINC `($__internal_0_$__cuda_sm10x_tcgen05_guardrail_trap_col_being_dealloced_not_returned_by_alloc) ;  /* 0x00000000002c7944 */ /* 0x000fea0003c00000 */
[----:B------:R-:W-:Y:S05]  /*47050*/  BRA `(.L_x_13) ;  /* 0x0000000000087947 */ /* 0x000fea0003800000 */
.L_x_14:
[----:B------:R-:W-:-:S07]  /*47060*/  MOV R2, 0x47080 ;  /* 0x0004708000027802 */ /* 0x000fce0000000f00 */
[----:B------:R-:W-:Y:S05]  /*47070*/  CALL.REL.NOINC `($__internal_2_$__cuda_sm10x_tcgen05_guardrail_trap_unallocated_columns_being_dealloced) ;  /* 0x0000000000387944 */ /* 0x000fea0003c00000 */
.L_x_13:
[----:B------:R-:W-:Y:S01]  /*47080*/  NOP ;  /* 0x0000000000007918 */ /* 0x000fe20000000000 */
[----:B--2---:R-:W-:Y:S05]  /*47090*/  EXIT ;  /* 0x000000000000794d */ /* 0x004fea0003800000 */
.L_x_8:
[----:B------:R-:W0:Y:S02]  /*470a0*/  SYNCS.PHASECHK.TRANS64.TRYWAIT P1, [UR6], R7 ;  /* 0x00000007ff0075a7 */ /* 0x000e240008021106 */
[----:B0-----:R-:W-:Y:S05]  /*470b0*/  @!P1 BRA `(.L_x_8) ;  /* 0xfffffffc00f89947 */ /* 0x001fea000383ffff */
[----:B------:R-:W-:Y:S05]  /*470c0*/  BRA `(.L_x_16) ;  /* 0xfffffe0400d87947 */ /* 0x000fea000383ffff */
.L_x_12:
[----:B------:R-:W0:Y:S02]  /*470d0*/  SYNCS.PHASECHK.TRANS64.TRYWAIT P0, [UR6], R9 ;  /* 0x00000009ff0075a7 */ /* 0x000e240008001106 */
[----:B0-----:R-:W-:Y:S05]  /*470e0*/  @!P0 BRA `(.L_x_12) ;  /* 0xfffffffc00f88947 */ /* 0x001fea000383ffff */
[----:B------:R-:W-:Y:S05]  /*470f0*/  BRA `(.L_x_11) ;  /* 0xffffff5c00307947 */ /* 0x000fea000383ffff */
        .weak           $__internal_0_$__cuda_sm10x_tcgen05_guardrail_trap_col_being_dealloced_not_returned_by_alloc
        .type           $__internal_0_$__cuda_sm10x_tcgen05_guardrail_trap_col_being_dealloced_not_returned_by_alloc,@function
        .size           $__internal_0_$__cuda_sm10x_tcgen05_guardrail_trap_col_being_dealloced_not_returned_by_alloc,($__internal_1_$__cuda_sm10x_tcgen05_guardrail_trap_phase_invalid_during_alloc - $__internal_0_$__cuda_sm10x_tcgen05_guardrail_trap_col_being_dealloced_not_returned_by_alloc)
$__internal_0_$__cuda_sm10x_tcgen05_guardrail_trap_col_being_dealloced_not_returned_by_alloc:
[----:B------:R-:W-:Y:S05]  /*47100*/  BPT.TRAP 0x1 ;  /* 0x000000040000795c */ /* 0x000fea0000300000 */
[----:B------:R-:W-:-:S04]  /*47110*/  IMAD.MOV.U32 R3, RZ, RZ, 0x0 ;  /* 0x00000000ff037424 */ /* 0x000fc800078e00ff */
[----:B------:R-:W-:Y:S05]  /*47120*/  RET.REL.NODEC R2 `(matmul_kernel) ;  /* 0xfffffb8c02b47950 */ /* 0x000fea0003c3ffff */
        .weak           $__internal_1_$__cuda_sm10x_tcgen05_guardrail_trap_phase_invalid_during_alloc
        .type           $__internal_1_$__cuda_sm10x_tcgen05_guardrail_trap_phase_invalid_during_alloc,@function
        .size           $__internal_1_$__cuda_sm10x_tcgen05_guardrail_trap_phase_invalid_during_alloc,($__internal_2_$__cuda_sm10x_tcgen05_guardrail_trap_unallocated_columns_being_dealloced - $__internal_1_$__cuda_sm10x_tcgen05_guardrail_trap_phase_invalid_during_alloc)
$__internal_1_$__cuda_sm10x_tcgen05_guardrail_trap_phase_invalid_during_alloc:
[----:B------:R-:W-:Y:S05]  /*47130*/  BPT.TRAP 0x1 ;  /* 0x000000040000795c */ /* 0x000fea0000300000 */
[----:B------:R-:W-:-:S04]  /*47140*/  IMAD.MOV.U32 R3, RZ, RZ, 0x0 ;  /* 0x00000000ff037424 */ /* 0x000fc800078e00ff */
[----:B------:R-:W-:Y:S05]  /*47150*/  RET.REL.NODEC R2 `(matmul_kernel) ;  /* 0xfffffb8c02a87950 */ /* 0x000fea0003c3ffff */
        .weak           $__internal_2_$__cuda_sm10x_tcgen05_guardrail_trap_unallocated_columns_being_dealloced
        .type           $__internal_2_$__cuda_sm10x_tcgen05_guardrail_trap_unallocated_columns_being_dealloced,@function
        .size           $__internal_2_$__cuda_sm10x_tcgen05_guardrail_trap_unallocated_columns_being_dealloced,(.L_x_20 - $__internal_2_$__cuda_sm10x_tcgen05_guardrail_trap_unallocated_columns_being_dealloced)
$__internal_2_$__cuda_sm10x_tcgen05_guardrail_trap_unallocated_columns_being_dealloced:
[----:B------:R-:W-:Y:S05]  /*47160*/  BPT.TRAP 0x1 ;  /* 0x000000040000795c */ /* 0x000fea0000300000 */
[----:B------:R-:W-:-:S04]  /*47170*/  IMAD.MOV.U32 R3, RZ, RZ, 0x0 ;  /* 0x00000000ff037424 */ /* 0x000fc800078e00ff */
[----:B------:R-:W-:Y:S05]  /*47180*/  RET.REL.NODEC R2 `(matmul_kernel) ;  /* 0xfffffb8c029c7950 */ /* 0x000fea0003c3ffff */
.L_x_17:
[----:B------:R-:W-:-:S00]  /*47190*/  BRA `(.L_x_17) ;  /* 0xfffffffc00fc7947 */ /* 0x000fc0000383ffff */
[----:B------:R-:W-:-:S00]  /*471a0*/  NOP ;  /* 0x0000000000007918 */ /* 0x000fc00000000000 */
        /* <DEDUP_REMOVED lines=13> */
.L_x_20:


//--------------------- .nv.shared.matmul_kernel  --------------------------
	.section	.nv.shared.matmul_kernel,"aw",@nobits
	.sectionflags	@""
	.align	16
	.zero		1024


//--------------------- .nv.shared.reserved.0     --------------------------
	.section	.nv.shared.reserved.0,"aw",@nobits
	.align	8
	.weak		__nv_reservedSMEM_offset_0_alias
	.size		__nv_reservedSMEM_offset_0_alias, 0, 64
	.other		__nv_reservedSMEM_offset_0_alias,@"STO_CUDA_RESERVED_SHARED STV_DEFAULT"
__nv_reservedSMEM_offset_0_alias:
	.zero		0
.nv.shared.reserved.0:
	.zero		64
	.weak		__nv_reservedSMEM_allocation_phase
	.type		__nv_reservedSMEM_allocation_phase,@object
	.size		__nv_reservedSMEM_allocation_phase,(.L_0 - __nv_reservedSMEM_allocation_phase)
__nv_reservedSMEM_allocation_phase:
	.zero		1
.L_0:
	.zero		7
	.weak		__nv_reservedSMEM_devtool_atexit_pc
	.type		__nv_reservedSMEM_devtool_atexit_pc,@object
	.size		__nv_reservedSMEM_devtool_atexit_pc,(__nv_reservedSMEM_allocation_mask - __nv_reservedSMEM_devtool_atexit_pc)
__nv_reservedSMEM_devtool_atexit_pc:
	.zero		8
	.weak		__nv_reservedSMEM_allocation_mask
	.type		__nv_reservedSMEM_allocation_mask,@object
	.size		__nv_reservedSMEM_allocation_mask,(.L_2 - __nv_reservedSMEM_allocation_mask)
__nv_reservedSMEM_allocation_mask:
	.zero		4
.L_2:


//--------------------- .nv.constant0.matmul_kernel --------------------------
	.section	.nv.constant0.matmul_kernel,"a",@progbits
	.sectionflags	@""
	.align	4
.nv.constant0.matmul_kernel:
	.zero		976


//--------------------- SYMBOLS --------------------------

	.type		.nv.reservedSmem.offset0,@object
	.size		.nv.reservedSmem.offset0,0x4
	.type		.nv.reservedSmem.cap,@object
	.size		.nv.reservedSmem.cap,0x4
